//
// Generated by NVIDIA NVVM Compiler
//
// Compiler Build ID: CL-36424714
// Cuda compilation tools, release 13.0, V13.0.88
// Based on NVVM 20.0.0
//

.version 9.0
.target sm_100
.address_size 64

	// .globl	_Z21matrixMulDoubleBufferPfS_S_i
// _ZZ21matrixMulDoubleBufferPfS_S_iE4ds_A has been demoted
// _ZZ21matrixMulDoubleBufferPfS_S_iE4ds_B has been demoted

.visible .entry _Z21matrixMulDoubleBufferPfS_S_i(
	.param .u64 .ptr .align 1 _Z21matrixMulDoubleBufferPfS_S_i_param_0,
	.param .u64 .ptr .align 1 _Z21matrixMulDoubleBufferPfS_S_i_param_1,
	.param .u64 .ptr .align 1 _Z21matrixMulDoubleBufferPfS_S_i_param_2,
	.param .u32 _Z21matrixMulDoubleBufferPfS_S_i_param_3
)
.maxntid 256
{
	.reg .pred 	%p<3>;
	.reg .b32 	%r<124>;
	.reg .b32 	%f<5411>;
	.reg .b64 	%rd<52>;
	// demoted variable
	.shared .align 4 .b8 _ZZ21matrixMulDoubleBufferPfS_S_iE4ds_A[8192];
	// demoted variable
	.shared .align 4 .b8 _ZZ21matrixMulDoubleBufferPfS_S_iE4ds_B[8192];
	ld.param.u64 	%rd1, [_Z21matrixMulDoubleBufferPfS_S_i_param_0];
	ld.param.u64 	%rd2, [_Z21matrixMulDoubleBufferPfS_S_i_param_1];
	ld.param.u32 	%r39, [_Z21matrixMulDoubleBufferPfS_S_i_param_3];
	cvta.to.global.u64 	%rd4, %rd1;
	cvta.to.global.u64 	%rd5, %rd2;
	mov.u32 	%r1, %tid.x;
	mov.u32 	%r2, %tid.y;
	mov.u32 	%r41, %ctaid.y;
	shl.b32 	%r42, %r41, 5;
	shl.b32 	%r43, %r2, 3;
	add.s32 	%r3, %r42, %r43;
	mov.u32 	%r44, %ctaid.x;
	shl.b32 	%r4, %r44, 5;
	shl.b32 	%r5, %r1, 3;
	add.s32 	%r45, %r4, %r5;
	shl.b32 	%r46, %r1, 2;
	mov.u32 	%r47, _ZZ21matrixMulDoubleBufferPfS_S_iE4ds_A;
	add.s32 	%r48, %r47, %r46;
	mad.lo.s32 	%r121, %r3, %r39, %r1;
	mul.wide.s32 	%rd6, %r121, 4;
	add.s64 	%rd7, %rd4, %rd6;
	ld.global.f32 	%f194, [%rd7];
	shl.b32 	%r49, %r2, 10;
	add.s32 	%r50, %r48, %r49;
	st.shared.f32 	[%r50], %f194;
	mul.wide.s32 	%rd8, %r39, 4;
	add.s64 	%rd9, %rd7, %rd8;
	ld.global.f32 	%f195, [%rd9];
	st.shared.f32 	[%r50+128], %f195;
	add.s64 	%rd10, %rd9, %rd8;
	ld.global.f32 	%f196, [%rd10];
	st.shared.f32 	[%r50+256], %f196;
	add.s64 	%rd11, %rd10, %rd8;
	ld.global.f32 	%f197, [%rd11];
	st.shared.f32 	[%r50+384], %f197;
	add.s64 	%rd12, %rd11, %rd8;
	ld.global.f32 	%f198, [%rd12];
	st.shared.f32 	[%r50+512], %f198;
	add.s64 	%rd13, %rd12, %rd8;
	ld.global.f32 	%f199, [%rd13];
	st.shared.f32 	[%r50+640], %f199;
	add.s64 	%rd14, %rd13, %rd8;
	ld.global.f32 	%f200, [%rd14];
	st.shared.f32 	[%r50+768], %f200;
	add.s64 	%rd15, %rd14, %rd8;
	ld.global.f32 	%f201, [%rd15];
	st.shared.f32 	[%r50+896], %f201;
	mad.lo.s32 	%r51, %r39, %r2, %r45;
	shl.b32 	%r52, %r2, 7;
	mov.u32 	%r53, _ZZ21matrixMulDoubleBufferPfS_S_iE4ds_B;
	add.s32 	%r54, %r53, %r52;
	mul.wide.s32 	%rd16, %r51, 4;
	add.s64 	%rd17, %rd5, %rd16;
	ld.global.f32 	%f202, [%rd17];
	shl.b32 	%r55, %r1, 5;
	add.s32 	%r56, %r54, %r55;
	st.shared.f32 	[%r56], %f202;
	ld.global.f32 	%f203, [%rd17+4];
	st.shared.f32 	[%r56+4], %f203;
	ld.global.f32 	%f204, [%rd17+8];
	st.shared.f32 	[%r56+8], %f204;
	ld.global.f32 	%f205, [%rd17+12];
	st.shared.f32 	[%r56+12], %f205;
	ld.global.f32 	%f206, [%rd17+16];
	st.shared.f32 	[%r56+16], %f206;
	ld.global.f32 	%f207, [%rd17+20];
	st.shared.f32 	[%r56+20], %f207;
	ld.global.f32 	%f208, [%rd17+24];
	st.shared.f32 	[%r56+24], %f208;
	ld.global.f32 	%f209, [%rd17+28];
	st.shared.f32 	[%r56+28], %f209;
	bar.sync 	0;
	setp.lt.s32 	%p1, %r39, 64;
	mov.b32 	%r112, 0;
	mov.f32 	%f5347, 0f00000000;
	mov.f32 	%f5348, %f5347;
	mov.f32 	%f5349, %f5347;
	mov.f32 	%f5350, %f5347;
	mov.f32 	%f5351, %f5347;
	mov.f32 	%f5352, %f5347;
	mov.f32 	%f5353, %f5347;
	mov.f32 	%f5354, %f5347;
	mov.f32 	%f5355, %f5347;
	mov.f32 	%f5356, %f5347;
	mov.f32 	%f5357, %f5347;
	mov.f32 	%f5358, %f5347;
	mov.f32 	%f5359, %f5347;
	mov.f32 	%f5360, %f5347;
	mov.f32 	%f5361, %f5347;
	mov.f32 	%f5362, %f5347;
	mov.f32 	%f5363, %f5347;
	mov.f32 	%f5364, %f5347;
	mov.f32 	%f5365, %f5347;
	mov.f32 	%f5366, %f5347;
	mov.f32 	%f5367, %f5347;
	mov.f32 	%f5368, %f5347;
	mov.f32 	%f5369, %f5347;
	mov.f32 	%f5370, %f5347;
	mov.f32 	%f5371, %f5347;
	mov.f32 	%f5372, %f5347;
	mov.f32 	%f5373, %f5347;
	mov.f32 	%f5374, %f5347;
	mov.f32 	%f5375, %f5347;
	mov.f32 	%f5376, %f5347;
	mov.f32 	%f5377, %f5347;
	mov.f32 	%f5378, %f5347;
	mov.f32 	%f5379, %f5347;
	mov.f32 	%f5380, %f5347;
	mov.f32 	%f5381, %f5347;
	mov.f32 	%f5382, %f5347;
	mov.f32 	%f5383, %f5347;
	mov.f32 	%f5384, %f5347;
	mov.f32 	%f5385, %f5347;
	mov.f32 	%f5386, %f5347;
	mov.f32 	%f5387, %f5347;
	mov.f32 	%f5388, %f5347;
	mov.f32 	%f5389, %f5347;
	mov.f32 	%f5390, %f5347;
	mov.f32 	%f5391, %f5347;
	mov.f32 	%f5392, %f5347;
	mov.f32 	%f5393, %f5347;
	mov.f32 	%f5394, %f5347;
	mov.f32 	%f5395, %f5347;
	mov.f32 	%f5396, %f5347;
	mov.f32 	%f5397, %f5347;
	mov.f32 	%f5398, %f5347;
	mov.f32 	%f5399, %f5347;
	mov.f32 	%f5400, %f5347;
	mov.f32 	%f5401, %f5347;
	mov.f32 	%f5402, %f5347;
	mov.f32 	%f5403, %f5347;
	mov.f32 	%f5404, %f5347;
	mov.f32 	%f5405, %f5347;
	mov.f32 	%f5406, %f5347;
	mov.f32 	%f5407, %f5347;
	mov.f32 	%f5408, %f5347;
	mov.f32 	%f5409, %f5347;
	mov.f32 	%f5410, %f5347;
	@%p1 bra 	$L__BB0_3;
	ld.param.u32 	%r109, [_Z21matrixMulDoubleBufferPfS_S_i_param_3];
	shr.u32 	%r58, %r109, 5;
	neg.s32 	%r122, %r58;
	mad.lo.s32 	%r59, %r109, %r3, %r109;
	add.s32 	%r120, %r1, %r59;
	add.s32 	%r60, %r3, 2;
	mad.lo.s32 	%r119, %r109, %r60, %r1;
	add.s32 	%r61, %r3, 3;
	mad.lo.s32 	%r118, %r109, %r61, %r1;
	add.s32 	%r62, %r3, 4;
	mad.lo.s32 	%r117, %r109, %r62, %r1;
	add.s32 	%r63, %r3, 5;
	mad.lo.s32 	%r116, %r109, %r63, %r1;
	add.s32 	%r64, %r3, 6;
	mad.lo.s32 	%r115, %r109, %r64, %r1;
	add.s32 	%r65, %r3, 7;
	mad.lo.s32 	%r114, %r109, %r65, %r1;
	add.s32 	%r66, %r2, 32;
	mad.lo.s32 	%r67, %r109, %r66, %r4;
	add.s32 	%r113, %r67, %r5;
	mov.b32 	%r123, 0;
	mov.f32 	%f5347, 0f00000000;
$L__BB0_2:
	ld.param.u32 	%r110, [_Z21matrixMulDoubleBufferPfS_S_i_param_3];
	ld.param.u64 	%rd50, [_Z21matrixMulDoubleBufferPfS_S_i_param_1];
	ld.param.u64 	%rd49, [_Z21matrixMulDoubleBufferPfS_S_i_param_0];
	xor.b32  	%r112, %r123, 1;
	mov.u32 	%r68, %tid.x;
	shl.b32 	%r69, %r68, 2;
	mov.u32 	%r70, _ZZ21matrixMulDoubleBufferPfS_S_iE4ds_A;
	add.s32 	%r71, %r70, %r69;
	shl.b32 	%r72, %r123, 12;
	xor.b32  	%r73, %r72, 4096;
	add.s32 	%r74, %r71, %r73;
	add.s32 	%r121, %r121, 32;
	cvta.to.global.u64 	%rd18, %rd49;
	mul.wide.u32 	%rd19, %r121, 4;
	add.s64 	%rd20, %rd18, %rd19;
	ld.global.f32 	%f211, [%rd20];
	mov.u32 	%r75, %tid.y;
	shl.b32 	%r76, %r75, 10;
	add.s32 	%r77, %r74, %r76;
	st.shared.f32 	[%r77], %f211;
	add.s32 	%r120, %r120, 32;
	mul.wide.u32 	%rd21, %r120, 4;
	add.s64 	%rd22, %rd18, %rd21;
	ld.global.f32 	%f212, [%rd22];
	st.shared.f32 	[%r77+128], %f212;
	add.s32 	%r119, %r119, 32;
	mul.wide.u32 	%rd23, %r119, 4;
	add.s64 	%rd24, %rd18, %rd23;
	ld.global.f32 	%f213, [%rd24];
	st.shared.f32 	[%r77+256], %f213;
	add.s32 	%r118, %r118, 32;
	mul.wide.u32 	%rd25, %r118, 4;
	add.s64 	%rd26, %rd18, %rd25;
	ld.global.f32 	%f214, [%rd26];
	st.shared.f32 	[%r77+384], %f214;
	add.s32 	%r117, %r117, 32;
	mul.wide.u32 	%rd27, %r117, 4;
	add.s64 	%rd28, %rd18, %rd27;
	ld.global.f32 	%f215, [%rd28];
	st.shared.f32 	[%r77+512], %f215;
	add.s32 	%r116, %r116, 32;
	mul.wide.u32 	%rd29, %r116, 4;
	add.s64 	%rd30, %rd18, %rd29;
	ld.global.f32 	%f216, [%rd30];
	st.shared.f32 	[%r77+640], %f216;
	add.s32 	%r115, %r115, 32;
	mul.wide.u32 	%rd31, %r115, 4;
	add.s64 	%rd32, %rd18, %rd31;
	ld.global.f32 	%f217, [%rd32];
	st.shared.f32 	[%r77+768], %f217;
	add.s32 	%r114, %r114, 32;
	mul.wide.u32 	%rd33, %r114, 4;
	add.s64 	%rd34, %rd18, %rd33;
	ld.global.f32 	%f218, [%rd34];
	st.shared.f32 	[%r77+896], %f218;
	shl.b32 	%r78, %r75, 7;
	mov.u32 	%r79, _ZZ21matrixMulDoubleBufferPfS_S_iE4ds_B;
	add.s32 	%r80, %r79, %r78;
	add.s32 	%r81, %r80, %r73;
	cvta.to.global.u64 	%rd35, %rd50;
	mul.wide.s32 	%rd36, %r113, 4;
	add.s64 	%rd37, %rd35, %rd36;
	ld.global.f32 	%f219, [%rd37];
	shl.b32 	%r82, %r68, 5;
	add.s32 	%r83, %r81, %r82;
	st.shared.f32 	[%r83], %f219;
	ld.global.f32 	%f220, [%rd37+4];
	st.shared.f32 	[%r83+4], %f220;
	ld.global.f32 	%f221, [%rd37+8];
	st.shared.f32 	[%r83+8], %f221;
	ld.global.f32 	%f222, [%rd37+12];
	st.shared.f32 	[%r83+12], %f222;
	ld.global.f32 	%f223, [%rd37+16];
	st.shared.f32 	[%r83+16], %f223;
	ld.global.f32 	%f224, [%rd37+20];
	st.shared.f32 	[%r83+20], %f224;
	ld.global.f32 	%f225, [%rd37+24];
	st.shared.f32 	[%r83+24], %f225;
	ld.global.f32 	%f226, [%rd37+28];
	st.shared.f32 	[%r83+28], %f226;
	add.s32 	%r84, %r70, %r72;
	add.s32 	%r85, %r79, %r72;
	add.s32 	%r86, %r84, %r76;
	ld.shared.f32 	%f227, [%r86];
	ld.shared.f32 	%f228, [%r86+128];
	ld.shared.f32 	%f229, [%r86+256];
	ld.shared.f32 	%f230, [%r86+384];
	ld.shared.f32 	%f231, [%r86+512];
	ld.shared.f32 	%f232, [%r86+640];
	ld.shared.f32 	%f233, [%r86+768];
	ld.shared.f32 	%f234, [%r86+896];
	add.s32 	%r87, %r85, %r82;
	ld.shared.f32 	%f235, [%r87];
	ld.shared.f32 	%f236, [%r87+4];
	ld.shared.f32 	%f237, [%r87+8];
	ld.shared.f32 	%f238, [%r87+12];
	ld.shared.f32 	%f239, [%r87+16];
	ld.shared.f32 	%f240, [%r87+20];
	ld.shared.f32 	%f241, [%r87+24];
	ld.shared.f32 	%f242, [%r87+28];
	fma.rn.f32 	%f243, %f227, %f235, %f5410;
	fma.rn.f32 	%f244, %f227, %f236, %f5409;
	fma.rn.f32 	%f245, %f227, %f237, %f5408;
	fma.rn.f32 	%f246, %f227, %f238, %f5407;
	fma.rn.f32 	%f247, %f227, %f239, %f5406;
	fma.rn.f32 	%f248, %f227, %f240, %f5405;
	fma.rn.f32 	%f249, %f227, %f241, %f5404;
	fma.rn.f32 	%f250, %f227, %f242, %f5403;
	fma.rn.f32 	%f251, %f228, %f235, %f5402;
	fma.rn.f32 	%f252, %f228, %f236, %f5401;
	fma.rn.f32 	%f253, %f228, %f237, %f5400;
	fma.rn.f32 	%f254, %f228, %f238, %f5399;
	fma.rn.f32 	%f255, %f228, %f239, %f5398;
	fma.rn.f32 	%f256, %f228, %f240, %f5397;
	fma.rn.f32 	%f257, %f228, %f241, %f5396;
	fma.rn.f32 	%f258, %f228, %f242, %f5395;
	fma.rn.f32 	%f259, %f229, %f235, %f5394;
	fma.rn.f32 	%f260, %f229, %f236, %f5393;
	fma.rn.f32 	%f261, %f229, %f237, %f5392;
	fma.rn.f32 	%f262, %f229, %f238, %f5391;
	fma.rn.f32 	%f263, %f229, %f239, %f5390;
	fma.rn.f32 	%f264, %f229, %f240, %f5389;
	fma.rn.f32 	%f265, %f229, %f241, %f5388;
	fma.rn.f32 	%f266, %f229, %f242, %f5387;
	fma.rn.f32 	%f267, %f230, %f235, %f5386;
	fma.rn.f32 	%f268, %f230, %f236, %f5385;
	fma.rn.f32 	%f269, %f230, %f237, %f5384;
	fma.rn.f32 	%f270, %f230, %f238, %f5383;
	fma.rn.f32 	%f271, %f230, %f239, %f5382;
	fma.rn.f32 	%f272, %f230, %f240, %f5381;
	fma.rn.f32 	%f273, %f230, %f241, %f5380;
	fma.rn.f32 	%f274, %f230, %f242, %f5379;
	fma.rn.f32 	%f275, %f231, %f235, %f5378;
	fma.rn.f32 	%f276, %f231, %f236, %f5377;
	fma.rn.f32 	%f277, %f231, %f237, %f5376;
	fma.rn.f32 	%f278, %f231, %f238, %f5375;
	fma.rn.f32 	%f279, %f231, %f239, %f5374;
	fma.rn.f32 	%f280, %f231, %f240, %f5373;
	fma.rn.f32 	%f281, %f231, %f241, %f5372;
	fma.rn.f32 	%f282, %f231, %f242, %f5371;
	fma.rn.f32 	%f283, %f232, %f235, %f5370;
	fma.rn.f32 	%f284, %f232, %f236, %f5369;
	fma.rn.f32 	%f285, %f232, %f237, %f5368;
	fma.rn.f32 	%f286, %f232, %f238, %f5367;
	fma.rn.f32 	%f287, %f232, %f239, %f5366;
	fma.rn.f32 	%f288, %f232, %f240, %f5365;
	fma.rn.f32 	%f289, %f232, %f241, %f5364;
	fma.rn.f32 	%f290, %f232, %f242, %f5363;
	fma.rn.f32 	%f291, %f233, %f235, %f5362;
	fma.rn.f32 	%f292, %f233, %f236, %f5361;
	fma.rn.f32 	%f293, %f233, %f237, %f5360;
	fma.rn.f32 	%f294, %f233, %f238, %f5359;
	fma.rn.f32 	%f295, %f233, %f239, %f5358;
	fma.rn.f32 	%f296, %f233, %f240, %f5357;
	fma.rn.f32 	%f297, %f233, %f241, %f5356;
	fma.rn.f32 	%f298, %f233, %f242, %f5355;
	fma.rn.f32 	%f299, %f234, %f235, %f5354;
	fma.rn.f32 	%f300, %f234, %f236, %f5353;
	fma.rn.f32 	%f301, %f234, %f237, %f5352;
	fma.rn.f32 	%f302, %f234, %f238, %f5351;
	fma.rn.f32 	%f303, %f234, %f239, %f5350;
	fma.rn.f32 	%f304, %f234, %f240, %f5349;
	fma.rn.f32 	%f305, %f234, %f241, %f5348;
	fma.rn.f32 	%f306, %f234, %f242, %f5347;
	ld.shared.f32 	%f307, [%r86+4];
	ld.shared.f32 	%f308, [%r86+132];
	ld.shared.f32 	%f309, [%r86+260];
	ld.shared.f32 	%f310, [%r86+388];
	ld.shared.f32 	%f311, [%r86+516];
	ld.shared.f32 	%f312, [%r86+644];
	ld.shared.f32 	%f313, [%r86+772];
	ld.shared.f32 	%f314, [%r86+900];
	ld.shared.f32 	%f315, [%r87+128];
	ld.shared.f32 	%f316, [%r87+132];
	ld.shared.f32 	%f317, [%r87+136];
	ld.shared.f32 	%f318, [%r87+140];
	ld.shared.f32 	%f319, [%r87+144];
	ld.shared.f32 	%f320, [%r87+148];
	ld.shared.f32 	%f321, [%r87+152];
	ld.shared.f32 	%f322, [%r87+156];
	fma.rn.f32 	%f323, %f307, %f315, %f243;
	fma.rn.f32 	%f324, %f307, %f316, %f244;
	fma.rn.f32 	%f325, %f307, %f317, %f245;
	fma.rn.f32 	%f326, %f307, %f318, %f246;
	fma.rn.f32 	%f327, %f307, %f319, %f247;
	fma.rn.f32 	%f328, %f307, %f320, %f248;
	fma.rn.f32 	%f329, %f307, %f321, %f249;
	fma.rn.f32 	%f330, %f307, %f322, %f250;
	fma.rn.f32 	%f331, %f308, %f315, %f251;
	fma.rn.f32 	%f332, %f308, %f316, %f252;
	fma.rn.f32 	%f333, %f308, %f317, %f253;
	fma.rn.f32 	%f334, %f308, %f318, %f254;
	fma.rn.f32 	%f335, %f308, %f319, %f255;
	fma.rn.f32 	%f336, %f308, %f320, %f256;
	fma.rn.f32 	%f337, %f308, %f321, %f257;
	fma.rn.f32 	%f338, %f308, %f322, %f258;
	fma.rn.f32 	%f339, %f309, %f315, %f259;
	fma.rn.f32 	%f340, %f309, %f316, %f260;
	fma.rn.f32 	%f341, %f309, %f317, %f261;
	fma.rn.f32 	%f342, %f309, %f318, %f262;
	fma.rn.f32 	%f343, %f309, %f319, %f263;
	fma.rn.f32 	%f344, %f309, %f320, %f264;
	fma.rn.f32 	%f345, %f309, %f321, %f265;
	fma.rn.f32 	%f346, %f309, %f322, %f266;
	fma.rn.f32 	%f347, %f310, %f315, %f267;
	fma.rn.f32 	%f348, %f310, %f316, %f268;
	fma.rn.f32 	%f349, %f310, %f317, %f269;
	fma.rn.f32 	%f350, %f310, %f318, %f270;
	fma.rn.f32 	%f351, %f310, %f319, %f271;
	fma.rn.f32 	%f352, %f310, %f320, %f272;
	fma.rn.f32 	%f353, %f310, %f321, %f273;
	fma.rn.f32 	%f354, %f310, %f322, %f274;
	fma.rn.f32 	%f355, %f311, %f315, %f275;
	fma.rn.f32 	%f356, %f311, %f316, %f276;
	fma.rn.f32 	%f357, %f311, %f317, %f277;
	fma.rn.f32 	%f358, %f311, %f318, %f278;
	fma.rn.f32 	%f359, %f311, %f319, %f279;
	fma.rn.f32 	%f360, %f311, %f320, %f280;
	fma.rn.f32 	%f361, %f311, %f321, %f281;
	fma.rn.f32 	%f362, %f311, %f322, %f282;
	fma.rn.f32 	%f363, %f312, %f315, %f283;
	fma.rn.f32 	%f364, %f312, %f316, %f284;
	fma.rn.f32 	%f365, %f312, %f317, %f285;
	fma.rn.f32 	%f366, %f312, %f318, %f286;
	fma.rn.f32 	%f367, %f312, %f319, %f287;
	fma.rn.f32 	%f368, %f312, %f320, %f288;
	fma.rn.f32 	%f369, %f312, %f321, %f289;
	fma.rn.f32 	%f370, %f312, %f322, %f290;
	fma.rn.f32 	%f371, %f313, %f315, %f291;
	fma.rn.f32 	%f372, %f313, %f316, %f292;
	fma.rn.f32 	%f373, %f313, %f317, %f293;
	fma.rn.f32 	%f374, %f313, %f318, %f294;
	fma.rn.f32 	%f375, %f313, %f319, %f295;
	fma.rn.f32 	%f376, %f313, %f320, %f296;
	fma.rn.f32 	%f377, %f313, %f321, %f297;
	fma.rn.f32 	%f378, %f313, %f322, %f298;
	fma.rn.f32 	%f379, %f314, %f315, %f299;
	fma.rn.f32 	%f380, %f314, %f316, %f300;
	fma.rn.f32 	%f381, %f314, %f317, %f301;
	fma.rn.f32 	%f382, %f314, %f318, %f302;
	fma.rn.f32 	%f383, %f314, %f319, %f303;
	fma.rn.f32 	%f384, %f314, %f320, %f304;
	fma.rn.f32 	%f385, %f314, %f321, %f305;
	fma.rn.f32 	%f386, %f314, %f322, %f306;
	ld.shared.f32 	%f387, [%r86+8];
	ld.shared.f32 	%f388, [%r86+136];
	ld.shared.f32 	%f389, [%r86+264];
	ld.shared.f32 	%f390, [%r86+392];
	ld.shared.f32 	%f391, [%r86+520];
	ld.shared.f32 	%f392, [%r86+648];
	ld.shared.f32 	%f393, [%r86+776];
	ld.shared.f32 	%f394, [%r86+904];
	ld.shared.f32 	%f395, [%r87+256];
	ld.shared.f32 	%f396, [%r87+260];
	ld.shared.f32 	%f397, [%r87+264];
	ld.shared.f32 	%f398, [%r87+268];
	ld.shared.f32 	%f399, [%r87+272];
	ld.shared.f32 	%f400, [%r87+276];
	ld.shared.f32 	%f401, [%r87+280];
	ld.shared.f32 	%f402, [%r87+284];
	fma.rn.f32 	%f403, %f387, %f395, %f323;
	fma.rn.f32 	%f404, %f387, %f396, %f324;
	fma.rn.f32 	%f405, %f387, %f397, %f325;
	fma.rn.f32 	%f406, %f387, %f398, %f326;
	fma.rn.f32 	%f407, %f387, %f399, %f327;
	fma.rn.f32 	%f408, %f387, %f400, %f328;
	fma.rn.f32 	%f409, %f387, %f401, %f329;
	fma.rn.f32 	%f410, %f387, %f402, %f330;
	fma.rn.f32 	%f411, %f388, %f395, %f331;
	fma.rn.f32 	%f412, %f388, %f396, %f332;
	fma.rn.f32 	%f413, %f388, %f397, %f333;
	fma.rn.f32 	%f414, %f388, %f398, %f334;
	fma.rn.f32 	%f415, %f388, %f399, %f335;
	fma.rn.f32 	%f416, %f388, %f400, %f336;
	fma.rn.f32 	%f417, %f388, %f401, %f337;
	fma.rn.f32 	%f418, %f388, %f402, %f338;
	fma.rn.f32 	%f419, %f389, %f395, %f339;
	fma.rn.f32 	%f420, %f389, %f396, %f340;
	fma.rn.f32 	%f421, %f389, %f397, %f341;
	fma.rn.f32 	%f422, %f389, %f398, %f342;
	fma.rn.f32 	%f423, %f389, %f399, %f343;
	fma.rn.f32 	%f424, %f389, %f400, %f344;
	fma.rn.f32 	%f425, %f389, %f401, %f345;
	fma.rn.f32 	%f426, %f389, %f402, %f346;
	fma.rn.f32 	%f427, %f390, %f395, %f347;
	fma.rn.f32 	%f428, %f390, %f396, %f348;
	fma.rn.f32 	%f429, %f390, %f397, %f349;
	fma.rn.f32 	%f430, %f390, %f398, %f350;
	fma.rn.f32 	%f431, %f390, %f399, %f351;
	fma.rn.f32 	%f432, %f390, %f400, %f352;
	fma.rn.f32 	%f433, %f390, %f401, %f353;
	fma.rn.f32 	%f434, %f390, %f402, %f354;
	fma.rn.f32 	%f435, %f391, %f395, %f355;
	fma.rn.f32 	%f436, %f391, %f396, %f356;
	fma.rn.f32 	%f437, %f391, %f397, %f357;
	fma.rn.f32 	%f438, %f391, %f398, %f358;
	fma.rn.f32 	%f439, %f391, %f399, %f359;
	fma.rn.f32 	%f440, %f391, %f400, %f360;
	fma.rn.f32 	%f441, %f391, %f401, %f361;
	fma.rn.f32 	%f442, %f391, %f402, %f362;
	fma.rn.f32 	%f443, %f392, %f395, %f363;
	fma.rn.f32 	%f444, %f392, %f396, %f364;
	fma.rn.f32 	%f445, %f392, %f397, %f365;
	fma.rn.f32 	%f446, %f392, %f398, %f366;
	fma.rn.f32 	%f447, %f392, %f399, %f367;
	fma.rn.f32 	%f448, %f392, %f400, %f368;
	fma.rn.f32 	%f449, %f392, %f401, %f369;
	fma.rn.f32 	%f450, %f392, %f402, %f370;
	fma.rn.f32 	%f451, %f393, %f395, %f371;
	fma.rn.f32 	%f452, %f393, %f396, %f372;
	fma.rn.f32 	%f453, %f393, %f397, %f373;
	fma.rn.f32 	%f454, %f393, %f398, %f374;
	fma.rn.f32 	%f455, %f393, %f399, %f375;
	fma.rn.f32 	%f456, %f393, %f400, %f376;
	fma.rn.f32 	%f457, %f393, %f401, %f377;
	fma.rn.f32 	%f458, %f393, %f402, %f378;
	fma.rn.f32 	%f459, %f394, %f395, %f379;
	fma.rn.f32 	%f460, %f394, %f396, %f380;
	fma.rn.f32 	%f461, %f394, %f397, %f381;
	fma.rn.f32 	%f462, %f394, %f398, %f382;
	fma.rn.f32 	%f463, %f394, %f399, %f383;
	fma.rn.f32 	%f464, %f394, %f400, %f384;
	fma.rn.f32 	%f465, %f394, %f401, %f385;
	fma.rn.f32 	%f466, %f394, %f402, %f386;
	ld.shared.f32 	%f467, [%r86+12];
	ld.shared.f32 	%f468, [%r86+140];
	ld.shared.f32 	%f469, [%r86+268];
	ld.shared.f32 	%f470, [%r86+396];
	ld.shared.f32 	%f471, [%r86+524];
	ld.shared.f32 	%f472, [%r86+652];
	ld.shared.f32 	%f473, [%r86+780];
	ld.shared.f32 	%f474, [%r86+908];
	ld.shared.f32 	%f475, [%r87+384];
	ld.shared.f32 	%f476, [%r87+388];
	ld.shared.f32 	%f477, [%r87+392];
	ld.shared.f32 	%f478, [%r87+396];
	ld.shared.f32 	%f479, [%r87+400];
	ld.shared.f32 	%f480, [%r87+404];
	ld.shared.f32 	%f481, [%r87+408];
	ld.shared.f32 	%f482, [%r87+412];
	fma.rn.f32 	%f483, %f467, %f475, %f403;
	fma.rn.f32 	%f484, %f467, %f476, %f404;
	fma.rn.f32 	%f485, %f467, %f477, %f405;
	fma.rn.f32 	%f486, %f467, %f478, %f406;
	fma.rn.f32 	%f487, %f467, %f479, %f407;
	fma.rn.f32 	%f488, %f467, %f480, %f408;
	fma.rn.f32 	%f489, %f467, %f481, %f409;
	fma.rn.f32 	%f490, %f467, %f482, %f410;
	fma.rn.f32 	%f491, %f468, %f475, %f411;
	fma.rn.f32 	%f492, %f468, %f476, %f412;
	fma.rn.f32 	%f493, %f468, %f477, %f413;
	fma.rn.f32 	%f494, %f468, %f478, %f414;
	fma.rn.f32 	%f495, %f468, %f479, %f415;
	fma.rn.f32 	%f496, %f468, %f480, %f416;
	fma.rn.f32 	%f497, %f468, %f481, %f417;
	fma.rn.f32 	%f498, %f468, %f482, %f418;
	fma.rn.f32 	%f499, %f469, %f475, %f419;
	fma.rn.f32 	%f500, %f469, %f476, %f420;
	fma.rn.f32 	%f501, %f469, %f477, %f421;
	fma.rn.f32 	%f502, %f469, %f478, %f422;
	fma.rn.f32 	%f503, %f469, %f479, %f423;
	fma.rn.f32 	%f504, %f469, %f480, %f424;
	fma.rn.f32 	%f505, %f469, %f481, %f425;
	fma.rn.f32 	%f506, %f469, %f482, %f426;
	fma.rn.f32 	%f507, %f470, %f475, %f427;
	fma.rn.f32 	%f508, %f470, %f476, %f428;
	fma.rn.f32 	%f509, %f470, %f477, %f429;
	fma.rn.f32 	%f510, %f470, %f478, %f430;
	fma.rn.f32 	%f511, %f470, %f479, %f431;
	fma.rn.f32 	%f512, %f470, %f480, %f432;
	fma.rn.f32 	%f513, %f470, %f481, %f433;
	fma.rn.f32 	%f514, %f470, %f482, %f434;
	fma.rn.f32 	%f515, %f471, %f475, %f435;
	fma.rn.f32 	%f516, %f471, %f476, %f436;
	fma.rn.f32 	%f517, %f471, %f477, %f437;
	fma.rn.f32 	%f518, %f471, %f478, %f438;
	fma.rn.f32 	%f519, %f471, %f479, %f439;
	fma.rn.f32 	%f520, %f471, %f480, %f440;
	fma.rn.f32 	%f521, %f471, %f481, %f441;
	fma.rn.f32 	%f522, %f471, %f482, %f442;
	fma.rn.f32 	%f523, %f472, %f475, %f443;
	fma.rn.f32 	%f524, %f472, %f476, %f444;
	fma.rn.f32 	%f525, %f472, %f477, %f445;
	fma.rn.f32 	%f526, %f472, %f478, %f446;
	fma.rn.f32 	%f527, %f472, %f479, %f447;
	fma.rn.f32 	%f528, %f472, %f480, %f448;
	fma.rn.f32 	%f529, %f472, %f481, %f449;
	fma.rn.f32 	%f530, %f472, %f482, %f450;
	fma.rn.f32 	%f531, %f473, %f475, %f451;
	fma.rn.f32 	%f532, %f473, %f476, %f452;
	fma.rn.f32 	%f533, %f473, %f477, %f453;
	fma.rn.f32 	%f534, %f473, %f478, %f454;
	fma.rn.f32 	%f535, %f473, %f479, %f455;
	fma.rn.f32 	%f536, %f473, %f480, %f456;
	fma.rn.f32 	%f537, %f473, %f481, %f457;
	fma.rn.f32 	%f538, %f473, %f482, %f458;
	fma.rn.f32 	%f539, %f474, %f475, %f459;
	fma.rn.f32 	%f540, %f474, %f476, %f460;
	fma.rn.f32 	%f541, %f474, %f477, %f461;
	fma.rn.f32 	%f542, %f474, %f478, %f462;
	fma.rn.f32 	%f543, %f474, %f479, %f463;
	fma.rn.f32 	%f544, %f474, %f480, %f464;
	fma.rn.f32 	%f545, %f474, %f481, %f465;
	fma.rn.f32 	%f546, %f474, %f482, %f466;
	ld.shared.f32 	%f547, [%r86+16];
	ld.shared.f32 	%f548, [%r86+144];
	ld.shared.f32 	%f549, [%r86+272];
	ld.shared.f32 	%f550, [%r86+400];
	ld.shared.f32 	%f551, [%r86+528];
	ld.shared.f32 	%f552, [%r86+656];
	ld.shared.f32 	%f553, [%r86+784];
	ld.shared.f32 	%f554, [%r86+912];
	ld.shared.f32 	%f555, [%r87+512];
	ld.shared.f32 	%f556, [%r87+516];
	ld.shared.f32 	%f557, [%r87+520];
	ld.shared.f32 	%f558, [%r87+524];
	ld.shared.f32 	%f559, [%r87+528];
	ld.shared.f32 	%f560, [%r87+532];
	ld.shared.f32 	%f561, [%r87+536];
	ld.shared.f32 	%f562, [%r87+540];
	fma.rn.f32 	%f563, %f547, %f555, %f483;
	fma.rn.f32 	%f564, %f547, %f556, %f484;
	fma.rn.f32 	%f565, %f547, %f557, %f485;
	fma.rn.f32 	%f566, %f547, %f558, %f486;
	fma.rn.f32 	%f567, %f547, %f559, %f487;
	fma.rn.f32 	%f568, %f547, %f560, %f488;
	fma.rn.f32 	%f569, %f547, %f561, %f489;
	fma.rn.f32 	%f570, %f547, %f562, %f490;
	fma.rn.f32 	%f571, %f548, %f555, %f491;
	fma.rn.f32 	%f572, %f548, %f556, %f492;
	fma.rn.f32 	%f573, %f548, %f557, %f493;
	fma.rn.f32 	%f574, %f548, %f558, %f494;
	fma.rn.f32 	%f575, %f548, %f559, %f495;
	fma.rn.f32 	%f576, %f548, %f560, %f496;
	fma.rn.f32 	%f577, %f548, %f561, %f497;
	fma.rn.f32 	%f578, %f548, %f562, %f498;
	fma.rn.f32 	%f579, %f549, %f555, %f499;
	fma.rn.f32 	%f580, %f549, %f556, %f500;
	fma.rn.f32 	%f581, %f549, %f557, %f501;
	fma.rn.f32 	%f582, %f549, %f558, %f502;
	fma.rn.f32 	%f583, %f549, %f559, %f503;
	fma.rn.f32 	%f584, %f549, %f560, %f504;
	fma.rn.f32 	%f585, %f549, %f561, %f505;
	fma.rn.f32 	%f586, %f549, %f562, %f506;
	fma.rn.f32 	%f587, %f550, %f555, %f507;
	fma.rn.f32 	%f588, %f550, %f556, %f508;
	fma.rn.f32 	%f589, %f550, %f557, %f509;
	fma.rn.f32 	%f590, %f550, %f558, %f510;
	fma.rn.f32 	%f591, %f550, %f559, %f511;
	fma.rn.f32 	%f592, %f550, %f560, %f512;
	fma.rn.f32 	%f593, %f550, %f561, %f513;
	fma.rn.f32 	%f594, %f550, %f562, %f514;
	fma.rn.f32 	%f595, %f551, %f555, %f515;
	fma.rn.f32 	%f596, %f551, %f556, %f516;
	fma.rn.f32 	%f597, %f551, %f557, %f517;
	fma.rn.f32 	%f598, %f551, %f558, %f518;
	fma.rn.f32 	%f599, %f551, %f559, %f519;
	fma.rn.f32 	%f600, %f551, %f560, %f520;
	fma.rn.f32 	%f601, %f551, %f561, %f521;
	fma.rn.f32 	%f602, %f551, %f562, %f522;
	fma.rn.f32 	%f603, %f552, %f555, %f523;
	fma.rn.f32 	%f604, %f552, %f556, %f524;
	fma.rn.f32 	%f605, %f552, %f557, %f525;
	fma.rn.f32 	%f606, %f552, %f558, %f526;
	fma.rn.f32 	%f607, %f552, %f559, %f527;
	fma.rn.f32 	%f608, %f552, %f560, %f528;
	fma.rn.f32 	%f609, %f552, %f561, %f529;
	fma.rn.f32 	%f610, %f552, %f562, %f530;
	fma.rn.f32 	%f611, %f553, %f555, %f531;
	fma.rn.f32 	%f612, %f553, %f556, %f532;
	fma.rn.f32 	%f613, %f553, %f557, %f533;
	fma.rn.f32 	%f614, %f553, %f558, %f534;
	fma.rn.f32 	%f615, %f553, %f559, %f535;
	fma.rn.f32 	%f616, %f553, %f560, %f536;
	fma.rn.f32 	%f617, %f553, %f561, %f537;
	fma.rn.f32 	%f618, %f553, %f562, %f538;
	fma.rn.f32 	%f619, %f554, %f555, %f539;
	fma.rn.f32 	%f620, %f554, %f556, %f540;
	fma.rn.f32 	%f621, %f554, %f557, %f541;
	fma.rn.f32 	%f622, %f554, %f558, %f542;
	fma.rn.f32 	%f623, %f554, %f559, %f543;
	fma.rn.f32 	%f624, %f554, %f560, %f544;
	fma.rn.f32 	%f625, %f554, %f561, %f545;
	fma.rn.f32 	%f626, %f554, %f562, %f546;
	ld.shared.f32 	%f627, [%r86+20];
	ld.shared.f32 	%f628, [%r86+148];
	ld.shared.f32 	%f629, [%r86+276];
	ld.shared.f32 	%f630, [%r86+404];
	ld.shared.f32 	%f631, [%r86+532];
	ld.shared.f32 	%f632, [%r86+660];
	ld.shared.f32 	%f633, [%r86+788];
	ld.shared.f32 	%f634, [%r86+916];
	ld.shared.f32 	%f635, [%r87+640];
	ld.shared.f32 	%f636, [%r87+644];
	ld.shared.f32 	%f637, [%r87+648];
	ld.shared.f32 	%f638, [%r87+652];
	ld.shared.f32 	%f639, [%r87+656];
	ld.shared.f32 	%f640, [%r87+660];
	ld.shared.f32 	%f641, [%r87+664];
	ld.shared.f32 	%f642, [%r87+668];
	fma.rn.f32 	%f643, %f627, %f635, %f563;
	fma.rn.f32 	%f644, %f627, %f636, %f564;
	fma.rn.f32 	%f645, %f627, %f637, %f565;
	fma.rn.f32 	%f646, %f627, %f638, %f566;
	fma.rn.f32 	%f647, %f627, %f639, %f567;
	fma.rn.f32 	%f648, %f627, %f640, %f568;
	fma.rn.f32 	%f649, %f627, %f641, %f569;
	fma.rn.f32 	%f650, %f627, %f642, %f570;
	fma.rn.f32 	%f651, %f628, %f635, %f571;
	fma.rn.f32 	%f652, %f628, %f636, %f572;
	fma.rn.f32 	%f653, %f628, %f637, %f573;
	fma.rn.f32 	%f654, %f628, %f638, %f574;
	fma.rn.f32 	%f655, %f628, %f639, %f575;
	fma.rn.f32 	%f656, %f628, %f640, %f576;
	fma.rn.f32 	%f657, %f628, %f641, %f577;
	fma.rn.f32 	%f658, %f628, %f642, %f578;
	fma.rn.f32 	%f659, %f629, %f635, %f579;
	fma.rn.f32 	%f660, %f629, %f636, %f580;
	fma.rn.f32 	%f661, %f629, %f637, %f581;
	fma.rn.f32 	%f662, %f629, %f638, %f582;
	fma.rn.f32 	%f663, %f629, %f639, %f583;
	fma.rn.f32 	%f664, %f629, %f640, %f584;
	fma.rn.f32 	%f665, %f629, %f641, %f585;
	fma.rn.f32 	%f666, %f629, %f642, %f586;
	fma.rn.f32 	%f667, %f630, %f635, %f587;
	fma.rn.f32 	%f668, %f630, %f636, %f588;
	fma.rn.f32 	%f669, %f630, %f637, %f589;
	fma.rn.f32 	%f670, %f630, %f638, %f590;
	fma.rn.f32 	%f671, %f630, %f639, %f591;
	fma.rn.f32 	%f672, %f630, %f640, %f592;
	fma.rn.f32 	%f673, %f630, %f641, %f593;
	fma.rn.f32 	%f674, %f630, %f642, %f594;
	fma.rn.f32 	%f675, %f631, %f635, %f595;
	fma.rn.f32 	%f676, %f631, %f636, %f596;
	fma.rn.f32 	%f677, %f631, %f637, %f597;
	fma.rn.f32 	%f678, %f631, %f638, %f598;
	fma.rn.f32 	%f679, %f631, %f639, %f599;
	fma.rn.f32 	%f680, %f631, %f640, %f600;
	fma.rn.f32 	%f681, %f631, %f641, %f601;
	fma.rn.f32 	%f682, %f631, %f642, %f602;
	fma.rn.f32 	%f683, %f632, %f635, %f603;
	fma.rn.f32 	%f684, %f632, %f636, %f604;
	fma.rn.f32 	%f685, %f632, %f637, %f605;
	fma.rn.f32 	%f686, %f632, %f638, %f606;
	fma.rn.f32 	%f687, %f632, %f639, %f607;
	fma.rn.f32 	%f688, %f632, %f640, %f608;
	fma.rn.f32 	%f689, %f632, %f641, %f609;
	fma.rn.f32 	%f690, %f632, %f642, %f610;
	fma.rn.f32 	%f691, %f633, %f635, %f611;
	fma.rn.f32 	%f692, %f633, %f636, %f612;
	fma.rn.f32 	%f693, %f633, %f637, %f613;
	fma.rn.f32 	%f694, %f633, %f638, %f614;
	fma.rn.f32 	%f695, %f633, %f639, %f615;
	fma.rn.f32 	%f696, %f633, %f640, %f616;
	fma.rn.f32 	%f697, %f633, %f641, %f617;
	fma.rn.f32 	%f698, %f633, %f642, %f618;
	fma.rn.f32 	%f699, %f634, %f635, %f619;
	fma.rn.f32 	%f700, %f634, %f636, %f620;
	fma.rn.f32 	%f701, %f634, %f637, %f621;
	fma.rn.f32 	%f702, %f634, %f638, %f622;
	fma.rn.f32 	%f703, %f634, %f639, %f623;
	fma.rn.f32 	%f704, %f634, %f640, %f624;
	fma.rn.f32 	%f705, %f634, %f641, %f625;
	fma.rn.f32 	%f706, %f634, %f642, %f626;
	ld.shared.f32 	%f707, [%r86+24];
	ld.shared.f32 	%f708, [%r86+152];
	ld.shared.f32 	%f709, [%r86+280];
	ld.shared.f32 	%f710, [%r86+408];
	ld.shared.f32 	%f711, [%r86+536];
	ld.shared.f32 	%f712, [%r86+664];
	ld.shared.f32 	%f713, [%r86+792];
	ld.shared.f32 	%f714, [%r86+920];
	ld.shared.f32 	%f715, [%r87+768];
	ld.shared.f32 	%f716, [%r87+772];
	ld.shared.f32 	%f717, [%r87+776];
	ld.shared.f32 	%f718, [%r87+780];
	ld.shared.f32 	%f719, [%r87+784];
	ld.shared.f32 	%f720, [%r87+788];
	ld.shared.f32 	%f721, [%r87+792];
	ld.shared.f32 	%f722, [%r87+796];
	fma.rn.f32 	%f723, %f707, %f715, %f643;
	fma.rn.f32 	%f724, %f707, %f716, %f644;
	fma.rn.f32 	%f725, %f707, %f717, %f645;
	fma.rn.f32 	%f726, %f707, %f718, %f646;
	fma.rn.f32 	%f727, %f707, %f719, %f647;
	fma.rn.f32 	%f728, %f707, %f720, %f648;
	fma.rn.f32 	%f729, %f707, %f721, %f649;
	fma.rn.f32 	%f730, %f707, %f722, %f650;
	fma.rn.f32 	%f731, %f708, %f715, %f651;
	fma.rn.f32 	%f732, %f708, %f716, %f652;
	fma.rn.f32 	%f733, %f708, %f717, %f653;
	fma.rn.f32 	%f734, %f708, %f718, %f654;
	fma.rn.f32 	%f735, %f708, %f719, %f655;
	fma.rn.f32 	%f736, %f708, %f720, %f656;
	fma.rn.f32 	%f737, %f708, %f721, %f657;
	fma.rn.f32 	%f738, %f708, %f722, %f658;
	fma.rn.f32 	%f739, %f709, %f715, %f659;
	fma.rn.f32 	%f740, %f709, %f716, %f660;
	fma.rn.f32 	%f741, %f709, %f717, %f661;
	fma.rn.f32 	%f742, %f709, %f718, %f662;
	fma.rn.f32 	%f743, %f709, %f719, %f663;
	fma.rn.f32 	%f744, %f709, %f720, %f664;
	fma.rn.f32 	%f745, %f709, %f721, %f665;
	fma.rn.f32 	%f746, %f709, %f722, %f666;
	fma.rn.f32 	%f747, %f710, %f715, %f667;
	fma.rn.f32 	%f748, %f710, %f716, %f668;
	fma.rn.f32 	%f749, %f710, %f717, %f669;
	fma.rn.f32 	%f750, %f710, %f718, %f670;
	fma.rn.f32 	%f751, %f710, %f719, %f671;
	fma.rn.f32 	%f752, %f710, %f720, %f672;
	fma.rn.f32 	%f753, %f710, %f721, %f673;
	fma.rn.f32 	%f754, %f710, %f722, %f674;
	fma.rn.f32 	%f755, %f711, %f715, %f675;
	fma.rn.f32 	%f756, %f711, %f716, %f676;
	fma.rn.f32 	%f757, %f711, %f717, %f677;
	fma.rn.f32 	%f758, %f711, %f718, %f678;
	fma.rn.f32 	%f759, %f711, %f719, %f679;
	fma.rn.f32 	%f760, %f711, %f720, %f680;
	fma.rn.f32 	%f761, %f711, %f721, %f681;
	fma.rn.f32 	%f762, %f711, %f722, %f682;
	fma.rn.f32 	%f763, %f712, %f715, %f683;
	fma.rn.f32 	%f764, %f712, %f716, %f684;
	fma.rn.f32 	%f765, %f712, %f717, %f685;
	fma.rn.f32 	%f766, %f712, %f718, %f686;
	fma.rn.f32 	%f767, %f712, %f719, %f687;
	fma.rn.f32 	%f768, %f712, %f720, %f688;
	fma.rn.f32 	%f769, %f712, %f721, %f689;
	fma.rn.f32 	%f770, %f712, %f722, %f690;
	fma.rn.f32 	%f771, %f713, %f715, %f691;
	fma.rn.f32 	%f772, %f713, %f716, %f692;
	fma.rn.f32 	%f773, %f713, %f717, %f693;
	fma.rn.f32 	%f774, %f713, %f718, %f694;
	fma.rn.f32 	%f775, %f713, %f719, %f695;
	fma.rn.f32 	%f776, %f713, %f720, %f696;
	fma.rn.f32 	%f777, %f713, %f721, %f697;
	fma.rn.f32 	%f778, %f713, %f722, %f698;
	fma.rn.f32 	%f779, %f714, %f715, %f699;
	fma.rn.f32 	%f780, %f714, %f716, %f700;
	fma.rn.f32 	%f781, %f714, %f717, %f701;
	fma.rn.f32 	%f782, %f714, %f718, %f702;
	fma.rn.f32 	%f783, %f714, %f719, %f703;
	fma.rn.f32 	%f784, %f714, %f720, %f704;
	fma.rn.f32 	%f785, %f714, %f721, %f705;
	fma.rn.f32 	%f786, %f714, %f722, %f706;
	ld.shared.f32 	%f787, [%r86+28];
	ld.shared.f32 	%f788, [%r86+156];
	ld.shared.f32 	%f789, [%r86+284];
	ld.shared.f32 	%f790, [%r86+412];
	ld.shared.f32 	%f791, [%r86+540];
	ld.shared.f32 	%f792, [%r86+668];
	ld.shared.f32 	%f793, [%r86+796];
	ld.shared.f32 	%f794, [%r86+924];
	ld.shared.f32 	%f795, [%r87+896];
	ld.shared.f32 	%f796, [%r87+900];
	ld.shared.f32 	%f797, [%r87+904];
	ld.shared.f32 	%f798, [%r87+908];
	ld.shared.f32 	%f799, [%r87+912];
	ld.shared.f32 	%f800, [%r87+916];
	ld.shared.f32 	%f801, [%r87+920];
	ld.shared.f32 	%f802, [%r87+924];
	fma.rn.f32 	%f803, %f787, %f795, %f723;
	fma.rn.f32 	%f804, %f787, %f796, %f724;
	fma.rn.f32 	%f805, %f787, %f797, %f725;
	fma.rn.f32 	%f806, %f787, %f798, %f726;
	fma.rn.f32 	%f807, %f787, %f799, %f727;
	fma.rn.f32 	%f808, %f787, %f800, %f728;
	fma.rn.f32 	%f809, %f787, %f801, %f729;
	fma.rn.f32 	%f810, %f787, %f802, %f730;
	fma.rn.f32 	%f811, %f788, %f795, %f731;
	fma.rn.f32 	%f812, %f788, %f796, %f732;
	fma.rn.f32 	%f813, %f788, %f797, %f733;
	fma.rn.f32 	%f814, %f788, %f798, %f734;
	fma.rn.f32 	%f815, %f788, %f799, %f735;
	fma.rn.f32 	%f816, %f788, %f800, %f736;
	fma.rn.f32 	%f817, %f788, %f801, %f737;
	fma.rn.f32 	%f818, %f788, %f802, %f738;
	fma.rn.f32 	%f819, %f789, %f795, %f739;
	fma.rn.f32 	%f820, %f789, %f796, %f740;
	fma.rn.f32 	%f821, %f789, %f797, %f741;
	fma.rn.f32 	%f822, %f789, %f798, %f742;
	fma.rn.f32 	%f823, %f789, %f799, %f743;
	fma.rn.f32 	%f824, %f789, %f800, %f744;
	fma.rn.f32 	%f825, %f789, %f801, %f745;
	fma.rn.f32 	%f826, %f789, %f802, %f746;
	fma.rn.f32 	%f827, %f790, %f795, %f747;
	fma.rn.f32 	%f828, %f790, %f796, %f748;
	fma.rn.f32 	%f829, %f790, %f797, %f749;
	fma.rn.f32 	%f830, %f790, %f798, %f750;
	fma.rn.f32 	%f831, %f790, %f799, %f751;
	fma.rn.f32 	%f832, %f790, %f800, %f752;
	fma.rn.f32 	%f833, %f790, %f801, %f753;
	fma.rn.f32 	%f834, %f790, %f802, %f754;
	fma.rn.f32 	%f835, %f791, %f795, %f755;
	fma.rn.f32 	%f836, %f791, %f796, %f756;
	fma.rn.f32 	%f837, %f791, %f797, %f757;
	fma.rn.f32 	%f838, %f791, %f798, %f758;
	fma.rn.f32 	%f839, %f791, %f799, %f759;
	fma.rn.f32 	%f840, %f791, %f800, %f760;
	fma.rn.f32 	%f841, %f791, %f801, %f761;
	fma.rn.f32 	%f842, %f791, %f802, %f762;
	fma.rn.f32 	%f843, %f792, %f795, %f763;
	fma.rn.f32 	%f844, %f792, %f796, %f764;
	fma.rn.f32 	%f845, %f792, %f797, %f765;
	fma.rn.f32 	%f846, %f792, %f798, %f766;
	fma.rn.f32 	%f847, %f792, %f799, %f767;
	fma.rn.f32 	%f848, %f792, %f800, %f768;
	fma.rn.f32 	%f849, %f792, %f801, %f769;
	fma.rn.f32 	%f850, %f792, %f802, %f770;
	fma.rn.f32 	%f851, %f793, %f795, %f771;
	fma.rn.f32 	%f852, %f793, %f796, %f772;
	fma.rn.f32 	%f853, %f793, %f797, %f773;
	fma.rn.f32 	%f854, %f793, %f798, %f774;
	fma.rn.f32 	%f855, %f793, %f799, %f775;
	fma.rn.f32 	%f856, %f793, %f800, %f776;
	fma.rn.f32 	%f857, %f793, %f801, %f777;
	fma.rn.f32 	%f858, %f793, %f802, %f778;
	fma.rn.f32 	%f859, %f794, %f795, %f779;
	fma.rn.f32 	%f860, %f794, %f796, %f780;
	fma.rn.f32 	%f861, %f794, %f797, %f781;
	fma.rn.f32 	%f862, %f794, %f798, %f782;
	fma.rn.f32 	%f863, %f794, %f799, %f783;
	fma.rn.f32 	%f864, %f794, %f800, %f784;
	fma.rn.f32 	%f865, %f794, %f801, %f785;
	fma.rn.f32 	%f866, %f794, %f802, %f786;
	ld.shared.f32 	%f867, [%r86+32];
	ld.shared.f32 	%f868, [%r86+160];
	ld.shared.f32 	%f869, [%r86+288];
	ld.shared.f32 	%f870, [%r86+416];
	ld.shared.f32 	%f871, [%r86+544];
	ld.shared.f32 	%f872, [%r86+672];
	ld.shared.f32 	%f873, [%r86+800];
	ld.shared.f32 	%f874, [%r86+928];
	ld.shared.f32 	%f875, [%r87+1024];
	ld.shared.f32 	%f876, [%r87+1028];
	ld.shared.f32 	%f877, [%r87+1032];
	ld.shared.f32 	%f878, [%r87+1036];
	ld.shared.f32 	%f879, [%r87+1040];
	ld.shared.f32 	%f880, [%r87+1044];
	ld.shared.f32 	%f881, [%r87+1048];
	ld.shared.f32 	%f882, [%r87+1052];
	fma.rn.f32 	%f883, %f867, %f875, %f803;
	fma.rn.f32 	%f884, %f867, %f876, %f804;
	fma.rn.f32 	%f885, %f867, %f877, %f805;
	fma.rn.f32 	%f886, %f867, %f878, %f806;
	fma.rn.f32 	%f887, %f867, %f879, %f807;
	fma.rn.f32 	%f888, %f867, %f880, %f808;
	fma.rn.f32 	%f889, %f867, %f881, %f809;
	fma.rn.f32 	%f890, %f867, %f882, %f810;
	fma.rn.f32 	%f891, %f868, %f875, %f811;
	fma.rn.f32 	%f892, %f868, %f876, %f812;
	fma.rn.f32 	%f893, %f868, %f877, %f813;
	fma.rn.f32 	%f894, %f868, %f878, %f814;
	fma.rn.f32 	%f895, %f868, %f879, %f815;
	fma.rn.f32 	%f896, %f868, %f880, %f816;
	fma.rn.f32 	%f897, %f868, %f881, %f817;
	fma.rn.f32 	%f898, %f868, %f882, %f818;
	fma.rn.f32 	%f899, %f869, %f875, %f819;
	fma.rn.f32 	%f900, %f869, %f876, %f820;
	fma.rn.f32 	%f901, %f869, %f877, %f821;
	fma.rn.f32 	%f902, %f869, %f878, %f822;
	fma.rn.f32 	%f903, %f869, %f879, %f823;
	fma.rn.f32 	%f904, %f869, %f880, %f824;
	fma.rn.f32 	%f905, %f869, %f881, %f825;
	fma.rn.f32 	%f906, %f869, %f882, %f826;
	fma.rn.f32 	%f907, %f870, %f875, %f827;
	fma.rn.f32 	%f908, %f870, %f876, %f828;
	fma.rn.f32 	%f909, %f870, %f877, %f829;
	fma.rn.f32 	%f910, %f870, %f878, %f830;
	fma.rn.f32 	%f911, %f870, %f879, %f831;
	fma.rn.f32 	%f912, %f870, %f880, %f832;
	fma.rn.f32 	%f913, %f870, %f881, %f833;
	fma.rn.f32 	%f914, %f870, %f882, %f834;
	fma.rn.f32 	%f915, %f871, %f875, %f835;
	fma.rn.f32 	%f916, %f871, %f876, %f836;
	fma.rn.f32 	%f917, %f871, %f877, %f837;
	fma.rn.f32 	%f918, %f871, %f878, %f838;
	fma.rn.f32 	%f919, %f871, %f879, %f839;
	fma.rn.f32 	%f920, %f871, %f880, %f840;
	fma.rn.f32 	%f921, %f871, %f881, %f841;
	fma.rn.f32 	%f922, %f871, %f882, %f842;
	fma.rn.f32 	%f923, %f872, %f875, %f843;
	fma.rn.f32 	%f924, %f872, %f876, %f844;
	fma.rn.f32 	%f925, %f872, %f877, %f845;
	fma.rn.f32 	%f926, %f872, %f878, %f846;
	fma.rn.f32 	%f927, %f872, %f879, %f847;
	fma.rn.f32 	%f928, %f872, %f880, %f848;
	fma.rn.f32 	%f929, %f872, %f881, %f849;
	fma.rn.f32 	%f930, %f872, %f882, %f850;
	fma.rn.f32 	%f931, %f873, %f875, %f851;
	fma.rn.f32 	%f932, %f873, %f876, %f852;
	fma.rn.f32 	%f933, %f873, %f877, %f853;
	fma.rn.f32 	%f934, %f873, %f878, %f854;
	fma.rn.f32 	%f935, %f873, %f879, %f855;
	fma.rn.f32 	%f936, %f873, %f880, %f856;
	fma.rn.f32 	%f937, %f873, %f881, %f857;
	fma.rn.f32 	%f938, %f873, %f882, %f858;
	fma.rn.f32 	%f939, %f874, %f875, %f859;
	fma.rn.f32 	%f940, %f874, %f876, %f860;
	fma.rn.f32 	%f941, %f874, %f877, %f861;
	fma.rn.f32 	%f942, %f874, %f878, %f862;
	fma.rn.f32 	%f943, %f874, %f879, %f863;
	fma.rn.f32 	%f944, %f874, %f880, %f864;
	fma.rn.f32 	%f945, %f874, %f881, %f865;
	fma.rn.f32 	%f946, %f874, %f882, %f866;
	ld.shared.f32 	%f947, [%r86+36];
	ld.shared.f32 	%f948, [%r86+164];
	ld.shared.f32 	%f949, [%r86+292];
	ld.shared.f32 	%f950, [%r86+420];
	ld.shared.f32 	%f951, [%r86+548];
	ld.shared.f32 	%f952, [%r86+676];
	ld.shared.f32 	%f953, [%r86+804];
	ld.shared.f32 	%f954, [%r86+932];
	ld.shared.f32 	%f955, [%r87+1152];
	ld.shared.f32 	%f956, [%r87+1156];
	ld.shared.f32 	%f957, [%r87+1160];
	ld.shared.f32 	%f958, [%r87+1164];
	ld.shared.f32 	%f959, [%r87+1168];
	ld.shared.f32 	%f960, [%r87+1172];
	ld.shared.f32 	%f961, [%r87+1176];
	ld.shared.f32 	%f962, [%r87+1180];
	fma.rn.f32 	%f963, %f947, %f955, %f883;
	fma.rn.f32 	%f964, %f947, %f956, %f884;
	fma.rn.f32 	%f965, %f947, %f957, %f885;
	fma.rn.f32 	%f966, %f947, %f958, %f886;
	fma.rn.f32 	%f967, %f947, %f959, %f887;
	fma.rn.f32 	%f968, %f947, %f960, %f888;
	fma.rn.f32 	%f969, %f947, %f961, %f889;
	fma.rn.f32 	%f970, %f947, %f962, %f890;
	fma.rn.f32 	%f971, %f948, %f955, %f891;
	fma.rn.f32 	%f972, %f948, %f956, %f892;
	fma.rn.f32 	%f973, %f948, %f957, %f893;
	fma.rn.f32 	%f974, %f948, %f958, %f894;
	fma.rn.f32 	%f975, %f948, %f959, %f895;
	fma.rn.f32 	%f976, %f948, %f960, %f896;
	fma.rn.f32 	%f977, %f948, %f961, %f897;
	fma.rn.f32 	%f978, %f948, %f962, %f898;
	fma.rn.f32 	%f979, %f949, %f955, %f899;
	fma.rn.f32 	%f980, %f949, %f956, %f900;
	fma.rn.f32 	%f981, %f949, %f957, %f901;
	fma.rn.f32 	%f982, %f949, %f958, %f902;
	fma.rn.f32 	%f983, %f949, %f959, %f903;
	fma.rn.f32 	%f984, %f949, %f960, %f904;
	fma.rn.f32 	%f985, %f949, %f961, %f905;
	fma.rn.f32 	%f986, %f949, %f962, %f906;
	fma.rn.f32 	%f987, %f950, %f955, %f907;
	fma.rn.f32 	%f988, %f950, %f956, %f908;
	fma.rn.f32 	%f989, %f950, %f957, %f909;
	fma.rn.f32 	%f990, %f950, %f958, %f910;
	fma.rn.f32 	%f991, %f950, %f959, %f911;
	fma.rn.f32 	%f992, %f950, %f960, %f912;
	fma.rn.f32 	%f993, %f950, %f961, %f913;
	fma.rn.f32 	%f994, %f950, %f962, %f914;
	fma.rn.f32 	%f995, %f951, %f955, %f915;
	fma.rn.f32 	%f996, %f951, %f956, %f916;
	fma.rn.f32 	%f997, %f951, %f957, %f917;
	fma.rn.f32 	%f998, %f951, %f958, %f918;
	fma.rn.f32 	%f999, %f951, %f959, %f919;
	fma.rn.f32 	%f1000, %f951, %f960, %f920;
	fma.rn.f32 	%f1001, %f951, %f961, %f921;
	fma.rn.f32 	%f1002, %f951, %f962, %f922;
	fma.rn.f32 	%f1003, %f952, %f955, %f923;
	fma.rn.f32 	%f1004, %f952, %f956, %f924;
	fma.rn.f32 	%f1005, %f952, %f957, %f925;
	fma.rn.f32 	%f1006, %f952, %f958, %f926;
	fma.rn.f32 	%f1007, %f952, %f959, %f927;
	fma.rn.f32 	%f1008, %f952, %f960, %f928;
	fma.rn.f32 	%f1009, %f952, %f961, %f929;
	fma.rn.f32 	%f1010, %f952, %f962, %f930;
	fma.rn.f32 	%f1011, %f953, %f955, %f931;
	fma.rn.f32 	%f1012, %f953, %f956, %f932;
	fma.rn.f32 	%f1013, %f953, %f957, %f933;
	fma.rn.f32 	%f1014, %f953, %f958, %f934;
	fma.rn.f32 	%f1015, %f953, %f959, %f935;
	fma.rn.f32 	%f1016, %f953, %f960, %f936;
	fma.rn.f32 	%f1017, %f953, %f961, %f937;
	fma.rn.f32 	%f1018, %f953, %f962, %f938;
	fma.rn.f32 	%f1019, %f954, %f955, %f939;
	fma.rn.f32 	%f1020, %f954, %f956, %f940;
	fma.rn.f32 	%f1021, %f954, %f957, %f941;
	fma.rn.f32 	%f1022, %f954, %f958, %f942;
	fma.rn.f32 	%f1023, %f954, %f959, %f943;
	fma.rn.f32 	%f1024, %f954, %f960, %f944;
	fma.rn.f32 	%f1025, %f954, %f961, %f945;
	fma.rn.f32 	%f1026, %f954, %f962, %f946;
	ld.shared.f32 	%f1027, [%r86+40];
	ld.shared.f32 	%f1028, [%r86+168];
	ld.shared.f32 	%f1029, [%r86+296];
	ld.shared.f32 	%f1030, [%r86+424];
	ld.shared.f32 	%f1031, [%r86+552];
	ld.shared.f32 	%f1032, [%r86+680];
	ld.shared.f32 	%f1033, [%r86+808];
	ld.shared.f32 	%f1034, [%r86+936];
	ld.shared.f32 	%f1035, [%r87+1280];
	ld.shared.f32 	%f1036, [%r87+1284];
	ld.shared.f32 	%f1037, [%r87+1288];
	ld.shared.f32 	%f1038, [%r87+1292];
	ld.shared.f32 	%f1039, [%r87+1296];
	ld.shared.f32 	%f1040, [%r87+1300];
	ld.shared.f32 	%f1041, [%r87+1304];
	ld.shared.f32 	%f1042, [%r87+1308];
	fma.rn.f32 	%f1043, %f1027, %f1035, %f963;
	fma.rn.f32 	%f1044, %f1027, %f1036, %f964;
	fma.rn.f32 	%f1045, %f1027, %f1037, %f965;
	fma.rn.f32 	%f1046, %f1027, %f1038, %f966;
	fma.rn.f32 	%f1047, %f1027, %f1039, %f967;
	fma.rn.f32 	%f1048, %f1027, %f1040, %f968;
	fma.rn.f32 	%f1049, %f1027, %f1041, %f969;
	fma.rn.f32 	%f1050, %f1027, %f1042, %f970;
	fma.rn.f32 	%f1051, %f1028, %f1035, %f971;
	fma.rn.f32 	%f1052, %f1028, %f1036, %f972;
	fma.rn.f32 	%f1053, %f1028, %f1037, %f973;
	fma.rn.f32 	%f1054, %f1028, %f1038, %f974;
	fma.rn.f32 	%f1055, %f1028, %f1039, %f975;
	fma.rn.f32 	%f1056, %f1028, %f1040, %f976;
	fma.rn.f32 	%f1057, %f1028, %f1041, %f977;
	fma.rn.f32 	%f1058, %f1028, %f1042, %f978;
	fma.rn.f32 	%f1059, %f1029, %f1035, %f979;
	fma.rn.f32 	%f1060, %f1029, %f1036, %f980;
	fma.rn.f32 	%f1061, %f1029, %f1037, %f981;
	fma.rn.f32 	%f1062, %f1029, %f1038, %f982;
	fma.rn.f32 	%f1063, %f1029, %f1039, %f983;
	fma.rn.f32 	%f1064, %f1029, %f1040, %f984;
	fma.rn.f32 	%f1065, %f1029, %f1041, %f985;
	fma.rn.f32 	%f1066, %f1029, %f1042, %f986;
	fma.rn.f32 	%f1067, %f1030, %f1035, %f987;
	fma.rn.f32 	%f1068, %f1030, %f1036, %f988;
	fma.rn.f32 	%f1069, %f1030, %f1037, %f989;
	fma.rn.f32 	%f1070, %f1030, %f1038, %f990;
	fma.rn.f32 	%f1071, %f1030, %f1039, %f991;
	fma.rn.f32 	%f1072, %f1030, %f1040, %f992;
	fma.rn.f32 	%f1073, %f1030, %f1041, %f993;
	fma.rn.f32 	%f1074, %f1030, %f1042, %f994;
	fma.rn.f32 	%f1075, %f1031, %f1035, %f995;
	fma.rn.f32 	%f1076, %f1031, %f1036, %f996;
	fma.rn.f32 	%f1077, %f1031, %f1037, %f997;
	fma.rn.f32 	%f1078, %f1031, %f1038, %f998;
	fma.rn.f32 	%f1079, %f1031, %f1039, %f999;
	fma.rn.f32 	%f1080, %f1031, %f1040, %f1000;
	fma.rn.f32 	%f1081, %f1031, %f1041, %f1001;
	fma.rn.f32 	%f1082, %f1031, %f1042, %f1002;
	fma.rn.f32 	%f1083, %f1032, %f1035, %f1003;
	fma.rn.f32 	%f1084, %f1032, %f1036, %f1004;
	fma.rn.f32 	%f1085, %f1032, %f1037, %f1005;
	fma.rn.f32 	%f1086, %f1032, %f1038, %f1006;
	fma.rn.f32 	%f1087, %f1032, %f1039, %f1007;
	fma.rn.f32 	%f1088, %f1032, %f1040, %f1008;
	fma.rn.f32 	%f1089, %f1032, %f1041, %f1009;
	fma.rn.f32 	%f1090, %f1032, %f1042, %f1010;
	fma.rn.f32 	%f1091, %f1033, %f1035, %f1011;
	fma.rn.f32 	%f1092, %f1033, %f1036, %f1012;
	fma.rn.f32 	%f1093, %f1033, %f1037, %f1013;
	fma.rn.f32 	%f1094, %f1033, %f1038, %f1014;
	fma.rn.f32 	%f1095, %f1033, %f1039, %f1015;
	fma.rn.f32 	%f1096, %f1033, %f1040, %f1016;
	fma.rn.f32 	%f1097, %f1033, %f1041, %f1017;
	fma.rn.f32 	%f1098, %f1033, %f1042, %f1018;
	fma.rn.f32 	%f1099, %f1034, %f1035, %f1019;
	fma.rn.f32 	%f1100, %f1034, %f1036, %f1020;
	fma.rn.f32 	%f1101, %f1034, %f1037, %f1021;
	fma.rn.f32 	%f1102, %f1034, %f1038, %f1022;
	fma.rn.f32 	%f1103, %f1034, %f1039, %f1023;
	fma.rn.f32 	%f1104, %f1034, %f1040, %f1024;
	fma.rn.f32 	%f1105, %f1034, %f1041, %f1025;
	fma.rn.f32 	%f1106, %f1034, %f1042, %f1026;
	ld.shared.f32 	%f1107, [%r86+44];
	ld.shared.f32 	%f1108, [%r86+172];
	ld.shared.f32 	%f1109, [%r86+300];
	ld.shared.f32 	%f1110, [%r86+428];
	ld.shared.f32 	%f1111, [%r86+556];
	ld.shared.f32 	%f1112, [%r86+684];
	ld.shared.f32 	%f1113, [%r86+812];
	ld.shared.f32 	%f1114, [%r86+940];
	ld.shared.f32 	%f1115, [%r87+1408];
	ld.shared.f32 	%f1116, [%r87+1412];
	ld.shared.f32 	%f1117, [%r87+1416];
	ld.shared.f32 	%f1118, [%r87+1420];
	ld.shared.f32 	%f1119, [%r87+1424];
	ld.shared.f32 	%f1120, [%r87+1428];
	ld.shared.f32 	%f1121, [%r87+1432];
	ld.shared.f32 	%f1122, [%r87+1436];
	fma.rn.f32 	%f1123, %f1107, %f1115, %f1043;
	fma.rn.f32 	%f1124, %f1107, %f1116, %f1044;
	fma.rn.f32 	%f1125, %f1107, %f1117, %f1045;
	fma.rn.f32 	%f1126, %f1107, %f1118, %f1046;
	fma.rn.f32 	%f1127, %f1107, %f1119, %f1047;
	fma.rn.f32 	%f1128, %f1107, %f1120, %f1048;
	fma.rn.f32 	%f1129, %f1107, %f1121, %f1049;
	fma.rn.f32 	%f1130, %f1107, %f1122, %f1050;
	fma.rn.f32 	%f1131, %f1108, %f1115, %f1051;
	fma.rn.f32 	%f1132, %f1108, %f1116, %f1052;
	fma.rn.f32 	%f1133, %f1108, %f1117, %f1053;
	fma.rn.f32 	%f1134, %f1108, %f1118, %f1054;
	fma.rn.f32 	%f1135, %f1108, %f1119, %f1055;
	fma.rn.f32 	%f1136, %f1108, %f1120, %f1056;
	fma.rn.f32 	%f1137, %f1108, %f1121, %f1057;
	fma.rn.f32 	%f1138, %f1108, %f1122, %f1058;
	fma.rn.f32 	%f1139, %f1109, %f1115, %f1059;
	fma.rn.f32 	%f1140, %f1109, %f1116, %f1060;
	fma.rn.f32 	%f1141, %f1109, %f1117, %f1061;
	fma.rn.f32 	%f1142, %f1109, %f1118, %f1062;
	fma.rn.f32 	%f1143, %f1109, %f1119, %f1063;
	fma.rn.f32 	%f1144, %f1109, %f1120, %f1064;
	fma.rn.f32 	%f1145, %f1109, %f1121, %f1065;
	fma.rn.f32 	%f1146, %f1109, %f1122, %f1066;
	fma.rn.f32 	%f1147, %f1110, %f1115, %f1067;
	fma.rn.f32 	%f1148, %f1110, %f1116, %f1068;
	fma.rn.f32 	%f1149, %f1110, %f1117, %f1069;
	fma.rn.f32 	%f1150, %f1110, %f1118, %f1070;
	fma.rn.f32 	%f1151, %f1110, %f1119, %f1071;
	fma.rn.f32 	%f1152, %f1110, %f1120, %f1072;
	fma.rn.f32 	%f1153, %f1110, %f1121, %f1073;
	fma.rn.f32 	%f1154, %f1110, %f1122, %f1074;
	fma.rn.f32 	%f1155, %f1111, %f1115, %f1075;
	fma.rn.f32 	%f1156, %f1111, %f1116, %f1076;
	fma.rn.f32 	%f1157, %f1111, %f1117, %f1077;
	fma.rn.f32 	%f1158, %f1111, %f1118, %f1078;
	fma.rn.f32 	%f1159, %f1111, %f1119, %f1079;
	fma.rn.f32 	%f1160, %f1111, %f1120, %f1080;
	fma.rn.f32 	%f1161, %f1111, %f1121, %f1081;
	fma.rn.f32 	%f1162, %f1111, %f1122, %f1082;
	fma.rn.f32 	%f1163, %f1112, %f1115, %f1083;
	fma.rn.f32 	%f1164, %f1112, %f1116, %f1084;
	fma.rn.f32 	%f1165, %f1112, %f1117, %f1085;
	fma.rn.f32 	%f1166, %f1112, %f1118, %f1086;
	fma.rn.f32 	%f1167, %f1112, %f1119, %f1087;
	fma.rn.f32 	%f1168, %f1112, %f1120, %f1088;
	fma.rn.f32 	%f1169, %f1112, %f1121, %f1089;
	fma.rn.f32 	%f1170, %f1112, %f1122, %f1090;
	fma.rn.f32 	%f1171, %f1113, %f1115, %f1091;
	fma.rn.f32 	%f1172, %f1113, %f1116, %f1092;
	fma.rn.f32 	%f1173, %f1113, %f1117, %f1093;
	fma.rn.f32 	%f1174, %f1113, %f1118, %f1094;
	fma.rn.f32 	%f1175, %f1113, %f1119, %f1095;
	fma.rn.f32 	%f1176, %f1113, %f1120, %f1096;
	fma.rn.f32 	%f1177, %f1113, %f1121, %f1097;
	fma.rn.f32 	%f1178, %f1113, %f1122, %f1098;
	fma.rn.f32 	%f1179, %f1114, %f1115, %f1099;
	fma.rn.f32 	%f1180, %f1114, %f1116, %f1100;
	fma.rn.f32 	%f1181, %f1114, %f1117, %f1101;
	fma.rn.f32 	%f1182, %f1114, %f1118, %f1102;
	fma.rn.f32 	%f1183, %f1114, %f1119, %f1103;
	fma.rn.f32 	%f1184, %f1114, %f1120, %f1104;
	fma.rn.f32 	%f1185, %f1114, %f1121, %f1105;
	fma.rn.f32 	%f1186, %f1114, %f1122, %f1106;
	ld.shared.f32 	%f1187, [%r86+48];
	ld.shared.f32 	%f1188, [%r86+176];
	ld.shared.f32 	%f1189, [%r86+304];
	ld.shared.f32 	%f1190, [%r86+432];
	ld.shared.f32 	%f1191, [%r86+560];
	ld.shared.f32 	%f1192, [%r86+688];
	ld.shared.f32 	%f1193, [%r86+816];
	ld.shared.f32 	%f1194, [%r86+944];
	ld.shared.f32 	%f1195, [%r87+1536];
	ld.shared.f32 	%f1196, [%r87+1540];
	ld.shared.f32 	%f1197, [%r87+1544];
	ld.shared.f32 	%f1198, [%r87+1548];
	ld.shared.f32 	%f1199, [%r87+1552];
	ld.shared.f32 	%f1200, [%r87+1556];
	ld.shared.f32 	%f1201, [%r87+1560];
	ld.shared.f32 	%f1202, [%r87+1564];
	fma.rn.f32 	%f1203, %f1187, %f1195, %f1123;
	fma.rn.f32 	%f1204, %f1187, %f1196, %f1124;
	fma.rn.f32 	%f1205, %f1187, %f1197, %f1125;
	fma.rn.f32 	%f1206, %f1187, %f1198, %f1126;
	fma.rn.f32 	%f1207, %f1187, %f1199, %f1127;
	fma.rn.f32 	%f1208, %f1187, %f1200, %f1128;
	fma.rn.f32 	%f1209, %f1187, %f1201, %f1129;
	fma.rn.f32 	%f1210, %f1187, %f1202, %f1130;
	fma.rn.f32 	%f1211, %f1188, %f1195, %f1131;
	fma.rn.f32 	%f1212, %f1188, %f1196, %f1132;
	fma.rn.f32 	%f1213, %f1188, %f1197, %f1133;
	fma.rn.f32 	%f1214, %f1188, %f1198, %f1134;
	fma.rn.f32 	%f1215, %f1188, %f1199, %f1135;
	fma.rn.f32 	%f1216, %f1188, %f1200, %f1136;
	fma.rn.f32 	%f1217, %f1188, %f1201, %f1137;
	fma.rn.f32 	%f1218, %f1188, %f1202, %f1138;
	fma.rn.f32 	%f1219, %f1189, %f1195, %f1139;
	fma.rn.f32 	%f1220, %f1189, %f1196, %f1140;
	fma.rn.f32 	%f1221, %f1189, %f1197, %f1141;
	fma.rn.f32 	%f1222, %f1189, %f1198, %f1142;
	fma.rn.f32 	%f1223, %f1189, %f1199, %f1143;
	fma.rn.f32 	%f1224, %f1189, %f1200, %f1144;
	fma.rn.f32 	%f1225, %f1189, %f1201, %f1145;
	fma.rn.f32 	%f1226, %f1189, %f1202, %f1146;
	fma.rn.f32 	%f1227, %f1190, %f1195, %f1147;
	fma.rn.f32 	%f1228, %f1190, %f1196, %f1148;
	fma.rn.f32 	%f1229, %f1190, %f1197, %f1149;
	fma.rn.f32 	%f1230, %f1190, %f1198, %f1150;
	fma.rn.f32 	%f1231, %f1190, %f1199, %f1151;
	fma.rn.f32 	%f1232, %f1190, %f1200, %f1152;
	fma.rn.f32 	%f1233, %f1190, %f1201, %f1153;
	fma.rn.f32 	%f1234, %f1190, %f1202, %f1154;
	fma.rn.f32 	%f1235, %f1191, %f1195, %f1155;
	fma.rn.f32 	%f1236, %f1191, %f1196, %f1156;
	fma.rn.f32 	%f1237, %f1191, %f1197, %f1157;
	fma.rn.f32 	%f1238, %f1191, %f1198, %f1158;
	fma.rn.f32 	%f1239, %f1191, %f1199, %f1159;
	fma.rn.f32 	%f1240, %f1191, %f1200, %f1160;
	fma.rn.f32 	%f1241, %f1191, %f1201, %f1161;
	fma.rn.f32 	%f1242, %f1191, %f1202, %f1162;
	fma.rn.f32 	%f1243, %f1192, %f1195, %f1163;
	fma.rn.f32 	%f1244, %f1192, %f1196, %f1164;
	fma.rn.f32 	%f1245, %f1192, %f1197, %f1165;
	fma.rn.f32 	%f1246, %f1192, %f1198, %f1166;
	fma.rn.f32 	%f1247, %f1192, %f1199, %f1167;
	fma.rn.f32 	%f1248, %f1192, %f1200, %f1168;
	fma.rn.f32 	%f1249, %f1192, %f1201, %f1169;
	fma.rn.f32 	%f1250, %f1192, %f1202, %f1170;
	fma.rn.f32 	%f1251, %f1193, %f1195, %f1171;
	fma.rn.f32 	%f1252, %f1193, %f1196, %f1172;
	fma.rn.f32 	%f1253, %f1193, %f1197, %f1173;
	fma.rn.f32 	%f1254, %f1193, %f1198, %f1174;
	fma.rn.f32 	%f1255, %f1193, %f1199, %f1175;
	fma.rn.f32 	%f1256, %f1193, %f1200, %f1176;
	fma.rn.f32 	%f1257, %f1193, %f1201, %f1177;
	fma.rn.f32 	%f1258, %f1193, %f1202, %f1178;
	fma.rn.f32 	%f1259, %f1194, %f1195, %f1179;
	fma.rn.f32 	%f1260, %f1194, %f1196, %f1180;
	fma.rn.f32 	%f1261, %f1194, %f1197, %f1181;
	fma.rn.f32 	%f1262, %f1194, %f1198, %f1182;
	fma.rn.f32 	%f1263, %f1194, %f1199, %f1183;
	fma.rn.f32 	%f1264, %f1194, %f1200, %f1184;
	fma.rn.f32 	%f1265, %f1194, %f1201, %f1185;
	fma.rn.f32 	%f1266, %f1194, %f1202, %f1186;
	ld.shared.f32 	%f1267, [%r86+52];
	ld.shared.f32 	%f1268, [%r86+180];
	ld.shared.f32 	%f1269, [%r86+308];
	ld.shared.f32 	%f1270, [%r86+436];
	ld.shared.f32 	%f1271, [%r86+564];
	ld.shared.f32 	%f1272, [%r86+692];
	ld.shared.f32 	%f1273, [%r86+820];
	ld.shared.f32 	%f1274, [%r86+948];
	ld.shared.f32 	%f1275, [%r87+1664];
	ld.shared.f32 	%f1276, [%r87+1668];
	ld.shared.f32 	%f1277, [%r87+1672];
	ld.shared.f32 	%f1278, [%r87+1676];
	ld.shared.f32 	%f1279, [%r87+1680];
	ld.shared.f32 	%f1280, [%r87+1684];
	ld.shared.f32 	%f1281, [%r87+1688];
	ld.shared.f32 	%f1282, [%r87+1692];
	fma.rn.f32 	%f1283, %f1267, %f1275, %f1203;
	fma.rn.f32 	%f1284, %f1267, %f1276, %f1204;
	fma.rn.f32 	%f1285, %f1267, %f1277, %f1205;
	fma.rn.f32 	%f1286, %f1267, %f1278, %f1206;
	fma.rn.f32 	%f1287, %f1267, %f1279, %f1207;
	fma.rn.f32 	%f1288, %f1267, %f1280, %f1208;
	fma.rn.f32 	%f1289, %f1267, %f1281, %f1209;
	fma.rn.f32 	%f1290, %f1267, %f1282, %f1210;
	fma.rn.f32 	%f1291, %f1268, %f1275, %f1211;
	fma.rn.f32 	%f1292, %f1268, %f1276, %f1212;
	fma.rn.f32 	%f1293, %f1268, %f1277, %f1213;
	fma.rn.f32 	%f1294, %f1268, %f1278, %f1214;
	fma.rn.f32 	%f1295, %f1268, %f1279, %f1215;
	fma.rn.f32 	%f1296, %f1268, %f1280, %f1216;
	fma.rn.f32 	%f1297, %f1268, %f1281, %f1217;
	fma.rn.f32 	%f1298, %f1268, %f1282, %f1218;
	fma.rn.f32 	%f1299, %f1269, %f1275, %f1219;
	fma.rn.f32 	%f1300, %f1269, %f1276, %f1220;
	fma.rn.f32 	%f1301, %f1269, %f1277, %f1221;
	fma.rn.f32 	%f1302, %f1269, %f1278, %f1222;
	fma.rn.f32 	%f1303, %f1269, %f1279, %f1223;
	fma.rn.f32 	%f1304, %f1269, %f1280, %f1224;
	fma.rn.f32 	%f1305, %f1269, %f1281, %f1225;
	fma.rn.f32 	%f1306, %f1269, %f1282, %f1226;
	fma.rn.f32 	%f1307, %f1270, %f1275, %f1227;
	fma.rn.f32 	%f1308, %f1270, %f1276, %f1228;
	fma.rn.f32 	%f1309, %f1270, %f1277, %f1229;
	fma.rn.f32 	%f1310, %f1270, %f1278, %f1230;
	fma.rn.f32 	%f1311, %f1270, %f1279, %f1231;
	fma.rn.f32 	%f1312, %f1270, %f1280, %f1232;
	fma.rn.f32 	%f1313, %f1270, %f1281, %f1233;
	fma.rn.f32 	%f1314, %f1270, %f1282, %f1234;
	fma.rn.f32 	%f1315, %f1271, %f1275, %f1235;
	fma.rn.f32 	%f1316, %f1271, %f1276, %f1236;
	fma.rn.f32 	%f1317, %f1271, %f1277, %f1237;
	fma.rn.f32 	%f1318, %f1271, %f1278, %f1238;
	fma.rn.f32 	%f1319, %f1271, %f1279, %f1239;
	fma.rn.f32 	%f1320, %f1271, %f1280, %f1240;
	fma.rn.f32 	%f1321, %f1271, %f1281, %f1241;
	fma.rn.f32 	%f1322, %f1271, %f1282, %f1242;
	fma.rn.f32 	%f1323, %f1272, %f1275, %f1243;
	fma.rn.f32 	%f1324, %f1272, %f1276, %f1244;
	fma.rn.f32 	%f1325, %f1272, %f1277, %f1245;
	fma.rn.f32 	%f1326, %f1272, %f1278, %f1246;
	fma.rn.f32 	%f1327, %f1272, %f1279, %f1247;
	fma.rn.f32 	%f1328, %f1272, %f1280, %f1248;
	fma.rn.f32 	%f1329, %f1272, %f1281, %f1249;
	fma.rn.f32 	%f1330, %f1272, %f1282, %f1250;
	fma.rn.f32 	%f1331, %f1273, %f1275, %f1251;
	fma.rn.f32 	%f1332, %f1273, %f1276, %f1252;
	fma.rn.f32 	%f1333, %f1273, %f1277, %f1253;
	fma.rn.f32 	%f1334, %f1273, %f1278, %f1254;
	fma.rn.f32 	%f1335, %f1273, %f1279, %f1255;
	fma.rn.f32 	%f1336, %f1273, %f1280, %f1256;
	fma.rn.f32 	%f1337, %f1273, %f1281, %f1257;
	fma.rn.f32 	%f1338, %f1273, %f1282, %f1258;
	fma.rn.f32 	%f1339, %f1274, %f1275, %f1259;
	fma.rn.f32 	%f1340, %f1274, %f1276, %f1260;
	fma.rn.f32 	%f1341, %f1274, %f1277, %f1261;
	fma.rn.f32 	%f1342, %f1274, %f1278, %f1262;
	fma.rn.f32 	%f1343, %f1274, %f1279, %f1263;
	fma.rn.f32 	%f1344, %f1274, %f1280, %f1264;
	fma.rn.f32 	%f1345, %f1274, %f1281, %f1265;
	fma.rn.f32 	%f1346, %f1274, %f1282, %f1266;
	ld.shared.f32 	%f1347, [%r86+56];
	ld.shared.f32 	%f1348, [%r86+184];
	ld.shared.f32 	%f1349, [%r86+312];
	ld.shared.f32 	%f1350, [%r86+440];
	ld.shared.f32 	%f1351, [%r86+568];
	ld.shared.f32 	%f1352, [%r86+696];
	ld.shared.f32 	%f1353, [%r86+824];
	ld.shared.f32 	%f1354, [%r86+952];
	ld.shared.f32 	%f1355, [%r87+1792];
	ld.shared.f32 	%f1356, [%r87+1796];
	ld.shared.f32 	%f1357, [%r87+1800];
	ld.shared.f32 	%f1358, [%r87+1804];
	ld.shared.f32 	%f1359, [%r87+1808];
	ld.shared.f32 	%f1360, [%r87+1812];
	ld.shared.f32 	%f1361, [%r87+1816];
	ld.shared.f32 	%f1362, [%r87+1820];
	fma.rn.f32 	%f1363, %f1347, %f1355, %f1283;
	fma.rn.f32 	%f1364, %f1347, %f1356, %f1284;
	fma.rn.f32 	%f1365, %f1347, %f1357, %f1285;
	fma.rn.f32 	%f1366, %f1347, %f1358, %f1286;
	fma.rn.f32 	%f1367, %f1347, %f1359, %f1287;
	fma.rn.f32 	%f1368, %f1347, %f1360, %f1288;
	fma.rn.f32 	%f1369, %f1347, %f1361, %f1289;
	fma.rn.f32 	%f1370, %f1347, %f1362, %f1290;
	fma.rn.f32 	%f1371, %f1348, %f1355, %f1291;
	fma.rn.f32 	%f1372, %f1348, %f1356, %f1292;
	fma.rn.f32 	%f1373, %f1348, %f1357, %f1293;
	fma.rn.f32 	%f1374, %f1348, %f1358, %f1294;
	fma.rn.f32 	%f1375, %f1348, %f1359, %f1295;
	fma.rn.f32 	%f1376, %f1348, %f1360, %f1296;
	fma.rn.f32 	%f1377, %f1348, %f1361, %f1297;
	fma.rn.f32 	%f1378, %f1348, %f1362, %f1298;
	fma.rn.f32 	%f1379, %f1349, %f1355, %f1299;
	fma.rn.f32 	%f1380, %f1349, %f1356, %f1300;
	fma.rn.f32 	%f1381, %f1349, %f1357, %f1301;
	fma.rn.f32 	%f1382, %f1349, %f1358, %f1302;
	fma.rn.f32 	%f1383, %f1349, %f1359, %f1303;
	fma.rn.f32 	%f1384, %f1349, %f1360, %f1304;
	fma.rn.f32 	%f1385, %f1349, %f1361, %f1305;
	fma.rn.f32 	%f1386, %f1349, %f1362, %f1306;
	fma.rn.f32 	%f1387, %f1350, %f1355, %f1307;
	fma.rn.f32 	%f1388, %f1350, %f1356, %f1308;
	fma.rn.f32 	%f1389, %f1350, %f1357, %f1309;
	fma.rn.f32 	%f1390, %f1350, %f1358, %f1310;
	fma.rn.f32 	%f1391, %f1350, %f1359, %f1311;
	fma.rn.f32 	%f1392, %f1350, %f1360, %f1312;
	fma.rn.f32 	%f1393, %f1350, %f1361, %f1313;
	fma.rn.f32 	%f1394, %f1350, %f1362, %f1314;
	fma.rn.f32 	%f1395, %f1351, %f1355, %f1315;
	fma.rn.f32 	%f1396, %f1351, %f1356, %f1316;
	fma.rn.f32 	%f1397, %f1351, %f1357, %f1317;
	fma.rn.f32 	%f1398, %f1351, %f1358, %f1318;
	fma.rn.f32 	%f1399, %f1351, %f1359, %f1319;
	fma.rn.f32 	%f1400, %f1351, %f1360, %f1320;
	fma.rn.f32 	%f1401, %f1351, %f1361, %f1321;
	fma.rn.f32 	%f1402, %f1351, %f1362, %f1322;
	fma.rn.f32 	%f1403, %f1352, %f1355, %f1323;
	fma.rn.f32 	%f1404, %f1352, %f1356, %f1324;
	fma.rn.f32 	%f1405, %f1352, %f1357, %f1325;
	fma.rn.f32 	%f1406, %f1352, %f1358, %f1326;
	fma.rn.f32 	%f1407, %f1352, %f1359, %f1327;
	fma.rn.f32 	%f1408, %f1352, %f1360, %f1328;
	fma.rn.f32 	%f1409, %f1352, %f1361, %f1329;
	fma.rn.f32 	%f1410, %f1352, %f1362, %f1330;
	fma.rn.f32 	%f1411, %f1353, %f1355, %f1331;
	fma.rn.f32 	%f1412, %f1353, %f1356, %f1332;
	fma.rn.f32 	%f1413, %f1353, %f1357, %f1333;
	fma.rn.f32 	%f1414, %f1353, %f1358, %f1334;
	fma.rn.f32 	%f1415, %f1353, %f1359, %f1335;
	fma.rn.f32 	%f1416, %f1353, %f1360, %f1336;
	fma.rn.f32 	%f1417, %f1353, %f1361, %f1337;
	fma.rn.f32 	%f1418, %f1353, %f1362, %f1338;
	fma.rn.f32 	%f1419, %f1354, %f1355, %f1339;
	fma.rn.f32 	%f1420, %f1354, %f1356, %f1340;
	fma.rn.f32 	%f1421, %f1354, %f1357, %f1341;
	fma.rn.f32 	%f1422, %f1354, %f1358, %f1342;
	fma.rn.f32 	%f1423, %f1354, %f1359, %f1343;
	fma.rn.f32 	%f1424, %f1354, %f1360, %f1344;
	fma.rn.f32 	%f1425, %f1354, %f1361, %f1345;
	fma.rn.f32 	%f1426, %f1354, %f1362, %f1346;
	ld.shared.f32 	%f1427, [%r86+60];
	ld.shared.f32 	%f1428, [%r86+188];
	ld.shared.f32 	%f1429, [%r86+316];
	ld.shared.f32 	%f1430, [%r86+444];
	ld.shared.f32 	%f1431, [%r86+572];
	ld.shared.f32 	%f1432, [%r86+700];
	ld.shared.f32 	%f1433, [%r86+828];
	ld.shared.f32 	%f1434, [%r86+956];
	ld.shared.f32 	%f1435, [%r87+1920];
	ld.shared.f32 	%f1436, [%r87+1924];
	ld.shared.f32 	%f1437, [%r87+1928];
	ld.shared.f32 	%f1438, [%r87+1932];
	ld.shared.f32 	%f1439, [%r87+1936];
	ld.shared.f32 	%f1440, [%r87+1940];
	ld.shared.f32 	%f1441, [%r87+1944];
	ld.shared.f32 	%f1442, [%r87+1948];
	fma.rn.f32 	%f1443, %f1427, %f1435, %f1363;
	fma.rn.f32 	%f1444, %f1427, %f1436, %f1364;
	fma.rn.f32 	%f1445, %f1427, %f1437, %f1365;
	fma.rn.f32 	%f1446, %f1427, %f1438, %f1366;
	fma.rn.f32 	%f1447, %f1427, %f1439, %f1367;
	fma.rn.f32 	%f1448, %f1427, %f1440, %f1368;
	fma.rn.f32 	%f1449, %f1427, %f1441, %f1369;
	fma.rn.f32 	%f1450, %f1427, %f1442, %f1370;
	fma.rn.f32 	%f1451, %f1428, %f1435, %f1371;
	fma.rn.f32 	%f1452, %f1428, %f1436, %f1372;
	fma.rn.f32 	%f1453, %f1428, %f1437, %f1373;
	fma.rn.f32 	%f1454, %f1428, %f1438, %f1374;
	fma.rn.f32 	%f1455, %f1428, %f1439, %f1375;
	fma.rn.f32 	%f1456, %f1428, %f1440, %f1376;
	fma.rn.f32 	%f1457, %f1428, %f1441, %f1377;
	fma.rn.f32 	%f1458, %f1428, %f1442, %f1378;
	fma.rn.f32 	%f1459, %f1429, %f1435, %f1379;
	fma.rn.f32 	%f1460, %f1429, %f1436, %f1380;
	fma.rn.f32 	%f1461, %f1429, %f1437, %f1381;
	fma.rn.f32 	%f1462, %f1429, %f1438, %f1382;
	fma.rn.f32 	%f1463, %f1429, %f1439, %f1383;
	fma.rn.f32 	%f1464, %f1429, %f1440, %f1384;
	fma.rn.f32 	%f1465, %f1429, %f1441, %f1385;
	fma.rn.f32 	%f1466, %f1429, %f1442, %f1386;
	fma.rn.f32 	%f1467, %f1430, %f1435, %f1387;
	fma.rn.f32 	%f1468, %f1430, %f1436, %f1388;
	fma.rn.f32 	%f1469, %f1430, %f1437, %f1389;
	fma.rn.f32 	%f1470, %f1430, %f1438, %f1390;
	fma.rn.f32 	%f1471, %f1430, %f1439, %f1391;
	fma.rn.f32 	%f1472, %f1430, %f1440, %f1392;
	fma.rn.f32 	%f1473, %f1430, %f1441, %f1393;
	fma.rn.f32 	%f1474, %f1430, %f1442, %f1394;
	fma.rn.f32 	%f1475, %f1431, %f1435, %f1395;
	fma.rn.f32 	%f1476, %f1431, %f1436, %f1396;
	fma.rn.f32 	%f1477, %f1431, %f1437, %f1397;
	fma.rn.f32 	%f1478, %f1431, %f1438, %f1398;
	fma.rn.f32 	%f1479, %f1431, %f1439, %f1399;
	fma.rn.f32 	%f1480, %f1431, %f1440, %f1400;
	fma.rn.f32 	%f1481, %f1431, %f1441, %f1401;
	fma.rn.f32 	%f1482, %f1431, %f1442, %f1402;
	fma.rn.f32 	%f1483, %f1432, %f1435, %f1403;
	fma.rn.f32 	%f1484, %f1432, %f1436, %f1404;
	fma.rn.f32 	%f1485, %f1432, %f1437, %f1405;
	fma.rn.f32 	%f1486, %f1432, %f1438, %f1406;
	fma.rn.f32 	%f1487, %f1432, %f1439, %f1407;
	fma.rn.f32 	%f1488, %f1432, %f1440, %f1408;
	fma.rn.f32 	%f1489, %f1432, %f1441, %f1409;
	fma.rn.f32 	%f1490, %f1432, %f1442, %f1410;
	fma.rn.f32 	%f1491, %f1433, %f1435, %f1411;
	fma.rn.f32 	%f1492, %f1433, %f1436, %f1412;
	fma.rn.f32 	%f1493, %f1433, %f1437, %f1413;
	fma.rn.f32 	%f1494, %f1433, %f1438, %f1414;
	fma.rn.f32 	%f1495, %f1433, %f1439, %f1415;
	fma.rn.f32 	%f1496, %f1433, %f1440, %f1416;
	fma.rn.f32 	%f1497, %f1433, %f1441, %f1417;
	fma.rn.f32 	%f1498, %f1433, %f1442, %f1418;
	fma.rn.f32 	%f1499, %f1434, %f1435, %f1419;
	fma.rn.f32 	%f1500, %f1434, %f1436, %f1420;
	fma.rn.f32 	%f1501, %f1434, %f1437, %f1421;
	fma.rn.f32 	%f1502, %f1434, %f1438, %f1422;
	fma.rn.f32 	%f1503, %f1434, %f1439, %f1423;
	fma.rn.f32 	%f1504, %f1434, %f1440, %f1424;
	fma.rn.f32 	%f1505, %f1434, %f1441, %f1425;
	fma.rn.f32 	%f1506, %f1434, %f1442, %f1426;
	ld.shared.f32 	%f1507, [%r86+64];
	ld.shared.f32 	%f1508, [%r86+192];
	ld.shared.f32 	%f1509, [%r86+320];
	ld.shared.f32 	%f1510, [%r86+448];
	ld.shared.f32 	%f1511, [%r86+576];
	ld.shared.f32 	%f1512, [%r86+704];
	ld.shared.f32 	%f1513, [%r86+832];
	ld.shared.f32 	%f1514, [%r86+960];
	ld.shared.f32 	%f1515, [%r87+2048];
	ld.shared.f32 	%f1516, [%r87+2052];
	ld.shared.f32 	%f1517, [%r87+2056];
	ld.shared.f32 	%f1518, [%r87+2060];
	ld.shared.f32 	%f1519, [%r87+2064];
	ld.shared.f32 	%f1520, [%r87+2068];
	ld.shared.f32 	%f1521, [%r87+2072];
	ld.shared.f32 	%f1522, [%r87+2076];
	fma.rn.f32 	%f1523, %f1507, %f1515, %f1443;
	fma.rn.f32 	%f1524, %f1507, %f1516, %f1444;
	fma.rn.f32 	%f1525, %f1507, %f1517, %f1445;
	fma.rn.f32 	%f1526, %f1507, %f1518, %f1446;
	fma.rn.f32 	%f1527, %f1507, %f1519, %f1447;
	fma.rn.f32 	%f1528, %f1507, %f1520, %f1448;
	fma.rn.f32 	%f1529, %f1507, %f1521, %f1449;
	fma.rn.f32 	%f1530, %f1507, %f1522, %f1450;
	fma.rn.f32 	%f1531, %f1508, %f1515, %f1451;
	fma.rn.f32 	%f1532, %f1508, %f1516, %f1452;
	fma.rn.f32 	%f1533, %f1508, %f1517, %f1453;
	fma.rn.f32 	%f1534, %f1508, %f1518, %f1454;
	fma.rn.f32 	%f1535, %f1508, %f1519, %f1455;
	fma.rn.f32 	%f1536, %f1508, %f1520, %f1456;
	fma.rn.f32 	%f1537, %f1508, %f1521, %f1457;
	fma.rn.f32 	%f1538, %f1508, %f1522, %f1458;
	fma.rn.f32 	%f1539, %f1509, %f1515, %f1459;
	fma.rn.f32 	%f1540, %f1509, %f1516, %f1460;
	fma.rn.f32 	%f1541, %f1509, %f1517, %f1461;
	fma.rn.f32 	%f1542, %f1509, %f1518, %f1462;
	fma.rn.f32 	%f1543, %f1509, %f1519, %f1463;
	fma.rn.f32 	%f1544, %f1509, %f1520, %f1464;
	fma.rn.f32 	%f1545, %f1509, %f1521, %f1465;
	fma.rn.f32 	%f1546, %f1509, %f1522, %f1466;
	fma.rn.f32 	%f1547, %f1510, %f1515, %f1467;
	fma.rn.f32 	%f1548, %f1510, %f1516, %f1468;
	fma.rn.f32 	%f1549, %f1510, %f1517, %f1469;
	fma.rn.f32 	%f1550, %f1510, %f1518, %f1470;
	fma.rn.f32 	%f1551, %f1510, %f1519, %f1471;
	fma.rn.f32 	%f1552, %f1510, %f1520, %f1472;
	fma.rn.f32 	%f1553, %f1510, %f1521, %f1473;
	fma.rn.f32 	%f1554, %f1510, %f1522, %f1474;
	fma.rn.f32 	%f1555, %f1511, %f1515, %f1475;
	fma.rn.f32 	%f1556, %f1511, %f1516, %f1476;
	fma.rn.f32 	%f1557, %f1511, %f1517, %f1477;
	fma.rn.f32 	%f1558, %f1511, %f1518, %f1478;
	fma.rn.f32 	%f1559, %f1511, %f1519, %f1479;
	fma.rn.f32 	%f1560, %f1511, %f1520, %f1480;
	fma.rn.f32 	%f1561, %f1511, %f1521, %f1481;
	fma.rn.f32 	%f1562, %f1511, %f1522, %f1482;
	fma.rn.f32 	%f1563, %f1512, %f1515, %f1483;
	fma.rn.f32 	%f1564, %f1512, %f1516, %f1484;
	fma.rn.f32 	%f1565, %f1512, %f1517, %f1485;
	fma.rn.f32 	%f1566, %f1512, %f1518, %f1486;
	fma.rn.f32 	%f1567, %f1512, %f1519, %f1487;
	fma.rn.f32 	%f1568, %f1512, %f1520, %f1488;
	fma.rn.f32 	%f1569, %f1512, %f1521, %f1489;
	fma.rn.f32 	%f1570, %f1512, %f1522, %f1490;
	fma.rn.f32 	%f1571, %f1513, %f1515, %f1491;
	fma.rn.f32 	%f1572, %f1513, %f1516, %f1492;
	fma.rn.f32 	%f1573, %f1513, %f1517, %f1493;
	fma.rn.f32 	%f1574, %f1513, %f1518, %f1494;
	fma.rn.f32 	%f1575, %f1513, %f1519, %f1495;
	fma.rn.f32 	%f1576, %f1513, %f1520, %f1496;
	fma.rn.f32 	%f1577, %f1513, %f1521, %f1497;
	fma.rn.f32 	%f1578, %f1513, %f1522, %f1498;
	fma.rn.f32 	%f1579, %f1514, %f1515, %f1499;
	fma.rn.f32 	%f1580, %f1514, %f1516, %f1500;
	fma.rn.f32 	%f1581, %f1514, %f1517, %f1501;
	fma.rn.f32 	%f1582, %f1514, %f1518, %f1502;
	fma.rn.f32 	%f1583, %f1514, %f1519, %f1503;
	fma.rn.f32 	%f1584, %f1514, %f1520, %f1504;
	fma.rn.f32 	%f1585, %f1514, %f1521, %f1505;
	fma.rn.f32 	%f1586, %f1514, %f1522, %f1506;
	ld.shared.f32 	%f1587, [%r86+68];
	ld.shared.f32 	%f1588, [%r86+196];
	ld.shared.f32 	%f1589, [%r86+324];
	ld.shared.f32 	%f1590, [%r86+452];
	ld.shared.f32 	%f1591, [%r86+580];
	ld.shared.f32 	%f1592, [%r86+708];
	ld.shared.f32 	%f1593, [%r86+836];
	ld.shared.f32 	%f1594, [%r86+964];
	ld.shared.f32 	%f1595, [%r87+2176];
	ld.shared.f32 	%f1596, [%r87+2180];
	ld.shared.f32 	%f1597, [%r87+2184];
	ld.shared.f32 	%f1598, [%r87+2188];
	ld.shared.f32 	%f1599, [%r87+2192];
	ld.shared.f32 	%f1600, [%r87+2196];
	ld.shared.f32 	%f1601, [%r87+2200];
	ld.shared.f32 	%f1602, [%r87+2204];
	fma.rn.f32 	%f1603, %f1587, %f1595, %f1523;
	fma.rn.f32 	%f1604, %f1587, %f1596, %f1524;
	fma.rn.f32 	%f1605, %f1587, %f1597, %f1525;
	fma.rn.f32 	%f1606, %f1587, %f1598, %f1526;
	fma.rn.f32 	%f1607, %f1587, %f1599, %f1527;
	fma.rn.f32 	%f1608, %f1587, %f1600, %f1528;
	fma.rn.f32 	%f1609, %f1587, %f1601, %f1529;
	fma.rn.f32 	%f1610, %f1587, %f1602, %f1530;
	fma.rn.f32 	%f1611, %f1588, %f1595, %f1531;
	fma.rn.f32 	%f1612, %f1588, %f1596, %f1532;
	fma.rn.f32 	%f1613, %f1588, %f1597, %f1533;
	fma.rn.f32 	%f1614, %f1588, %f1598, %f1534;
	fma.rn.f32 	%f1615, %f1588, %f1599, %f1535;
	fma.rn.f32 	%f1616, %f1588, %f1600, %f1536;
	fma.rn.f32 	%f1617, %f1588, %f1601, %f1537;
	fma.rn.f32 	%f1618, %f1588, %f1602, %f1538;
	fma.rn.f32 	%f1619, %f1589, %f1595, %f1539;
	fma.rn.f32 	%f1620, %f1589, %f1596, %f1540;
	fma.rn.f32 	%f1621, %f1589, %f1597, %f1541;
	fma.rn.f32 	%f1622, %f1589, %f1598, %f1542;
	fma.rn.f32 	%f1623, %f1589, %f1599, %f1543;
	fma.rn.f32 	%f1624, %f1589, %f1600, %f1544;
	fma.rn.f32 	%f1625, %f1589, %f1601, %f1545;
	fma.rn.f32 	%f1626, %f1589, %f1602, %f1546;
	fma.rn.f32 	%f1627, %f1590, %f1595, %f1547;
	fma.rn.f32 	%f1628, %f1590, %f1596, %f1548;
	fma.rn.f32 	%f1629, %f1590, %f1597, %f1549;
	fma.rn.f32 	%f1630, %f1590, %f1598, %f1550;
	fma.rn.f32 	%f1631, %f1590, %f1599, %f1551;
	fma.rn.f32 	%f1632, %f1590, %f1600, %f1552;
	fma.rn.f32 	%f1633, %f1590, %f1601, %f1553;
	fma.rn.f32 	%f1634, %f1590, %f1602, %f1554;
	fma.rn.f32 	%f1635, %f1591, %f1595, %f1555;
	fma.rn.f32 	%f1636, %f1591, %f1596, %f1556;
	fma.rn.f32 	%f1637, %f1591, %f1597, %f1557;
	fma.rn.f32 	%f1638, %f1591, %f1598, %f1558;
	fma.rn.f32 	%f1639, %f1591, %f1599, %f1559;
	fma.rn.f32 	%f1640, %f1591, %f1600, %f1560;
	fma.rn.f32 	%f1641, %f1591, %f1601, %f1561;
	fma.rn.f32 	%f1642, %f1591, %f1602, %f1562;
	fma.rn.f32 	%f1643, %f1592, %f1595, %f1563;
	fma.rn.f32 	%f1644, %f1592, %f1596, %f1564;
	fma.rn.f32 	%f1645, %f1592, %f1597, %f1565;
	fma.rn.f32 	%f1646, %f1592, %f1598, %f1566;
	fma.rn.f32 	%f1647, %f1592, %f1599, %f1567;
	fma.rn.f32 	%f1648, %f1592, %f1600, %f1568;
	fma.rn.f32 	%f1649, %f1592, %f1601, %f1569;
	fma.rn.f32 	%f1650, %f1592, %f1602, %f1570;
	fma.rn.f32 	%f1651, %f1593, %f1595, %f1571;
	fma.rn.f32 	%f1652, %f1593, %f1596, %f1572;
	fma.rn.f32 	%f1653, %f1593, %f1597, %f1573;
	fma.rn.f32 	%f1654, %f1593, %f1598, %f1574;
	fma.rn.f32 	%f1655, %f1593, %f1599, %f1575;
	fma.rn.f32 	%f1656, %f1593, %f1600, %f1576;
	fma.rn.f32 	%f1657, %f1593, %f1601, %f1577;
	fma.rn.f32 	%f1658, %f1593, %f1602, %f1578;
	fma.rn.f32 	%f1659, %f1594, %f1595, %f1579;
	fma.rn.f32 	%f1660, %f1594, %f1596, %f1580;
	fma.rn.f32 	%f1661, %f1594, %f1597, %f1581;
	fma.rn.f32 	%f1662, %f1594, %f1598, %f1582;
	fma.rn.f32 	%f1663, %f1594, %f1599, %f1583;
	fma.rn.f32 	%f1664, %f1594, %f1600, %f1584;
	fma.rn.f32 	%f1665, %f1594, %f1601, %f1585;
	fma.rn.f32 	%f1666, %f1594, %f1602, %f1586;
	ld.shared.f32 	%f1667, [%r86+72];
	ld.shared.f32 	%f1668, [%r86+200];
	ld.shared.f32 	%f1669, [%r86+328];
	ld.shared.f32 	%f1670, [%r86+456];
	ld.shared.f32 	%f1671, [%r86+584];
	ld.shared.f32 	%f1672, [%r86+712];
	ld.shared.f32 	%f1673, [%r86+840];
	ld.shared.f32 	%f1674, [%r86+968];
	ld.shared.f32 	%f1675, [%r87+2304];
	ld.shared.f32 	%f1676, [%r87+2308];
	ld.shared.f32 	%f1677, [%r87+2312];
	ld.shared.f32 	%f1678, [%r87+2316];
	ld.shared.f32 	%f1679, [%r87+2320];
	ld.shared.f32 	%f1680, [%r87+2324];
	ld.shared.f32 	%f1681, [%r87+2328];
	ld.shared.f32 	%f1682, [%r87+2332];
	fma.rn.f32 	%f1683, %f1667, %f1675, %f1603;
	fma.rn.f32 	%f1684, %f1667, %f1676, %f1604;
	fma.rn.f32 	%f1685, %f1667, %f1677, %f1605;
	fma.rn.f32 	%f1686, %f1667, %f1678, %f1606;
	fma.rn.f32 	%f1687, %f1667, %f1679, %f1607;
	fma.rn.f32 	%f1688, %f1667, %f1680, %f1608;
	fma.rn.f32 	%f1689, %f1667, %f1681, %f1609;
	fma.rn.f32 	%f1690, %f1667, %f1682, %f1610;
	fma.rn.f32 	%f1691, %f1668, %f1675, %f1611;
	fma.rn.f32 	%f1692, %f1668, %f1676, %f1612;
	fma.rn.f32 	%f1693, %f1668, %f1677, %f1613;
	fma.rn.f32 	%f1694, %f1668, %f1678, %f1614;
	fma.rn.f32 	%f1695, %f1668, %f1679, %f1615;
	fma.rn.f32 	%f1696, %f1668, %f1680, %f1616;
	fma.rn.f32 	%f1697, %f1668, %f1681, %f1617;
	fma.rn.f32 	%f1698, %f1668, %f1682, %f1618;
	fma.rn.f32 	%f1699, %f1669, %f1675, %f1619;
	fma.rn.f32 	%f1700, %f1669, %f1676, %f1620;
	fma.rn.f32 	%f1701, %f1669, %f1677, %f1621;
	fma.rn.f32 	%f1702, %f1669, %f1678, %f1622;
	fma.rn.f32 	%f1703, %f1669, %f1679, %f1623;
	fma.rn.f32 	%f1704, %f1669, %f1680, %f1624;
	fma.rn.f32 	%f1705, %f1669, %f1681, %f1625;
	fma.rn.f32 	%f1706, %f1669, %f1682, %f1626;
	fma.rn.f32 	%f1707, %f1670, %f1675, %f1627;
	fma.rn.f32 	%f1708, %f1670, %f1676, %f1628;
	fma.rn.f32 	%f1709, %f1670, %f1677, %f1629;
	fma.rn.f32 	%f1710, %f1670, %f1678, %f1630;
	fma.rn.f32 	%f1711, %f1670, %f1679, %f1631;
	fma.rn.f32 	%f1712, %f1670, %f1680, %f1632;
	fma.rn.f32 	%f1713, %f1670, %f1681, %f1633;
	fma.rn.f32 	%f1714, %f1670, %f1682, %f1634;
	fma.rn.f32 	%f1715, %f1671, %f1675, %f1635;
	fma.rn.f32 	%f1716, %f1671, %f1676, %f1636;
	fma.rn.f32 	%f1717, %f1671, %f1677, %f1637;
	fma.rn.f32 	%f1718, %f1671, %f1678, %f1638;
	fma.rn.f32 	%f1719, %f1671, %f1679, %f1639;
	fma.rn.f32 	%f1720, %f1671, %f1680, %f1640;
	fma.rn.f32 	%f1721, %f1671, %f1681, %f1641;
	fma.rn.f32 	%f1722, %f1671, %f1682, %f1642;
	fma.rn.f32 	%f1723, %f1672, %f1675, %f1643;
	fma.rn.f32 	%f1724, %f1672, %f1676, %f1644;
	fma.rn.f32 	%f1725, %f1672, %f1677, %f1645;
	fma.rn.f32 	%f1726, %f1672, %f1678, %f1646;
	fma.rn.f32 	%f1727, %f1672, %f1679, %f1647;
	fma.rn.f32 	%f1728, %f1672, %f1680, %f1648;
	fma.rn.f32 	%f1729, %f1672, %f1681, %f1649;
	fma.rn.f32 	%f1730, %f1672, %f1682, %f1650;
	fma.rn.f32 	%f1731, %f1673, %f1675, %f1651;
	fma.rn.f32 	%f1732, %f1673, %f1676, %f1652;
	fma.rn.f32 	%f1733, %f1673, %f1677, %f1653;
	fma.rn.f32 	%f1734, %f1673, %f1678, %f1654;
	fma.rn.f32 	%f1735, %f1673, %f1679, %f1655;
	fma.rn.f32 	%f1736, %f1673, %f1680, %f1656;
	fma.rn.f32 	%f1737, %f1673, %f1681, %f1657;
	fma.rn.f32 	%f1738, %f1673, %f1682, %f1658;
	fma.rn.f32 	%f1739, %f1674, %f1675, %f1659;
	fma.rn.f32 	%f1740, %f1674, %f1676, %f1660;
	fma.rn.f32 	%f1741, %f1674, %f1677, %f1661;
	fma.rn.f32 	%f1742, %f1674, %f1678, %f1662;
	fma.rn.f32 	%f1743, %f1674, %f1679, %f1663;
	fma.rn.f32 	%f1744, %f1674, %f1680, %f1664;
	fma.rn.f32 	%f1745, %f1674, %f1681, %f1665;
	fma.rn.f32 	%f1746, %f1674, %f1682, %f1666;
	ld.shared.f32 	%f1747, [%r86+76];
	ld.shared.f32 	%f1748, [%r86+204];
	ld.shared.f32 	%f1749, [%r86+332];
	ld.shared.f32 	%f1750, [%r86+460];
	ld.shared.f32 	%f1751, [%r86+588];
	ld.shared.f32 	%f1752, [%r86+716];
	ld.shared.f32 	%f1753, [%r86+844];
	ld.shared.f32 	%f1754, [%r86+972];
	ld.shared.f32 	%f1755, [%r87+2432];
	ld.shared.f32 	%f1756, [%r87+2436];
	ld.shared.f32 	%f1757, [%r87+2440];
	ld.shared.f32 	%f1758, [%r87+2444];
	ld.shared.f32 	%f1759, [%r87+2448];
	ld.shared.f32 	%f1760, [%r87+2452];
	ld.shared.f32 	%f1761, [%r87+2456];
	ld.shared.f32 	%f1762, [%r87+2460];
	fma.rn.f32 	%f1763, %f1747, %f1755, %f1683;
	fma.rn.f32 	%f1764, %f1747, %f1756, %f1684;
	fma.rn.f32 	%f1765, %f1747, %f1757, %f1685;
	fma.rn.f32 	%f1766, %f1747, %f1758, %f1686;
	fma.rn.f32 	%f1767, %f1747, %f1759, %f1687;
	fma.rn.f32 	%f1768, %f1747, %f1760, %f1688;
	fma.rn.f32 	%f1769, %f1747, %f1761, %f1689;
	fma.rn.f32 	%f1770, %f1747, %f1762, %f1690;
	fma.rn.f32 	%f1771, %f1748, %f1755, %f1691;
	fma.rn.f32 	%f1772, %f1748, %f1756, %f1692;
	fma.rn.f32 	%f1773, %f1748, %f1757, %f1693;
	fma.rn.f32 	%f1774, %f1748, %f1758, %f1694;
	fma.rn.f32 	%f1775, %f1748, %f1759, %f1695;
	fma.rn.f32 	%f1776, %f1748, %f1760, %f1696;
	fma.rn.f32 	%f1777, %f1748, %f1761, %f1697;
	fma.rn.f32 	%f1778, %f1748, %f1762, %f1698;
	fma.rn.f32 	%f1779, %f1749, %f1755, %f1699;
	fma.rn.f32 	%f1780, %f1749, %f1756, %f1700;
	fma.rn.f32 	%f1781, %f1749, %f1757, %f1701;
	fma.rn.f32 	%f1782, %f1749, %f1758, %f1702;
	fma.rn.f32 	%f1783, %f1749, %f1759, %f1703;
	fma.rn.f32 	%f1784, %f1749, %f1760, %f1704;
	fma.rn.f32 	%f1785, %f1749, %f1761, %f1705;
	fma.rn.f32 	%f1786, %f1749, %f1762, %f1706;
	fma.rn.f32 	%f1787, %f1750, %f1755, %f1707;
	fma.rn.f32 	%f1788, %f1750, %f1756, %f1708;
	fma.rn.f32 	%f1789, %f1750, %f1757, %f1709;
	fma.rn.f32 	%f1790, %f1750, %f1758, %f1710;
	fma.rn.f32 	%f1791, %f1750, %f1759, %f1711;
	fma.rn.f32 	%f1792, %f1750, %f1760, %f1712;
	fma.rn.f32 	%f1793, %f1750, %f1761, %f1713;
	fma.rn.f32 	%f1794, %f1750, %f1762, %f1714;
	fma.rn.f32 	%f1795, %f1751, %f1755, %f1715;
	fma.rn.f32 	%f1796, %f1751, %f1756, %f1716;
	fma.rn.f32 	%f1797, %f1751, %f1757, %f1717;
	fma.rn.f32 	%f1798, %f1751, %f1758, %f1718;
	fma.rn.f32 	%f1799, %f1751, %f1759, %f1719;
	fma.rn.f32 	%f1800, %f1751, %f1760, %f1720;
	fma.rn.f32 	%f1801, %f1751, %f1761, %f1721;
	fma.rn.f32 	%f1802, %f1751, %f1762, %f1722;
	fma.rn.f32 	%f1803, %f1752, %f1755, %f1723;
	fma.rn.f32 	%f1804, %f1752, %f1756, %f1724;
	fma.rn.f32 	%f1805, %f1752, %f1757, %f1725;
	fma.rn.f32 	%f1806, %f1752, %f1758, %f1726;
	fma.rn.f32 	%f1807, %f1752, %f1759, %f1727;
	fma.rn.f32 	%f1808, %f1752, %f1760, %f1728;
	fma.rn.f32 	%f1809, %f1752, %f1761, %f1729;
	fma.rn.f32 	%f1810, %f1752, %f1762, %f1730;
	fma.rn.f32 	%f1811, %f1753, %f1755, %f1731;
	fma.rn.f32 	%f1812, %f1753, %f1756, %f1732;
	fma.rn.f32 	%f1813, %f1753, %f1757, %f1733;
	fma.rn.f32 	%f1814, %f1753, %f1758, %f1734;
	fma.rn.f32 	%f1815, %f1753, %f1759, %f1735;
	fma.rn.f32 	%f1816, %f1753, %f1760, %f1736;
	fma.rn.f32 	%f1817, %f1753, %f1761, %f1737;
	fma.rn.f32 	%f1818, %f1753, %f1762, %f1738;
	fma.rn.f32 	%f1819, %f1754, %f1755, %f1739;
	fma.rn.f32 	%f1820, %f1754, %f1756, %f1740;
	fma.rn.f32 	%f1821, %f1754, %f1757, %f1741;
	fma.rn.f32 	%f1822, %f1754, %f1758, %f1742;
	fma.rn.f32 	%f1823, %f1754, %f1759, %f1743;
	fma.rn.f32 	%f1824, %f1754, %f1760, %f1744;
	fma.rn.f32 	%f1825, %f1754, %f1761, %f1745;
	fma.rn.f32 	%f1826, %f1754, %f1762, %f1746;
	ld.shared.f32 	%f1827, [%r86+80];
	ld.shared.f32 	%f1828, [%r86+208];
	ld.shared.f32 	%f1829, [%r86+336];
	ld.shared.f32 	%f1830, [%r86+464];
	ld.shared.f32 	%f1831, [%r86+592];
	ld.shared.f32 	%f1832, [%r86+720];
	ld.shared.f32 	%f1833, [%r86+848];
	ld.shared.f32 	%f1834, [%r86+976];
	ld.shared.f32 	%f1835, [%r87+2560];
	ld.shared.f32 	%f1836, [%r87+2564];
	ld.shared.f32 	%f1837, [%r87+2568];
	ld.shared.f32 	%f1838, [%r87+2572];
	ld.shared.f32 	%f1839, [%r87+2576];
	ld.shared.f32 	%f1840, [%r87+2580];
	ld.shared.f32 	%f1841, [%r87+2584];
	ld.shared.f32 	%f1842, [%r87+2588];
	fma.rn.f32 	%f1843, %f1827, %f1835, %f1763;
	fma.rn.f32 	%f1844, %f1827, %f1836, %f1764;
	fma.rn.f32 	%f1845, %f1827, %f1837, %f1765;
	fma.rn.f32 	%f1846, %f1827, %f1838, %f1766;
	fma.rn.f32 	%f1847, %f1827, %f1839, %f1767;
	fma.rn.f32 	%f1848, %f1827, %f1840, %f1768;
	fma.rn.f32 	%f1849, %f1827, %f1841, %f1769;
	fma.rn.f32 	%f1850, %f1827, %f1842, %f1770;
	fma.rn.f32 	%f1851, %f1828, %f1835, %f1771;
	fma.rn.f32 	%f1852, %f1828, %f1836, %f1772;
	fma.rn.f32 	%f1853, %f1828, %f1837, %f1773;
	fma.rn.f32 	%f1854, %f1828, %f1838, %f1774;
	fma.rn.f32 	%f1855, %f1828, %f1839, %f1775;
	fma.rn.f32 	%f1856, %f1828, %f1840, %f1776;
	fma.rn.f32 	%f1857, %f1828, %f1841, %f1777;
	fma.rn.f32 	%f1858, %f1828, %f1842, %f1778;
	fma.rn.f32 	%f1859, %f1829, %f1835, %f1779;
	fma.rn.f32 	%f1860, %f1829, %f1836, %f1780;
	fma.rn.f32 	%f1861, %f1829, %f1837, %f1781;
	fma.rn.f32 	%f1862, %f1829, %f1838, %f1782;
	fma.rn.f32 	%f1863, %f1829, %f1839, %f1783;
	fma.rn.f32 	%f1864, %f1829, %f1840, %f1784;
	fma.rn.f32 	%f1865, %f1829, %f1841, %f1785;
	fma.rn.f32 	%f1866, %f1829, %f1842, %f1786;
	fma.rn.f32 	%f1867, %f1830, %f1835, %f1787;
	fma.rn.f32 	%f1868, %f1830, %f1836, %f1788;
	fma.rn.f32 	%f1869, %f1830, %f1837, %f1789;
	fma.rn.f32 	%f1870, %f1830, %f1838, %f1790;
	fma.rn.f32 	%f1871, %f1830, %f1839, %f1791;
	fma.rn.f32 	%f1872, %f1830, %f1840, %f1792;
	fma.rn.f32 	%f1873, %f1830, %f1841, %f1793;
	fma.rn.f32 	%f1874, %f1830, %f1842, %f1794;
	fma.rn.f32 	%f1875, %f1831, %f1835, %f1795;
	fma.rn.f32 	%f1876, %f1831, %f1836, %f1796;
	fma.rn.f32 	%f1877, %f1831, %f1837, %f1797;
	fma.rn.f32 	%f1878, %f1831, %f1838, %f1798;
	fma.rn.f32 	%f1879, %f1831, %f1839, %f1799;
	fma.rn.f32 	%f1880, %f1831, %f1840, %f1800;
	fma.rn.f32 	%f1881, %f1831, %f1841, %f1801;
	fma.rn.f32 	%f1882, %f1831, %f1842, %f1802;
	fma.rn.f32 	%f1883, %f1832, %f1835, %f1803;
	fma.rn.f32 	%f1884, %f1832, %f1836, %f1804;
	fma.rn.f32 	%f1885, %f1832, %f1837, %f1805;
	fma.rn.f32 	%f1886, %f1832, %f1838, %f1806;
	fma.rn.f32 	%f1887, %f1832, %f1839, %f1807;
	fma.rn.f32 	%f1888, %f1832, %f1840, %f1808;
	fma.rn.f32 	%f1889, %f1832, %f1841, %f1809;
	fma.rn.f32 	%f1890, %f1832, %f1842, %f1810;
	fma.rn.f32 	%f1891, %f1833, %f1835, %f1811;
	fma.rn.f32 	%f1892, %f1833, %f1836, %f1812;
	fma.rn.f32 	%f1893, %f1833, %f1837, %f1813;
	fma.rn.f32 	%f1894, %f1833, %f1838, %f1814;
	fma.rn.f32 	%f1895, %f1833, %f1839, %f1815;
	fma.rn.f32 	%f1896, %f1833, %f1840, %f1816;
	fma.rn.f32 	%f1897, %f1833, %f1841, %f1817;
	fma.rn.f32 	%f1898, %f1833, %f1842, %f1818;
	fma.rn.f32 	%f1899, %f1834, %f1835, %f1819;
	fma.rn.f32 	%f1900, %f1834, %f1836, %f1820;
	fma.rn.f32 	%f1901, %f1834, %f1837, %f1821;
	fma.rn.f32 	%f1902, %f1834, %f1838, %f1822;
	fma.rn.f32 	%f1903, %f1834, %f1839, %f1823;
	fma.rn.f32 	%f1904, %f1834, %f1840, %f1824;
	fma.rn.f32 	%f1905, %f1834, %f1841, %f1825;
	fma.rn.f32 	%f1906, %f1834, %f1842, %f1826;
	ld.shared.f32 	%f1907, [%r86+84];
	ld.shared.f32 	%f1908, [%r86+212];
	ld.shared.f32 	%f1909, [%r86+340];
	ld.shared.f32 	%f1910, [%r86+468];
	ld.shared.f32 	%f1911, [%r86+596];
	ld.shared.f32 	%f1912, [%r86+724];
	ld.shared.f32 	%f1913, [%r86+852];
	ld.shared.f32 	%f1914, [%r86+980];
	ld.shared.f32 	%f1915, [%r87+2688];
	ld.shared.f32 	%f1916, [%r87+2692];
	ld.shared.f32 	%f1917, [%r87+2696];
	ld.shared.f32 	%f1918, [%r87+2700];
	ld.shared.f32 	%f1919, [%r87+2704];
	ld.shared.f32 	%f1920, [%r87+2708];
	ld.shared.f32 	%f1921, [%r87+2712];
	ld.shared.f32 	%f1922, [%r87+2716];
	fma.rn.f32 	%f1923, %f1907, %f1915, %f1843;
	fma.rn.f32 	%f1924, %f1907, %f1916, %f1844;
	fma.rn.f32 	%f1925, %f1907, %f1917, %f1845;
	fma.rn.f32 	%f1926, %f1907, %f1918, %f1846;
	fma.rn.f32 	%f1927, %f1907, %f1919, %f1847;
	fma.rn.f32 	%f1928, %f1907, %f1920, %f1848;
	fma.rn.f32 	%f1929, %f1907, %f1921, %f1849;
	fma.rn.f32 	%f1930, %f1907, %f1922, %f1850;
	fma.rn.f32 	%f1931, %f1908, %f1915, %f1851;
	fma.rn.f32 	%f1932, %f1908, %f1916, %f1852;
	fma.rn.f32 	%f1933, %f1908, %f1917, %f1853;
	fma.rn.f32 	%f1934, %f1908, %f1918, %f1854;
	fma.rn.f32 	%f1935, %f1908, %f1919, %f1855;
	fma.rn.f32 	%f1936, %f1908, %f1920, %f1856;
	fma.rn.f32 	%f1937, %f1908, %f1921, %f1857;
	fma.rn.f32 	%f1938, %f1908, %f1922, %f1858;
	fma.rn.f32 	%f1939, %f1909, %f1915, %f1859;
	fma.rn.f32 	%f1940, %f1909, %f1916, %f1860;
	fma.rn.f32 	%f1941, %f1909, %f1917, %f1861;
	fma.rn.f32 	%f1942, %f1909, %f1918, %f1862;
	fma.rn.f32 	%f1943, %f1909, %f1919, %f1863;
	fma.rn.f32 	%f1944, %f1909, %f1920, %f1864;
	fma.rn.f32 	%f1945, %f1909, %f1921, %f1865;
	fma.rn.f32 	%f1946, %f1909, %f1922, %f1866;
	fma.rn.f32 	%f1947, %f1910, %f1915, %f1867;
	fma.rn.f32 	%f1948, %f1910, %f1916, %f1868;
	fma.rn.f32 	%f1949, %f1910, %f1917, %f1869;
	fma.rn.f32 	%f1950, %f1910, %f1918, %f1870;
	fma.rn.f32 	%f1951, %f1910, %f1919, %f1871;
	fma.rn.f32 	%f1952, %f1910, %f1920, %f1872;
	fma.rn.f32 	%f1953, %f1910, %f1921, %f1873;
	fma.rn.f32 	%f1954, %f1910, %f1922, %f1874;
	fma.rn.f32 	%f1955, %f1911, %f1915, %f1875;
	fma.rn.f32 	%f1956, %f1911, %f1916, %f1876;
	fma.rn.f32 	%f1957, %f1911, %f1917, %f1877;
	fma.rn.f32 	%f1958, %f1911, %f1918, %f1878;
	fma.rn.f32 	%f1959, %f1911, %f1919, %f1879;
	fma.rn.f32 	%f1960, %f1911, %f1920, %f1880;
	fma.rn.f32 	%f1961, %f1911, %f1921, %f1881;
	fma.rn.f32 	%f1962, %f1911, %f1922, %f1882;
	fma.rn.f32 	%f1963, %f1912, %f1915, %f1883;
	fma.rn.f32 	%f1964, %f1912, %f1916, %f1884;
	fma.rn.f32 	%f1965, %f1912, %f1917, %f1885;
	fma.rn.f32 	%f1966, %f1912, %f1918, %f1886;
	fma.rn.f32 	%f1967, %f1912, %f1919, %f1887;
	fma.rn.f32 	%f1968, %f1912, %f1920, %f1888;
	fma.rn.f32 	%f1969, %f1912, %f1921, %f1889;
	fma.rn.f32 	%f1970, %f1912, %f1922, %f1890;
	fma.rn.f32 	%f1971, %f1913, %f1915, %f1891;
	fma.rn.f32 	%f1972, %f1913, %f1916, %f1892;
	fma.rn.f32 	%f1973, %f1913, %f1917, %f1893;
	fma.rn.f32 	%f1974, %f1913, %f1918, %f1894;
	fma.rn.f32 	%f1975, %f1913, %f1919, %f1895;
	fma.rn.f32 	%f1976, %f1913, %f1920, %f1896;
	fma.rn.f32 	%f1977, %f1913, %f1921, %f1897;
	fma.rn.f32 	%f1978, %f1913, %f1922, %f1898;
	fma.rn.f32 	%f1979, %f1914, %f1915, %f1899;
	fma.rn.f32 	%f1980, %f1914, %f1916, %f1900;
	fma.rn.f32 	%f1981, %f1914, %f1917, %f1901;
	fma.rn.f32 	%f1982, %f1914, %f1918, %f1902;
	fma.rn.f32 	%f1983, %f1914, %f1919, %f1903;
	fma.rn.f32 	%f1984, %f1914, %f1920, %f1904;
	fma.rn.f32 	%f1985, %f1914, %f1921, %f1905;
	fma.rn.f32 	%f1986, %f1914, %f1922, %f1906;
	ld.shared.f32 	%f1987, [%r86+88];
	ld.shared.f32 	%f1988, [%r86+216];
	ld.shared.f32 	%f1989, [%r86+344];
	ld.shared.f32 	%f1990, [%r86+472];
	ld.shared.f32 	%f1991, [%r86+600];
	ld.shared.f32 	%f1992, [%r86+728];
	ld.shared.f32 	%f1993, [%r86+856];
	ld.shared.f32 	%f1994, [%r86+984];
	ld.shared.f32 	%f1995, [%r87+2816];
	ld.shared.f32 	%f1996, [%r87+2820];
	ld.shared.f32 	%f1997, [%r87+2824];
	ld.shared.f32 	%f1998, [%r87+2828];
	ld.shared.f32 	%f1999, [%r87+2832];
	ld.shared.f32 	%f2000, [%r87+2836];
	ld.shared.f32 	%f2001, [%r87+2840];
	ld.shared.f32 	%f2002, [%r87+2844];
	fma.rn.f32 	%f2003, %f1987, %f1995, %f1923;
	fma.rn.f32 	%f2004, %f1987, %f1996, %f1924;
	fma.rn.f32 	%f2005, %f1987, %f1997, %f1925;
	fma.rn.f32 	%f2006, %f1987, %f1998, %f1926;
	fma.rn.f32 	%f2007, %f1987, %f1999, %f1927;
	fma.rn.f32 	%f2008, %f1987, %f2000, %f1928;
	fma.rn.f32 	%f2009, %f1987, %f2001, %f1929;
	fma.rn.f32 	%f2010, %f1987, %f2002, %f1930;
	fma.rn.f32 	%f2011, %f1988, %f1995, %f1931;
	fma.rn.f32 	%f2012, %f1988, %f1996, %f1932;
	fma.rn.f32 	%f2013, %f1988, %f1997, %f1933;
	fma.rn.f32 	%f2014, %f1988, %f1998, %f1934;
	fma.rn.f32 	%f2015, %f1988, %f1999, %f1935;
	fma.rn.f32 	%f2016, %f1988, %f2000, %f1936;
	fma.rn.f32 	%f2017, %f1988, %f2001, %f1937;
	fma.rn.f32 	%f2018, %f1988, %f2002, %f1938;
	fma.rn.f32 	%f2019, %f1989, %f1995, %f1939;
	fma.rn.f32 	%f2020, %f1989, %f1996, %f1940;
	fma.rn.f32 	%f2021, %f1989, %f1997, %f1941;
	fma.rn.f32 	%f2022, %f1989, %f1998, %f1942;
	fma.rn.f32 	%f2023, %f1989, %f1999, %f1943;
	fma.rn.f32 	%f2024, %f1989, %f2000, %f1944;
	fma.rn.f32 	%f2025, %f1989, %f2001, %f1945;
	fma.rn.f32 	%f2026, %f1989, %f2002, %f1946;
	fma.rn.f32 	%f2027, %f1990, %f1995, %f1947;
	fma.rn.f32 	%f2028, %f1990, %f1996, %f1948;
	fma.rn.f32 	%f2029, %f1990, %f1997, %f1949;
	fma.rn.f32 	%f2030, %f1990, %f1998, %f1950;
	fma.rn.f32 	%f2031, %f1990, %f1999, %f1951;
	fma.rn.f32 	%f2032, %f1990, %f2000, %f1952;
	fma.rn.f32 	%f2033, %f1990, %f2001, %f1953;
	fma.rn.f32 	%f2034, %f1990, %f2002, %f1954;
	fma.rn.f32 	%f2035, %f1991, %f1995, %f1955;
	fma.rn.f32 	%f2036, %f1991, %f1996, %f1956;
	fma.rn.f32 	%f2037, %f1991, %f1997, %f1957;
	fma.rn.f32 	%f2038, %f1991, %f1998, %f1958;
	fma.rn.f32 	%f2039, %f1991, %f1999, %f1959;
	fma.rn.f32 	%f2040, %f1991, %f2000, %f1960;
	fma.rn.f32 	%f2041, %f1991, %f2001, %f1961;
	fma.rn.f32 	%f2042, %f1991, %f2002, %f1962;
	fma.rn.f32 	%f2043, %f1992, %f1995, %f1963;
	fma.rn.f32 	%f2044, %f1992, %f1996, %f1964;
	fma.rn.f32 	%f2045, %f1992, %f1997, %f1965;
	fma.rn.f32 	%f2046, %f1992, %f1998, %f1966;
	fma.rn.f32 	%f2047, %f1992, %f1999, %f1967;
	fma.rn.f32 	%f2048, %f1992, %f2000, %f1968;
	fma.rn.f32 	%f2049, %f1992, %f2001, %f1969;
	fma.rn.f32 	%f2050, %f1992, %f2002, %f1970;
	fma.rn.f32 	%f2051, %f1993, %f1995, %f1971;
	fma.rn.f32 	%f2052, %f1993, %f1996, %f1972;
	fma.rn.f32 	%f2053, %f1993, %f1997, %f1973;
	fma.rn.f32 	%f2054, %f1993, %f1998, %f1974;
	fma.rn.f32 	%f2055, %f1993, %f1999, %f1975;
	fma.rn.f32 	%f2056, %f1993, %f2000, %f1976;
	fma.rn.f32 	%f2057, %f1993, %f2001, %f1977;
	fma.rn.f32 	%f2058, %f1993, %f2002, %f1978;
	fma.rn.f32 	%f2059, %f1994, %f1995, %f1979;
	fma.rn.f32 	%f2060, %f1994, %f1996, %f1980;
	fma.rn.f32 	%f2061, %f1994, %f1997, %f1981;
	fma.rn.f32 	%f2062, %f1994, %f1998, %f1982;
	fma.rn.f32 	%f2063, %f1994, %f1999, %f1983;
	fma.rn.f32 	%f2064, %f1994, %f2000, %f1984;
	fma.rn.f32 	%f2065, %f1994, %f2001, %f1985;
	fma.rn.f32 	%f2066, %f1994, %f2002, %f1986;
	ld.shared.f32 	%f2067, [%r86+92];
	ld.shared.f32 	%f2068, [%r86+220];
	ld.shared.f32 	%f2069, [%r86+348];
	ld.shared.f32 	%f2070, [%r86+476];
	ld.shared.f32 	%f2071, [%r86+604];
	ld.shared.f32 	%f2072, [%r86+732];
	ld.shared.f32 	%f2073, [%r86+860];
	ld.shared.f32 	%f2074, [%r86+988];
	ld.shared.f32 	%f2075, [%r87+2944];
	ld.shared.f32 	%f2076, [%r87+2948];
	ld.shared.f32 	%f2077, [%r87+2952];
	ld.shared.f32 	%f2078, [%r87+2956];
	ld.shared.f32 	%f2079, [%r87+2960];
	ld.shared.f32 	%f2080, [%r87+2964];
	ld.shared.f32 	%f2081, [%r87+2968];
	ld.shared.f32 	%f2082, [%r87+2972];
	fma.rn.f32 	%f2083, %f2067, %f2075, %f2003;
	fma.rn.f32 	%f2084, %f2067, %f2076, %f2004;
	fma.rn.f32 	%f2085, %f2067, %f2077, %f2005;
	fma.rn.f32 	%f2086, %f2067, %f2078, %f2006;
	fma.rn.f32 	%f2087, %f2067, %f2079, %f2007;
	fma.rn.f32 	%f2088, %f2067, %f2080, %f2008;
	fma.rn.f32 	%f2089, %f2067, %f2081, %f2009;
	fma.rn.f32 	%f2090, %f2067, %f2082, %f2010;
	fma.rn.f32 	%f2091, %f2068, %f2075, %f2011;
	fma.rn.f32 	%f2092, %f2068, %f2076, %f2012;
	fma.rn.f32 	%f2093, %f2068, %f2077, %f2013;
	fma.rn.f32 	%f2094, %f2068, %f2078, %f2014;
	fma.rn.f32 	%f2095, %f2068, %f2079, %f2015;
	fma.rn.f32 	%f2096, %f2068, %f2080, %f2016;
	fma.rn.f32 	%f2097, %f2068, %f2081, %f2017;
	fma.rn.f32 	%f2098, %f2068, %f2082, %f2018;
	fma.rn.f32 	%f2099, %f2069, %f2075, %f2019;
	fma.rn.f32 	%f2100, %f2069, %f2076, %f2020;
	fma.rn.f32 	%f2101, %f2069, %f2077, %f2021;
	fma.rn.f32 	%f2102, %f2069, %f2078, %f2022;
	fma.rn.f32 	%f2103, %f2069, %f2079, %f2023;
	fma.rn.f32 	%f2104, %f2069, %f2080, %f2024;
	fma.rn.f32 	%f2105, %f2069, %f2081, %f2025;
	fma.rn.f32 	%f2106, %f2069, %f2082, %f2026;
	fma.rn.f32 	%f2107, %f2070, %f2075, %f2027;
	fma.rn.f32 	%f2108, %f2070, %f2076, %f2028;
	fma.rn.f32 	%f2109, %f2070, %f2077, %f2029;
	fma.rn.f32 	%f2110, %f2070, %f2078, %f2030;
	fma.rn.f32 	%f2111, %f2070, %f2079, %f2031;
	fma.rn.f32 	%f2112, %f2070, %f2080, %f2032;
	fma.rn.f32 	%f2113, %f2070, %f2081, %f2033;
	fma.rn.f32 	%f2114, %f2070, %f2082, %f2034;
	fma.rn.f32 	%f2115, %f2071, %f2075, %f2035;
	fma.rn.f32 	%f2116, %f2071, %f2076, %f2036;
	fma.rn.f32 	%f2117, %f2071, %f2077, %f2037;
	fma.rn.f32 	%f2118, %f2071, %f2078, %f2038;
	fma.rn.f32 	%f2119, %f2071, %f2079, %f2039;
	fma.rn.f32 	%f2120, %f2071, %f2080, %f2040;
	fma.rn.f32 	%f2121, %f2071, %f2081, %f2041;
	fma.rn.f32 	%f2122, %f2071, %f2082, %f2042;
	fma.rn.f32 	%f2123, %f2072, %f2075, %f2043;
	fma.rn.f32 	%f2124, %f2072, %f2076, %f2044;
	fma.rn.f32 	%f2125, %f2072, %f2077, %f2045;
	fma.rn.f32 	%f2126, %f2072, %f2078, %f2046;
	fma.rn.f32 	%f2127, %f2072, %f2079, %f2047;
	fma.rn.f32 	%f2128, %f2072, %f2080, %f2048;
	fma.rn.f32 	%f2129, %f2072, %f2081, %f2049;
	fma.rn.f32 	%f2130, %f2072, %f2082, %f2050;
	fma.rn.f32 	%f2131, %f2073, %f2075, %f2051;
	fma.rn.f32 	%f2132, %f2073, %f2076, %f2052;
	fma.rn.f32 	%f2133, %f2073, %f2077, %f2053;
	fma.rn.f32 	%f2134, %f2073, %f2078, %f2054;
	fma.rn.f32 	%f2135, %f2073, %f2079, %f2055;
	fma.rn.f32 	%f2136, %f2073, %f2080, %f2056;
	fma.rn.f32 	%f2137, %f2073, %f2081, %f2057;
	fma.rn.f32 	%f2138, %f2073, %f2082, %f2058;
	fma.rn.f32 	%f2139, %f2074, %f2075, %f2059;
	fma.rn.f32 	%f2140, %f2074, %f2076, %f2060;
	fma.rn.f32 	%f2141, %f2074, %f2077, %f2061;
	fma.rn.f32 	%f2142, %f2074, %f2078, %f2062;
	fma.rn.f32 	%f2143, %f2074, %f2079, %f2063;
	fma.rn.f32 	%f2144, %f2074, %f2080, %f2064;
	fma.rn.f32 	%f2145, %f2074, %f2081, %f2065;
	fma.rn.f32 	%f2146, %f2074, %f2082, %f2066;
	ld.shared.f32 	%f2147, [%r86+96];
	ld.shared.f32 	%f2148, [%r86+224];
	ld.shared.f32 	%f2149, [%r86+352];
	ld.shared.f32 	%f2150, [%r86+480];
	ld.shared.f32 	%f2151, [%r86+608];
	ld.shared.f32 	%f2152, [%r86+736];
	ld.shared.f32 	%f2153, [%r86+864];
	ld.shared.f32 	%f2154, [%r86+992];
	ld.shared.f32 	%f2155, [%r87+3072];
	ld.shared.f32 	%f2156, [%r87+3076];
	ld.shared.f32 	%f2157, [%r87+3080];
	ld.shared.f32 	%f2158, [%r87+3084];
	ld.shared.f32 	%f2159, [%r87+3088];
	ld.shared.f32 	%f2160, [%r87+3092];
	ld.shared.f32 	%f2161, [%r87+3096];
	ld.shared.f32 	%f2162, [%r87+3100];
	fma.rn.f32 	%f2163, %f2147, %f2155, %f2083;
	fma.rn.f32 	%f2164, %f2147, %f2156, %f2084;
	fma.rn.f32 	%f2165, %f2147, %f2157, %f2085;
	fma.rn.f32 	%f2166, %f2147, %f2158, %f2086;
	fma.rn.f32 	%f2167, %f2147, %f2159, %f2087;
	fma.rn.f32 	%f2168, %f2147, %f2160, %f2088;
	fma.rn.f32 	%f2169, %f2147, %f2161, %f2089;
	fma.rn.f32 	%f2170, %f2147, %f2162, %f2090;
	fma.rn.f32 	%f2171, %f2148, %f2155, %f2091;
	fma.rn.f32 	%f2172, %f2148, %f2156, %f2092;
	fma.rn.f32 	%f2173, %f2148, %f2157, %f2093;
	fma.rn.f32 	%f2174, %f2148, %f2158, %f2094;
	fma.rn.f32 	%f2175, %f2148, %f2159, %f2095;
	fma.rn.f32 	%f2176, %f2148, %f2160, %f2096;
	fma.rn.f32 	%f2177, %f2148, %f2161, %f2097;
	fma.rn.f32 	%f2178, %f2148, %f2162, %f2098;
	fma.rn.f32 	%f2179, %f2149, %f2155, %f2099;
	fma.rn.f32 	%f2180, %f2149, %f2156, %f2100;
	fma.rn.f32 	%f2181, %f2149, %f2157, %f2101;
	fma.rn.f32 	%f2182, %f2149, %f2158, %f2102;
	fma.rn.f32 	%f2183, %f2149, %f2159, %f2103;
	fma.rn.f32 	%f2184, %f2149, %f2160, %f2104;
	fma.rn.f32 	%f2185, %f2149, %f2161, %f2105;
	fma.rn.f32 	%f2186, %f2149, %f2162, %f2106;
	fma.rn.f32 	%f2187, %f2150, %f2155, %f2107;
	fma.rn.f32 	%f2188, %f2150, %f2156, %f2108;
	fma.rn.f32 	%f2189, %f2150, %f2157, %f2109;
	fma.rn.f32 	%f2190, %f2150, %f2158, %f2110;
	fma.rn.f32 	%f2191, %f2150, %f2159, %f2111;
	fma.rn.f32 	%f2192, %f2150, %f2160, %f2112;
	fma.rn.f32 	%f2193, %f2150, %f2161, %f2113;
	fma.rn.f32 	%f2194, %f2150, %f2162, %f2114;
	fma.rn.f32 	%f2195, %f2151, %f2155, %f2115;
	fma.rn.f32 	%f2196, %f2151, %f2156, %f2116;
	fma.rn.f32 	%f2197, %f2151, %f2157, %f2117;
	fma.rn.f32 	%f2198, %f2151, %f2158, %f2118;
	fma.rn.f32 	%f2199, %f2151, %f2159, %f2119;
	fma.rn.f32 	%f2200, %f2151, %f2160, %f2120;
	fma.rn.f32 	%f2201, %f2151, %f2161, %f2121;
	fma.rn.f32 	%f2202, %f2151, %f2162, %f2122;
	fma.rn.f32 	%f2203, %f2152, %f2155, %f2123;
	fma.rn.f32 	%f2204, %f2152, %f2156, %f2124;
	fma.rn.f32 	%f2205, %f2152, %f2157, %f2125;
	fma.rn.f32 	%f2206, %f2152, %f2158, %f2126;
	fma.rn.f32 	%f2207, %f2152, %f2159, %f2127;
	fma.rn.f32 	%f2208, %f2152, %f2160, %f2128;
	fma.rn.f32 	%f2209, %f2152, %f2161, %f2129;
	fma.rn.f32 	%f2210, %f2152, %f2162, %f2130;
	fma.rn.f32 	%f2211, %f2153, %f2155, %f2131;
	fma.rn.f32 	%f2212, %f2153, %f2156, %f2132;
	fma.rn.f32 	%f2213, %f2153, %f2157, %f2133;
	fma.rn.f32 	%f2214, %f2153, %f2158, %f2134;
	fma.rn.f32 	%f2215, %f2153, %f2159, %f2135;
	fma.rn.f32 	%f2216, %f2153, %f2160, %f2136;
	fma.rn.f32 	%f2217, %f2153, %f2161, %f2137;
	fma.rn.f32 	%f2218, %f2153, %f2162, %f2138;
	fma.rn.f32 	%f2219, %f2154, %f2155, %f2139;
	fma.rn.f32 	%f2220, %f2154, %f2156, %f2140;
	fma.rn.f32 	%f2221, %f2154, %f2157, %f2141;
	fma.rn.f32 	%f2222, %f2154, %f2158, %f2142;
	fma.rn.f32 	%f2223, %f2154, %f2159, %f2143;
	fma.rn.f32 	%f2224, %f2154, %f2160, %f2144;
	fma.rn.f32 	%f2225, %f2154, %f2161, %f2145;
	fma.rn.f32 	%f2226, %f2154, %f2162, %f2146;
	ld.shared.f32 	%f2227, [%r86+100];
	ld.shared.f32 	%f2228, [%r86+228];
	ld.shared.f32 	%f2229, [%r86+356];
	ld.shared.f32 	%f2230, [%r86+484];
	ld.shared.f32 	%f2231, [%r86+612];
	ld.shared.f32 	%f2232, [%r86+740];
	ld.shared.f32 	%f2233, [%r86+868];
	ld.shared.f32 	%f2234, [%r86+996];
	ld.shared.f32 	%f2235, [%r87+3200];
	ld.shared.f32 	%f2236, [%r87+3204];
	ld.shared.f32 	%f2237, [%r87+3208];
	ld.shared.f32 	%f2238, [%r87+3212];
	ld.shared.f32 	%f2239, [%r87+3216];
	ld.shared.f32 	%f2240, [%r87+3220];
	ld.shared.f32 	%f2241, [%r87+3224];
	ld.shared.f32 	%f2242, [%r87+3228];
	fma.rn.f32 	%f2243, %f2227, %f2235, %f2163;
	fma.rn.f32 	%f2244, %f2227, %f2236, %f2164;
	fma.rn.f32 	%f2245, %f2227, %f2237, %f2165;
	fma.rn.f32 	%f2246, %f2227, %f2238, %f2166;
	fma.rn.f32 	%f2247, %f2227, %f2239, %f2167;
	fma.rn.f32 	%f2248, %f2227, %f2240, %f2168;
	fma.rn.f32 	%f2249, %f2227, %f2241, %f2169;
	fma.rn.f32 	%f2250, %f2227, %f2242, %f2170;
	fma.rn.f32 	%f2251, %f2228, %f2235, %f2171;
	fma.rn.f32 	%f2252, %f2228, %f2236, %f2172;
	fma.rn.f32 	%f2253, %f2228, %f2237, %f2173;
	fma.rn.f32 	%f2254, %f2228, %f2238, %f2174;
	fma.rn.f32 	%f2255, %f2228, %f2239, %f2175;
	fma.rn.f32 	%f2256, %f2228, %f2240, %f2176;
	fma.rn.f32 	%f2257, %f2228, %f2241, %f2177;
	fma.rn.f32 	%f2258, %f2228, %f2242, %f2178;
	fma.rn.f32 	%f2259, %f2229, %f2235, %f2179;
	fma.rn.f32 	%f2260, %f2229, %f2236, %f2180;
	fma.rn.f32 	%f2261, %f2229, %f2237, %f2181;
	fma.rn.f32 	%f2262, %f2229, %f2238, %f2182;
	fma.rn.f32 	%f2263, %f2229, %f2239, %f2183;
	fma.rn.f32 	%f2264, %f2229, %f2240, %f2184;
	fma.rn.f32 	%f2265, %f2229, %f2241, %f2185;
	fma.rn.f32 	%f2266, %f2229, %f2242, %f2186;
	fma.rn.f32 	%f2267, %f2230, %f2235, %f2187;
	fma.rn.f32 	%f2268, %f2230, %f2236, %f2188;
	fma.rn.f32 	%f2269, %f2230, %f2237, %f2189;
	fma.rn.f32 	%f2270, %f2230, %f2238, %f2190;
	fma.rn.f32 	%f2271, %f2230, %f2239, %f2191;
	fma.rn.f32 	%f2272, %f2230, %f2240, %f2192;
	fma.rn.f32 	%f2273, %f2230, %f2241, %f2193;
	fma.rn.f32 	%f2274, %f2230, %f2242, %f2194;
	fma.rn.f32 	%f2275, %f2231, %f2235, %f2195;
	fma.rn.f32 	%f2276, %f2231, %f2236, %f2196;
	fma.rn.f32 	%f2277, %f2231, %f2237, %f2197;
	fma.rn.f32 	%f2278, %f2231, %f2238, %f2198;
	fma.rn.f32 	%f2279, %f2231, %f2239, %f2199;
	fma.rn.f32 	%f2280, %f2231, %f2240, %f2200;
	fma.rn.f32 	%f2281, %f2231, %f2241, %f2201;
	fma.rn.f32 	%f2282, %f2231, %f2242, %f2202;
	fma.rn.f32 	%f2283, %f2232, %f2235, %f2203;
	fma.rn.f32 	%f2284, %f2232, %f2236, %f2204;
	fma.rn.f32 	%f2285, %f2232, %f2237, %f2205;
	fma.rn.f32 	%f2286, %f2232, %f2238, %f2206;
	fma.rn.f32 	%f2287, %f2232, %f2239, %f2207;
	fma.rn.f32 	%f2288, %f2232, %f2240, %f2208;
	fma.rn.f32 	%f2289, %f2232, %f2241, %f2209;
	fma.rn.f32 	%f2290, %f2232, %f2242, %f2210;
	fma.rn.f32 	%f2291, %f2233, %f2235, %f2211;
	fma.rn.f32 	%f2292, %f2233, %f2236, %f2212;
	fma.rn.f32 	%f2293, %f2233, %f2237, %f2213;
	fma.rn.f32 	%f2294, %f2233, %f2238, %f2214;
	fma.rn.f32 	%f2295, %f2233, %f2239, %f2215;
	fma.rn.f32 	%f2296, %f2233, %f2240, %f2216;
	fma.rn.f32 	%f2297, %f2233, %f2241, %f2217;
	fma.rn.f32 	%f2298, %f2233, %f2242, %f2218;
	fma.rn.f32 	%f2299, %f2234, %f2235, %f2219;
	fma.rn.f32 	%f2300, %f2234, %f2236, %f2220;
	fma.rn.f32 	%f2301, %f2234, %f2237, %f2221;
	fma.rn.f32 	%f2302, %f2234, %f2238, %f2222;
	fma.rn.f32 	%f2303, %f2234, %f2239, %f2223;
	fma.rn.f32 	%f2304, %f2234, %f2240, %f2224;
	fma.rn.f32 	%f2305, %f2234, %f2241, %f2225;
	fma.rn.f32 	%f2306, %f2234, %f2242, %f2226;
	ld.shared.f32 	%f2307, [%r86+104];
	ld.shared.f32 	%f2308, [%r86+232];
	ld.shared.f32 	%f2309, [%r86+360];
	ld.shared.f32 	%f2310, [%r86+488];
	ld.shared.f32 	%f2311, [%r86+616];
	ld.shared.f32 	%f2312, [%r86+744];
	ld.shared.f32 	%f2313, [%r86+872];
	ld.shared.f32 	%f2314, [%r86+1000];
	ld.shared.f32 	%f2315, [%r87+3328];
	ld.shared.f32 	%f2316, [%r87+3332];
	ld.shared.f32 	%f2317, [%r87+3336];
	ld.shared.f32 	%f2318, [%r87+3340];
	ld.shared.f32 	%f2319, [%r87+3344];
	ld.shared.f32 	%f2320, [%r87+3348];
	ld.shared.f32 	%f2321, [%r87+3352];
	ld.shared.f32 	%f2322, [%r87+3356];
	fma.rn.f32 	%f2323, %f2307, %f2315, %f2243;
	fma.rn.f32 	%f2324, %f2307, %f2316, %f2244;
	fma.rn.f32 	%f2325, %f2307, %f2317, %f2245;
	fma.rn.f32 	%f2326, %f2307, %f2318, %f2246;
	fma.rn.f32 	%f2327, %f2307, %f2319, %f2247;
	fma.rn.f32 	%f2328, %f2307, %f2320, %f2248;
	fma.rn.f32 	%f2329, %f2307, %f2321, %f2249;
	fma.rn.f32 	%f2330, %f2307, %f2322, %f2250;
	fma.rn.f32 	%f2331, %f2308, %f2315, %f2251;
	fma.rn.f32 	%f2332, %f2308, %f2316, %f2252;
	fma.rn.f32 	%f2333, %f2308, %f2317, %f2253;
	fma.rn.f32 	%f2334, %f2308, %f2318, %f2254;
	fma.rn.f32 	%f2335, %f2308, %f2319, %f2255;
	fma.rn.f32 	%f2336, %f2308, %f2320, %f2256;
	fma.rn.f32 	%f2337, %f2308, %f2321, %f2257;
	fma.rn.f32 	%f2338, %f2308, %f2322, %f2258;
	fma.rn.f32 	%f2339, %f2309, %f2315, %f2259;
	fma.rn.f32 	%f2340, %f2309, %f2316, %f2260;
	fma.rn.f32 	%f2341, %f2309, %f2317, %f2261;
	fma.rn.f32 	%f2342, %f2309, %f2318, %f2262;
	fma.rn.f32 	%f2343, %f2309, %f2319, %f2263;
	fma.rn.f32 	%f2344, %f2309, %f2320, %f2264;
	fma.rn.f32 	%f2345, %f2309, %f2321, %f2265;
	fma.rn.f32 	%f2346, %f2309, %f2322, %f2266;
	fma.rn.f32 	%f2347, %f2310, %f2315, %f2267;
	fma.rn.f32 	%f2348, %f2310, %f2316, %f2268;
	fma.rn.f32 	%f2349, %f2310, %f2317, %f2269;
	fma.rn.f32 	%f2350, %f2310, %f2318, %f2270;
	fma.rn.f32 	%f2351, %f2310, %f2319, %f2271;
	fma.rn.f32 	%f2352, %f2310, %f2320, %f2272;
	fma.rn.f32 	%f2353, %f2310, %f2321, %f2273;
	fma.rn.f32 	%f2354, %f2310, %f2322, %f2274;
	fma.rn.f32 	%f2355, %f2311, %f2315, %f2275;
	fma.rn.f32 	%f2356, %f2311, %f2316, %f2276;
	fma.rn.f32 	%f2357, %f2311, %f2317, %f2277;
	fma.rn.f32 	%f2358, %f2311, %f2318, %f2278;
	fma.rn.f32 	%f2359, %f2311, %f2319, %f2279;
	fma.rn.f32 	%f2360, %f2311, %f2320, %f2280;
	fma.rn.f32 	%f2361, %f2311, %f2321, %f2281;
	fma.rn.f32 	%f2362, %f2311, %f2322, %f2282;
	fma.rn.f32 	%f2363, %f2312, %f2315, %f2283;
	fma.rn.f32 	%f2364, %f2312, %f2316, %f2284;
	fma.rn.f32 	%f2365, %f2312, %f2317, %f2285;
	fma.rn.f32 	%f2366, %f2312, %f2318, %f2286;
	fma.rn.f32 	%f2367, %f2312, %f2319, %f2287;
	fma.rn.f32 	%f2368, %f2312, %f2320, %f2288;
	fma.rn.f32 	%f2369, %f2312, %f2321, %f2289;
	fma.rn.f32 	%f2370, %f2312, %f2322, %f2290;
	fma.rn.f32 	%f2371, %f2313, %f2315, %f2291;
	fma.rn.f32 	%f2372, %f2313, %f2316, %f2292;
	fma.rn.f32 	%f2373, %f2313, %f2317, %f2293;
	fma.rn.f32 	%f2374, %f2313, %f2318, %f2294;
	fma.rn.f32 	%f2375, %f2313, %f2319, %f2295;
	fma.rn.f32 	%f2376, %f2313, %f2320, %f2296;
	fma.rn.f32 	%f2377, %f2313, %f2321, %f2297;
	fma.rn.f32 	%f2378, %f2313, %f2322, %f2298;
	fma.rn.f32 	%f2379, %f2314, %f2315, %f2299;
	fma.rn.f32 	%f2380, %f2314, %f2316, %f2300;
	fma.rn.f32 	%f2381, %f2314, %f2317, %f2301;
	fma.rn.f32 	%f2382, %f2314, %f2318, %f2302;
	fma.rn.f32 	%f2383, %f2314, %f2319, %f2303;
	fma.rn.f32 	%f2384, %f2314, %f2320, %f2304;
	fma.rn.f32 	%f2385, %f2314, %f2321, %f2305;
	fma.rn.f32 	%f2386, %f2314, %f2322, %f2306;
	ld.shared.f32 	%f2387, [%r86+108];
	ld.shared.f32 	%f2388, [%r86+236];
	ld.shared.f32 	%f2389, [%r86+364];
	ld.shared.f32 	%f2390, [%r86+492];
	ld.shared.f32 	%f2391, [%r86+620];
	ld.shared.f32 	%f2392, [%r86+748];
	ld.shared.f32 	%f2393, [%r86+876];
	ld.shared.f32 	%f2394, [%r86+1004];
	ld.shared.f32 	%f2395, [%r87+3456];
	ld.shared.f32 	%f2396, [%r87+3460];
	ld.shared.f32 	%f2397, [%r87+3464];
	ld.shared.f32 	%f2398, [%r87+3468];
	ld.shared.f32 	%f2399, [%r87+3472];
	ld.shared.f32 	%f2400, [%r87+3476];
	ld.shared.f32 	%f2401, [%r87+3480];
	ld.shared.f32 	%f2402, [%r87+3484];
	fma.rn.f32 	%f2403, %f2387, %f2395, %f2323;
	fma.rn.f32 	%f2404, %f2387, %f2396, %f2324;
	fma.rn.f32 	%f2405, %f2387, %f2397, %f2325;
	fma.rn.f32 	%f2406, %f2387, %f2398, %f2326;
	fma.rn.f32 	%f2407, %f2387, %f2399, %f2327;
	fma.rn.f32 	%f2408, %f2387, %f2400, %f2328;
	fma.rn.f32 	%f2409, %f2387, %f2401, %f2329;
	fma.rn.f32 	%f2410, %f2387, %f2402, %f2330;
	fma.rn.f32 	%f2411, %f2388, %f2395, %f2331;
	fma.rn.f32 	%f2412, %f2388, %f2396, %f2332;
	fma.rn.f32 	%f2413, %f2388, %f2397, %f2333;
	fma.rn.f32 	%f2414, %f2388, %f2398, %f2334;
	fma.rn.f32 	%f2415, %f2388, %f2399, %f2335;
	fma.rn.f32 	%f2416, %f2388, %f2400, %f2336;
	fma.rn.f32 	%f2417, %f2388, %f2401, %f2337;
	fma.rn.f32 	%f2418, %f2388, %f2402, %f2338;
	fma.rn.f32 	%f2419, %f2389, %f2395, %f2339;
	fma.rn.f32 	%f2420, %f2389, %f2396, %f2340;
	fma.rn.f32 	%f2421, %f2389, %f2397, %f2341;
	fma.rn.f32 	%f2422, %f2389, %f2398, %f2342;
	fma.rn.f32 	%f2423, %f2389, %f2399, %f2343;
	fma.rn.f32 	%f2424, %f2389, %f2400, %f2344;
	fma.rn.f32 	%f2425, %f2389, %f2401, %f2345;
	fma.rn.f32 	%f2426, %f2389, %f2402, %f2346;
	fma.rn.f32 	%f2427, %f2390, %f2395, %f2347;
	fma.rn.f32 	%f2428, %f2390, %f2396, %f2348;
	fma.rn.f32 	%f2429, %f2390, %f2397, %f2349;
	fma.rn.f32 	%f2430, %f2390, %f2398, %f2350;
	fma.rn.f32 	%f2431, %f2390, %f2399, %f2351;
	fma.rn.f32 	%f2432, %f2390, %f2400, %f2352;
	fma.rn.f32 	%f2433, %f2390, %f2401, %f2353;
	fma.rn.f32 	%f2434, %f2390, %f2402, %f2354;
	fma.rn.f32 	%f2435, %f2391, %f2395, %f2355;
	fma.rn.f32 	%f2436, %f2391, %f2396, %f2356;
	fma.rn.f32 	%f2437, %f2391, %f2397, %f2357;
	fma.rn.f32 	%f2438, %f2391, %f2398, %f2358;
	fma.rn.f32 	%f2439, %f2391, %f2399, %f2359;
	fma.rn.f32 	%f2440, %f2391, %f2400, %f2360;
	fma.rn.f32 	%f2441, %f2391, %f2401, %f2361;
	fma.rn.f32 	%f2442, %f2391, %f2402, %f2362;
	fma.rn.f32 	%f2443, %f2392, %f2395, %f2363;
	fma.rn.f32 	%f2444, %f2392, %f2396, %f2364;
	fma.rn.f32 	%f2445, %f2392, %f2397, %f2365;
	fma.rn.f32 	%f2446, %f2392, %f2398, %f2366;
	fma.rn.f32 	%f2447, %f2392, %f2399, %f2367;
	fma.rn.f32 	%f2448, %f2392, %f2400, %f2368;
	fma.rn.f32 	%f2449, %f2392, %f2401, %f2369;
	fma.rn.f32 	%f2450, %f2392, %f2402, %f2370;
	fma.rn.f32 	%f2451, %f2393, %f2395, %f2371;
	fma.rn.f32 	%f2452, %f2393, %f2396, %f2372;
	fma.rn.f32 	%f2453, %f2393, %f2397, %f2373;
	fma.rn.f32 	%f2454, %f2393, %f2398, %f2374;
	fma.rn.f32 	%f2455, %f2393, %f2399, %f2375;
	fma.rn.f32 	%f2456, %f2393, %f2400, %f2376;
	fma.rn.f32 	%f2457, %f2393, %f2401, %f2377;
	fma.rn.f32 	%f2458, %f2393, %f2402, %f2378;
	fma.rn.f32 	%f2459, %f2394, %f2395, %f2379;
	fma.rn.f32 	%f2460, %f2394, %f2396, %f2380;
	fma.rn.f32 	%f2461, %f2394, %f2397, %f2381;
	fma.rn.f32 	%f2462, %f2394, %f2398, %f2382;
	fma.rn.f32 	%f2463, %f2394, %f2399, %f2383;
	fma.rn.f32 	%f2464, %f2394, %f2400, %f2384;
	fma.rn.f32 	%f2465, %f2394, %f2401, %f2385;
	fma.rn.f32 	%f2466, %f2394, %f2402, %f2386;
	ld.shared.f32 	%f2467, [%r86+112];
	ld.shared.f32 	%f2468, [%r86+240];
	ld.shared.f32 	%f2469, [%r86+368];
	ld.shared.f32 	%f2470, [%r86+496];
	ld.shared.f32 	%f2471, [%r86+624];
	ld.shared.f32 	%f2472, [%r86+752];
	ld.shared.f32 	%f2473, [%r86+880];
	ld.shared.f32 	%f2474, [%r86+1008];
	ld.shared.f32 	%f2475, [%r87+3584];
	ld.shared.f32 	%f2476, [%r87+3588];
	ld.shared.f32 	%f2477, [%r87+3592];
	ld.shared.f32 	%f2478, [%r87+3596];
	ld.shared.f32 	%f2479, [%r87+3600];
	ld.shared.f32 	%f2480, [%r87+3604];
	ld.shared.f32 	%f2481, [%r87+3608];
	ld.shared.f32 	%f2482, [%r87+3612];
	fma.rn.f32 	%f2483, %f2467, %f2475, %f2403;
	fma.rn.f32 	%f2484, %f2467, %f2476, %f2404;
	fma.rn.f32 	%f2485, %f2467, %f2477, %f2405;
	fma.rn.f32 	%f2486, %f2467, %f2478, %f2406;
	fma.rn.f32 	%f2487, %f2467, %f2479, %f2407;
	fma.rn.f32 	%f2488, %f2467, %f2480, %f2408;
	fma.rn.f32 	%f2489, %f2467, %f2481, %f2409;
	fma.rn.f32 	%f2490, %f2467, %f2482, %f2410;
	fma.rn.f32 	%f2491, %f2468, %f2475, %f2411;
	fma.rn.f32 	%f2492, %f2468, %f2476, %f2412;
	fma.rn.f32 	%f2493, %f2468, %f2477, %f2413;
	fma.rn.f32 	%f2494, %f2468, %f2478, %f2414;
	fma.rn.f32 	%f2495, %f2468, %f2479, %f2415;
	fma.rn.f32 	%f2496, %f2468, %f2480, %f2416;
	fma.rn.f32 	%f2497, %f2468, %f2481, %f2417;
	fma.rn.f32 	%f2498, %f2468, %f2482, %f2418;
	fma.rn.f32 	%f2499, %f2469, %f2475, %f2419;
	fma.rn.f32 	%f2500, %f2469, %f2476, %f2420;
	fma.rn.f32 	%f2501, %f2469, %f2477, %f2421;
	fma.rn.f32 	%f2502, %f2469, %f2478, %f2422;
	fma.rn.f32 	%f2503, %f2469, %f2479, %f2423;
	fma.rn.f32 	%f2504, %f2469, %f2480, %f2424;
	fma.rn.f32 	%f2505, %f2469, %f2481, %f2425;
	fma.rn.f32 	%f2506, %f2469, %f2482, %f2426;
	fma.rn.f32 	%f2507, %f2470, %f2475, %f2427;
	fma.rn.f32 	%f2508, %f2470, %f2476, %f2428;
	fma.rn.f32 	%f2509, %f2470, %f2477, %f2429;
	fma.rn.f32 	%f2510, %f2470, %f2478, %f2430;
	fma.rn.f32 	%f2511, %f2470, %f2479, %f2431;
	fma.rn.f32 	%f2512, %f2470, %f2480, %f2432;
	fma.rn.f32 	%f2513, %f2470, %f2481, %f2433;
	fma.rn.f32 	%f2514, %f2470, %f2482, %f2434;
	fma.rn.f32 	%f2515, %f2471, %f2475, %f2435;
	fma.rn.f32 	%f2516, %f2471, %f2476, %f2436;
	fma.rn.f32 	%f2517, %f2471, %f2477, %f2437;
	fma.rn.f32 	%f2518, %f2471, %f2478, %f2438;
	fma.rn.f32 	%f2519, %f2471, %f2479, %f2439;
	fma.rn.f32 	%f2520, %f2471, %f2480, %f2440;
	fma.rn.f32 	%f2521, %f2471, %f2481, %f2441;
	fma.rn.f32 	%f2522, %f2471, %f2482, %f2442;
	fma.rn.f32 	%f2523, %f2472, %f2475, %f2443;
	fma.rn.f32 	%f2524, %f2472, %f2476, %f2444;
	fma.rn.f32 	%f2525, %f2472, %f2477, %f2445;
	fma.rn.f32 	%f2526, %f2472, %f2478, %f2446;
	fma.rn.f32 	%f2527, %f2472, %f2479, %f2447;
	fma.rn.f32 	%f2528, %f2472, %f2480, %f2448;
	fma.rn.f32 	%f2529, %f2472, %f2481, %f2449;
	fma.rn.f32 	%f2530, %f2472, %f2482, %f2450;
	fma.rn.f32 	%f2531, %f2473, %f2475, %f2451;
	fma.rn.f32 	%f2532, %f2473, %f2476, %f2452;
	fma.rn.f32 	%f2533, %f2473, %f2477, %f2453;
	fma.rn.f32 	%f2534, %f2473, %f2478, %f2454;
	fma.rn.f32 	%f2535, %f2473, %f2479, %f2455;
	fma.rn.f32 	%f2536, %f2473, %f2480, %f2456;
	fma.rn.f32 	%f2537, %f2473, %f2481, %f2457;
	fma.rn.f32 	%f2538, %f2473, %f2482, %f2458;
	fma.rn.f32 	%f2539, %f2474, %f2475, %f2459;
	fma.rn.f32 	%f2540, %f2474, %f2476, %f2460;
	fma.rn.f32 	%f2541, %f2474, %f2477, %f2461;
	fma.rn.f32 	%f2542, %f2474, %f2478, %f2462;
	fma.rn.f32 	%f2543, %f2474, %f2479, %f2463;
	fma.rn.f32 	%f2544, %f2474, %f2480, %f2464;
	fma.rn.f32 	%f2545, %f2474, %f2481, %f2465;
	fma.rn.f32 	%f2546, %f2474, %f2482, %f2466;
	ld.shared.f32 	%f2547, [%r86+116];
	ld.shared.f32 	%f2548, [%r86+244];
	ld.shared.f32 	%f2549, [%r86+372];
	ld.shared.f32 	%f2550, [%r86+500];
	ld.shared.f32 	%f2551, [%r86+628];
	ld.shared.f32 	%f2552, [%r86+756];
	ld.shared.f32 	%f2553, [%r86+884];
	ld.shared.f32 	%f2554, [%r86+1012];
	ld.shared.f32 	%f2555, [%r87+3712];
	ld.shared.f32 	%f2556, [%r87+3716];
	ld.shared.f32 	%f2557, [%r87+3720];
	ld.shared.f32 	%f2558, [%r87+3724];
	ld.shared.f32 	%f2559, [%r87+3728];
	ld.shared.f32 	%f2560, [%r87+3732];
	ld.shared.f32 	%f2561, [%r87+3736];
	ld.shared.f32 	%f2562, [%r87+3740];
	fma.rn.f32 	%f2563, %f2547, %f2555, %f2483;
	fma.rn.f32 	%f2564, %f2547, %f2556, %f2484;
	fma.rn.f32 	%f2565, %f2547, %f2557, %f2485;
	fma.rn.f32 	%f2566, %f2547, %f2558, %f2486;
	fma.rn.f32 	%f2567, %f2547, %f2559, %f2487;
	fma.rn.f32 	%f2568, %f2547, %f2560, %f2488;
	fma.rn.f32 	%f2569, %f2547, %f2561, %f2489;
	fma.rn.f32 	%f2570, %f2547, %f2562, %f2490;
	fma.rn.f32 	%f2571, %f2548, %f2555, %f2491;
	fma.rn.f32 	%f2572, %f2548, %f2556, %f2492;
	fma.rn.f32 	%f2573, %f2548, %f2557, %f2493;
	fma.rn.f32 	%f2574, %f2548, %f2558, %f2494;
	fma.rn.f32 	%f2575, %f2548, %f2559, %f2495;
	fma.rn.f32 	%f2576, %f2548, %f2560, %f2496;
	fma.rn.f32 	%f2577, %f2548, %f2561, %f2497;
	fma.rn.f32 	%f2578, %f2548, %f2562, %f2498;
	fma.rn.f32 	%f2579, %f2549, %f2555, %f2499;
	fma.rn.f32 	%f2580, %f2549, %f2556, %f2500;
	fma.rn.f32 	%f2581, %f2549, %f2557, %f2501;
	fma.rn.f32 	%f2582, %f2549, %f2558, %f2502;
	fma.rn.f32 	%f2583, %f2549, %f2559, %f2503;
	fma.rn.f32 	%f2584, %f2549, %f2560, %f2504;
	fma.rn.f32 	%f2585, %f2549, %f2561, %f2505;
	fma.rn.f32 	%f2586, %f2549, %f2562, %f2506;
	fma.rn.f32 	%f2587, %f2550, %f2555, %f2507;
	fma.rn.f32 	%f2588, %f2550, %f2556, %f2508;
	fma.rn.f32 	%f2589, %f2550, %f2557, %f2509;
	fma.rn.f32 	%f2590, %f2550, %f2558, %f2510;
	fma.rn.f32 	%f2591, %f2550, %f2559, %f2511;
	fma.rn.f32 	%f2592, %f2550, %f2560, %f2512;
	fma.rn.f32 	%f2593, %f2550, %f2561, %f2513;
	fma.rn.f32 	%f2594, %f2550, %f2562, %f2514;
	fma.rn.f32 	%f2595, %f2551, %f2555, %f2515;
	fma.rn.f32 	%f2596, %f2551, %f2556, %f2516;
	fma.rn.f32 	%f2597, %f2551, %f2557, %f2517;
	fma.rn.f32 	%f2598, %f2551, %f2558, %f2518;
	fma.rn.f32 	%f2599, %f2551, %f2559, %f2519;
	fma.rn.f32 	%f2600, %f2551, %f2560, %f2520;
	fma.rn.f32 	%f2601, %f2551, %f2561, %f2521;
	fma.rn.f32 	%f2602, %f2551, %f2562, %f2522;
	fma.rn.f32 	%f2603, %f2552, %f2555, %f2523;
	fma.rn.f32 	%f2604, %f2552, %f2556, %f2524;
	fma.rn.f32 	%f2605, %f2552, %f2557, %f2525;
	fma.rn.f32 	%f2606, %f2552, %f2558, %f2526;
	fma.rn.f32 	%f2607, %f2552, %f2559, %f2527;
	fma.rn.f32 	%f2608, %f2552, %f2560, %f2528;
	fma.rn.f32 	%f2609, %f2552, %f2561, %f2529;
	fma.rn.f32 	%f2610, %f2552, %f2562, %f2530;
	fma.rn.f32 	%f2611, %f2553, %f2555, %f2531;
	fma.rn.f32 	%f2612, %f2553, %f2556, %f2532;
	fma.rn.f32 	%f2613, %f2553, %f2557, %f2533;
	fma.rn.f32 	%f2614, %f2553, %f2558, %f2534;
	fma.rn.f32 	%f2615, %f2553, %f2559, %f2535;
	fma.rn.f32 	%f2616, %f2553, %f2560, %f2536;
	fma.rn.f32 	%f2617, %f2553, %f2561, %f2537;
	fma.rn.f32 	%f2618, %f2553, %f2562, %f2538;
	fma.rn.f32 	%f2619, %f2554, %f2555, %f2539;
	fma.rn.f32 	%f2620, %f2554, %f2556, %f2540;
	fma.rn.f32 	%f2621, %f2554, %f2557, %f2541;
	fma.rn.f32 	%f2622, %f2554, %f2558, %f2542;
	fma.rn.f32 	%f2623, %f2554, %f2559, %f2543;
	fma.rn.f32 	%f2624, %f2554, %f2560, %f2544;
	fma.rn.f32 	%f2625, %f2554, %f2561, %f2545;
	fma.rn.f32 	%f2626, %f2554, %f2562, %f2546;
	ld.shared.f32 	%f2627, [%r86+120];
	ld.shared.f32 	%f2628, [%r86+248];
	ld.shared.f32 	%f2629, [%r86+376];
	ld.shared.f32 	%f2630, [%r86+504];
	ld.shared.f32 	%f2631, [%r86+632];
	ld.shared.f32 	%f2632, [%r86+760];
	ld.shared.f32 	%f2633, [%r86+888];
	ld.shared.f32 	%f2634, [%r86+1016];
	ld.shared.f32 	%f2635, [%r87+3840];
	ld.shared.f32 	%f2636, [%r87+3844];
	ld.shared.f32 	%f2637, [%r87+3848];
	ld.shared.f32 	%f2638, [%r87+3852];
	ld.shared.f32 	%f2639, [%r87+3856];
	ld.shared.f32 	%f2640, [%r87+3860];
	ld.shared.f32 	%f2641, [%r87+3864];
	ld.shared.f32 	%f2642, [%r87+3868];
	fma.rn.f32 	%f2643, %f2627, %f2635, %f2563;
	fma.rn.f32 	%f2644, %f2627, %f2636, %f2564;
	fma.rn.f32 	%f2645, %f2627, %f2637, %f2565;
	fma.rn.f32 	%f2646, %f2627, %f2638, %f2566;
	fma.rn.f32 	%f2647, %f2627, %f2639, %f2567;
	fma.rn.f32 	%f2648, %f2627, %f2640, %f2568;
	fma.rn.f32 	%f2649, %f2627, %f2641, %f2569;
	fma.rn.f32 	%f2650, %f2627, %f2642, %f2570;
	fma.rn.f32 	%f2651, %f2628, %f2635, %f2571;
	fma.rn.f32 	%f2652, %f2628, %f2636, %f2572;
	fma.rn.f32 	%f2653, %f2628, %f2637, %f2573;
	fma.rn.f32 	%f2654, %f2628, %f2638, %f2574;
	fma.rn.f32 	%f2655, %f2628, %f2639, %f2575;
	fma.rn.f32 	%f2656, %f2628, %f2640, %f2576;
	fma.rn.f32 	%f2657, %f2628, %f2641, %f2577;
	fma.rn.f32 	%f2658, %f2628, %f2642, %f2578;
	fma.rn.f32 	%f2659, %f2629, %f2635, %f2579;
	fma.rn.f32 	%f2660, %f2629, %f2636, %f2580;
	fma.rn.f32 	%f2661, %f2629, %f2637, %f2581;
	fma.rn.f32 	%f2662, %f2629, %f2638, %f2582;
	fma.rn.f32 	%f2663, %f2629, %f2639, %f2583;
	fma.rn.f32 	%f2664, %f2629, %f2640, %f2584;
	fma.rn.f32 	%f2665, %f2629, %f2641, %f2585;
	fma.rn.f32 	%f2666, %f2629, %f2642, %f2586;
	fma.rn.f32 	%f2667, %f2630, %f2635, %f2587;
	fma.rn.f32 	%f2668, %f2630, %f2636, %f2588;
	fma.rn.f32 	%f2669, %f2630, %f2637, %f2589;
	fma.rn.f32 	%f2670, %f2630, %f2638, %f2590;
	fma.rn.f32 	%f2671, %f2630, %f2639, %f2591;
	fma.rn.f32 	%f2672, %f2630, %f2640, %f2592;
	fma.rn.f32 	%f2673, %f2630, %f2641, %f2593;
	fma.rn.f32 	%f2674, %f2630, %f2642, %f2594;
	fma.rn.f32 	%f2675, %f2631, %f2635, %f2595;
	fma.rn.f32 	%f2676, %f2631, %f2636, %f2596;
	fma.rn.f32 	%f2677, %f2631, %f2637, %f2597;
	fma.rn.f32 	%f2678, %f2631, %f2638, %f2598;
	fma.rn.f32 	%f2679, %f2631, %f2639, %f2599;
	fma.rn.f32 	%f2680, %f2631, %f2640, %f2600;
	fma.rn.f32 	%f2681, %f2631, %f2641, %f2601;
	fma.rn.f32 	%f2682, %f2631, %f2642, %f2602;
	fma.rn.f32 	%f2683, %f2632, %f2635, %f2603;
	fma.rn.f32 	%f2684, %f2632, %f2636, %f2604;
	fma.rn.f32 	%f2685, %f2632, %f2637, %f2605;
	fma.rn.f32 	%f2686, %f2632, %f2638, %f2606;
	fma.rn.f32 	%f2687, %f2632, %f2639, %f2607;
	fma.rn.f32 	%f2688, %f2632, %f2640, %f2608;
	fma.rn.f32 	%f2689, %f2632, %f2641, %f2609;
	fma.rn.f32 	%f2690, %f2632, %f2642, %f2610;
	fma.rn.f32 	%f2691, %f2633, %f2635, %f2611;
	fma.rn.f32 	%f2692, %f2633, %f2636, %f2612;
	fma.rn.f32 	%f2693, %f2633, %f2637, %f2613;
	fma.rn.f32 	%f2694, %f2633, %f2638, %f2614;
	fma.rn.f32 	%f2695, %f2633, %f2639, %f2615;
	fma.rn.f32 	%f2696, %f2633, %f2640, %f2616;
	fma.rn.f32 	%f2697, %f2633, %f2641, %f2617;
	fma.rn.f32 	%f2698, %f2633, %f2642, %f2618;
	fma.rn.f32 	%f2699, %f2634, %f2635, %f2619;
	fma.rn.f32 	%f2700, %f2634, %f2636, %f2620;
	fma.rn.f32 	%f2701, %f2634, %f2637, %f2621;
	fma.rn.f32 	%f2702, %f2634, %f2638, %f2622;
	fma.rn.f32 	%f2703, %f2634, %f2639, %f2623;
	fma.rn.f32 	%f2704, %f2634, %f2640, %f2624;
	fma.rn.f32 	%f2705, %f2634, %f2641, %f2625;
	fma.rn.f32 	%f2706, %f2634, %f2642, %f2626;
	ld.shared.f32 	%f2707, [%r86+124];
	ld.shared.f32 	%f2708, [%r86+252];
	ld.shared.f32 	%f2709, [%r86+380];
	ld.shared.f32 	%f2710, [%r86+508];
	ld.shared.f32 	%f2711, [%r86+636];
	ld.shared.f32 	%f2712, [%r86+764];
	ld.shared.f32 	%f2713, [%r86+892];
	ld.shared.f32 	%f2714, [%r86+1020];
	ld.shared.f32 	%f2715, [%r87+3968];
	ld.shared.f32 	%f2716, [%r87+3972];
	ld.shared.f32 	%f2717, [%r87+3976];
	ld.shared.f32 	%f2718, [%r87+3980];
	ld.shared.f32 	%f2719, [%r87+3984];
	ld.shared.f32 	%f2720, [%r87+3988];
	ld.shared.f32 	%f2721, [%r87+3992];
	ld.shared.f32 	%f2722, [%r87+3996];
	fma.rn.f32 	%f5410, %f2707, %f2715, %f2643;
	fma.rn.f32 	%f5409, %f2707, %f2716, %f2644;
	fma.rn.f32 	%f5408, %f2707, %f2717, %f2645;
	fma.rn.f32 	%f5407, %f2707, %f2718, %f2646;
	fma.rn.f32 	%f5406, %f2707, %f2719, %f2647;
	fma.rn.f32 	%f5405, %f2707, %f2720, %f2648;
	fma.rn.f32 	%f5404, %f2707, %f2721, %f2649;
	fma.rn.f32 	%f5403, %f2707, %f2722, %f2650;
	fma.rn.f32 	%f5402, %f2708, %f2715, %f2651;
	fma.rn.f32 	%f5401, %f2708, %f2716, %f2652;
	fma.rn.f32 	%f5400, %f2708, %f2717, %f2653;
	fma.rn.f32 	%f5399, %f2708, %f2718, %f2654;
	fma.rn.f32 	%f5398, %f2708, %f2719, %f2655;
	fma.rn.f32 	%f5397, %f2708, %f2720, %f2656;
	fma.rn.f32 	%f5396, %f2708, %f2721, %f2657;
	fma.rn.f32 	%f5395, %f2708, %f2722, %f2658;
	fma.rn.f32 	%f5394, %f2709, %f2715, %f2659;
	fma.rn.f32 	%f5393, %f2709, %f2716, %f2660;
	fma.rn.f32 	%f5392, %f2709, %f2717, %f2661;
	fma.rn.f32 	%f5391, %f2709, %f2718, %f2662;
	fma.rn.f32 	%f5390, %f2709, %f2719, %f2663;
	fma.rn.f32 	%f5389, %f2709, %f2720, %f2664;
	fma.rn.f32 	%f5388, %f2709, %f2721, %f2665;
	fma.rn.f32 	%f5387, %f2709, %f2722, %f2666;
	fma.rn.f32 	%f5386, %f2710, %f2715, %f2667;
	fma.rn.f32 	%f5385, %f2710, %f2716, %f2668;
	fma.rn.f32 	%f5384, %f2710, %f2717, %f2669;
	fma.rn.f32 	%f5383, %f2710, %f2718, %f2670;
	fma.rn.f32 	%f5382, %f2710, %f2719, %f2671;
	fma.rn.f32 	%f5381, %f2710, %f2720, %f2672;
	fma.rn.f32 	%f5380, %f2710, %f2721, %f2673;
	fma.rn.f32 	%f5379, %f2710, %f2722, %f2674;
	fma.rn.f32 	%f5378, %f2711, %f2715, %f2675;
	fma.rn.f32 	%f5377, %f2711, %f2716, %f2676;
	fma.rn.f32 	%f5376, %f2711, %f2717, %f2677;
	fma.rn.f32 	%f5375, %f2711, %f2718, %f2678;
	fma.rn.f32 	%f5374, %f2711, %f2719, %f2679;
	fma.rn.f32 	%f5373, %f2711, %f2720, %f2680;
	fma.rn.f32 	%f5372, %f2711, %f2721, %f2681;
	fma.rn.f32 	%f5371, %f2711, %f2722, %f2682;
	fma.rn.f32 	%f5370, %f2712, %f2715, %f2683;
	fma.rn.f32 	%f5369, %f2712, %f2716, %f2684;
	fma.rn.f32 	%f5368, %f2712, %f2717, %f2685;
	fma.rn.f32 	%f5367, %f2712, %f2718, %f2686;
	fma.rn.f32 	%f5366, %f2712, %f2719, %f2687;
	fma.rn.f32 	%f5365, %f2712, %f2720, %f2688;
	fma.rn.f32 	%f5364, %f2712, %f2721, %f2689;
	fma.rn.f32 	%f5363, %f2712, %f2722, %f2690;
	fma.rn.f32 	%f5362, %f2713, %f2715, %f2691;
	fma.rn.f32 	%f5361, %f2713, %f2716, %f2692;
	fma.rn.f32 	%f5360, %f2713, %f2717, %f2693;
	fma.rn.f32 	%f5359, %f2713, %f2718, %f2694;
	fma.rn.f32 	%f5358, %f2713, %f2719, %f2695;
	fma.rn.f32 	%f5357, %f2713, %f2720, %f2696;
	fma.rn.f32 	%f5356, %f2713, %f2721, %f2697;
	fma.rn.f32 	%f5355, %f2713, %f2722, %f2698;
	fma.rn.f32 	%f5354, %f2714, %f2715, %f2699;
	fma.rn.f32 	%f5353, %f2714, %f2716, %f2700;
	fma.rn.f32 	%f5352, %f2714, %f2717, %f2701;
	fma.rn.f32 	%f5351, %f2714, %f2718, %f2702;
	fma.rn.f32 	%f5350, %f2714, %f2719, %f2703;
	fma.rn.f32 	%f5349, %f2714, %f2720, %f2704;
	fma.rn.f32 	%f5348, %f2714, %f2721, %f2705;
	fma.rn.f32 	%f5347, %f2714, %f2722, %f2706;
	bar.sync 	0;
	add.s32 	%r122, %r122, 1;
	shl.b32 	%r88, %r110, 5;
	add.s32 	%r113, %r113, %r88;
	setp.eq.s32 	%p2, %r122, -1;
	mov.u32 	%r123, %r112;
	@%p2 bra 	$L__BB0_3;
	bra.uni 	$L__BB0_2;
$L__BB0_3:
	ld.param.u32 	%r111, [_Z21matrixMulDoubleBufferPfS_S_i_param_3];
	ld.param.u64 	%rd51, [_Z21matrixMulDoubleBufferPfS_S_i_param_2];
	cvta.to.global.u64 	%rd38, %rd51;
	shl.b32 	%r89, %r112, 12;
	mov.u32 	%r90, _ZZ21matrixMulDoubleBufferPfS_S_iE4ds_A;
	add.s32 	%r91, %r90, %r89;
	mov.u32 	%r92, _ZZ21matrixMulDoubleBufferPfS_S_iE4ds_B;
	add.s32 	%r93, %r92, %r89;
	mov.u32 	%r94, %tid.y;
	shl.b32 	%r95, %r94, 3;
	shl.b32 	%r96, %r94, 10;
	add.s32 	%r97, %r91, %r96;
	ld.shared.f32 	%f2723, [%r97];
	ld.shared.f32 	%f2724, [%r97+128];
	ld.shared.f32 	%f2725, [%r97+256];
	ld.shared.f32 	%f2726, [%r97+384];
	ld.shared.f32 	%f2727, [%r97+512];
	ld.shared.f32 	%f2728, [%r97+640];
	ld.shared.f32 	%f2729, [%r97+768];
	ld.shared.f32 	%f2730, [%r97+896];
	mov.u32 	%r98, %tid.x;
	shl.b32 	%r99, %r98, 3;
	shl.b32 	%r100, %r98, 5;
	add.s32 	%r101, %r93, %r100;
	ld.shared.f32 	%f2731, [%r101];
	ld.shared.f32 	%f2732, [%r101+4];
	ld.shared.f32 	%f2733, [%r101+8];
	ld.shared.f32 	%f2734, [%r101+12];
	ld.shared.f32 	%f2735, [%r101+16];
	ld.shared.f32 	%f2736, [%r101+20];
	ld.shared.f32 	%f2737, [%r101+24];
	ld.shared.f32 	%f2738, [%r101+28];
	fma.rn.f32 	%f2739, %f2723, %f2731, %f5410;
	fma.rn.f32 	%f2740, %f2723, %f2732, %f5409;
	fma.rn.f32 	%f2741, %f2723, %f2733, %f5408;
	fma.rn.f32 	%f2742, %f2723, %f2734, %f5407;
	fma.rn.f32 	%f2743, %f2723, %f2735, %f5406;
	fma.rn.f32 	%f2744, %f2723, %f2736, %f5405;
	fma.rn.f32 	%f2745, %f2723, %f2737, %f5404;
	fma.rn.f32 	%f2746, %f2723, %f2738, %f5403;
	fma.rn.f32 	%f2747, %f2724, %f2731, %f5402;
	fma.rn.f32 	%f2748, %f2724, %f2732, %f5401;
	fma.rn.f32 	%f2749, %f2724, %f2733, %f5400;
	fma.rn.f32 	%f2750, %f2724, %f2734, %f5399;
	fma.rn.f32 	%f2751, %f2724, %f2735, %f5398;
	fma.rn.f32 	%f2752, %f2724, %f2736, %f5397;
	fma.rn.f32 	%f2753, %f2724, %f2737, %f5396;
	fma.rn.f32 	%f2754, %f2724, %f2738, %f5395;
	fma.rn.f32 	%f2755, %f2725, %f2731, %f5394;
	fma.rn.f32 	%f2756, %f2725, %f2732, %f5393;
	fma.rn.f32 	%f2757, %f2725, %f2733, %f5392;
	fma.rn.f32 	%f2758, %f2725, %f2734, %f5391;
	fma.rn.f32 	%f2759, %f2725, %f2735, %f5390;
	fma.rn.f32 	%f2760, %f2725, %f2736, %f5389;
	fma.rn.f32 	%f2761, %f2725, %f2737, %f5388;
	fma.rn.f32 	%f2762, %f2725, %f2738, %f5387;
	fma.rn.f32 	%f2763, %f2726, %f2731, %f5386;
	fma.rn.f32 	%f2764, %f2726, %f2732, %f5385;
	fma.rn.f32 	%f2765, %f2726, %f2733, %f5384;
	fma.rn.f32 	%f2766, %f2726, %f2734, %f5383;
	fma.rn.f32 	%f2767, %f2726, %f2735, %f5382;
	fma.rn.f32 	%f2768, %f2726, %f2736, %f5381;
	fma.rn.f32 	%f2769, %f2726, %f2737, %f5380;
	fma.rn.f32 	%f2770, %f2726, %f2738, %f5379;
	fma.rn.f32 	%f2771, %f2727, %f2731, %f5378;
	fma.rn.f32 	%f2772, %f2727, %f2732, %f5377;
	fma.rn.f32 	%f2773, %f2727, %f2733, %f5376;
	fma.rn.f32 	%f2774, %f2727, %f2734, %f5375;
	fma.rn.f32 	%f2775, %f2727, %f2735, %f5374;
	fma.rn.f32 	%f2776, %f2727, %f2736, %f5373;
	fma.rn.f32 	%f2777, %f2727, %f2737, %f5372;
	fma.rn.f32 	%f2778, %f2727, %f2738, %f5371;
	fma.rn.f32 	%f2779, %f2728, %f2731, %f5370;
	fma.rn.f32 	%f2780, %f2728, %f2732, %f5369;
	fma.rn.f32 	%f2781, %f2728, %f2733, %f5368;
	fma.rn.f32 	%f2782, %f2728, %f2734, %f5367;
	fma.rn.f32 	%f2783, %f2728, %f2735, %f5366;
	fma.rn.f32 	%f2784, %f2728, %f2736, %f5365;
	fma.rn.f32 	%f2785, %f2728, %f2737, %f5364;
	fma.rn.f32 	%f2786, %f2728, %f2738, %f5363;
	fma.rn.f32 	%f2787, %f2729, %f2731, %f5362;
	fma.rn.f32 	%f2788, %f2729, %f2732, %f5361;
	fma.rn.f32 	%f2789, %f2729, %f2733, %f5360;
	fma.rn.f32 	%f2790, %f2729, %f2734, %f5359;
	fma.rn.f32 	%f2791, %f2729, %f2735, %f5358;
	fma.rn.f32 	%f2792, %f2729, %f2736, %f5357;
	fma.rn.f32 	%f2793, %f2729, %f2737, %f5356;
	fma.rn.f32 	%f2794, %f2729, %f2738, %f5355;
	fma.rn.f32 	%f2795, %f2730, %f2731, %f5354;
	fma.rn.f32 	%f2796, %f2730, %f2732, %f5353;
	fma.rn.f32 	%f2797, %f2730, %f2733, %f5352;
	fma.rn.f32 	%f2798, %f2730, %f2734, %f5351;
	fma.rn.f32 	%f2799, %f2730, %f2735, %f5350;
	fma.rn.f32 	%f2800, %f2730, %f2736, %f5349;
	fma.rn.f32 	%f2801, %f2730, %f2737, %f5348;
	fma.rn.f32 	%f2802, %f2730, %f2738, %f5347;
	ld.shared.f32 	%f2803, [%r97+4];
	ld.shared.f32 	%f2804, [%r97+132];
	ld.shared.f32 	%f2805, [%r97+260];
	ld.shared.f32 	%f2806, [%r97+388];
	ld.shared.f32 	%f2807, [%r97+516];
	ld.shared.f32 	%f2808, [%r97+644];
	ld.shared.f32 	%f2809, [%r97+772];
	ld.shared.f32 	%f2810, [%r97+900];
	ld.shared.f32 	%f2811, [%r101+128];
	ld.shared.f32 	%f2812, [%r101+132];
	ld.shared.f32 	%f2813, [%r101+136];
	ld.shared.f32 	%f2814, [%r101+140];
	ld.shared.f32 	%f2815, [%r101+144];
	ld.shared.f32 	%f2816, [%r101+148];
	ld.shared.f32 	%f2817, [%r101+152];
	ld.shared.f32 	%f2818, [%r101+156];
	fma.rn.f32 	%f2819, %f2803, %f2811, %f2739;
	fma.rn.f32 	%f2820, %f2803, %f2812, %f2740;
	fma.rn.f32 	%f2821, %f2803, %f2813, %f2741;
	fma.rn.f32 	%f2822, %f2803, %f2814, %f2742;
	fma.rn.f32 	%f2823, %f2803, %f2815, %f2743;
	fma.rn.f32 	%f2824, %f2803, %f2816, %f2744;
	fma.rn.f32 	%f2825, %f2803, %f2817, %f2745;
	fma.rn.f32 	%f2826, %f2803, %f2818, %f2746;
	fma.rn.f32 	%f2827, %f2804, %f2811, %f2747;
	fma.rn.f32 	%f2828, %f2804, %f2812, %f2748;
	fma.rn.f32 	%f2829, %f2804, %f2813, %f2749;
	fma.rn.f32 	%f2830, %f2804, %f2814, %f2750;
	fma.rn.f32 	%f2831, %f2804, %f2815, %f2751;
	fma.rn.f32 	%f2832, %f2804, %f2816, %f2752;
	fma.rn.f32 	%f2833, %f2804, %f2817, %f2753;
	fma.rn.f32 	%f2834, %f2804, %f2818, %f2754;
	fma.rn.f32 	%f2835, %f2805, %f2811, %f2755;
	fma.rn.f32 	%f2836, %f2805, %f2812, %f2756;
	fma.rn.f32 	%f2837, %f2805, %f2813, %f2757;
	fma.rn.f32 	%f2838, %f2805, %f2814, %f2758;
	fma.rn.f32 	%f2839, %f2805, %f2815, %f2759;
	fma.rn.f32 	%f2840, %f2805, %f2816, %f2760;
	fma.rn.f32 	%f2841, %f2805, %f2817, %f2761;
	fma.rn.f32 	%f2842, %f2805, %f2818, %f2762;
	fma.rn.f32 	%f2843, %f2806, %f2811, %f2763;
	fma.rn.f32 	%f2844, %f2806, %f2812, %f2764;
	fma.rn.f32 	%f2845, %f2806, %f2813, %f2765;
	fma.rn.f32 	%f2846, %f2806, %f2814, %f2766;
	fma.rn.f32 	%f2847, %f2806, %f2815, %f2767;
	fma.rn.f32 	%f2848, %f2806, %f2816, %f2768;
	fma.rn.f32 	%f2849, %f2806, %f2817, %f2769;
	fma.rn.f32 	%f2850, %f2806, %f2818, %f2770;
	fma.rn.f32 	%f2851, %f2807, %f2811, %f2771;
	fma.rn.f32 	%f2852, %f2807, %f2812, %f2772;
	fma.rn.f32 	%f2853, %f2807, %f2813, %f2773;
	fma.rn.f32 	%f2854, %f2807, %f2814, %f2774;
	fma.rn.f32 	%f2855, %f2807, %f2815, %f2775;
	fma.rn.f32 	%f2856, %f2807, %f2816, %f2776;
	fma.rn.f32 	%f2857, %f2807, %f2817, %f2777;
	fma.rn.f32 	%f2858, %f2807, %f2818, %f2778;
	fma.rn.f32 	%f2859, %f2808, %f2811, %f2779;
	fma.rn.f32 	%f2860, %f2808, %f2812, %f2780;
	fma.rn.f32 	%f2861, %f2808, %f2813, %f2781;
	fma.rn.f32 	%f2862, %f2808, %f2814, %f2782;
	fma.rn.f32 	%f2863, %f2808, %f2815, %f2783;
	fma.rn.f32 	%f2864, %f2808, %f2816, %f2784;
	fma.rn.f32 	%f2865, %f2808, %f2817, %f2785;
	fma.rn.f32 	%f2866, %f2808, %f2818, %f2786;
	fma.rn.f32 	%f2867, %f2809, %f2811, %f2787;
	fma.rn.f32 	%f2868, %f2809, %f2812, %f2788;
	fma.rn.f32 	%f2869, %f2809, %f2813, %f2789;
	fma.rn.f32 	%f2870, %f2809, %f2814, %f2790;
	fma.rn.f32 	%f2871, %f2809, %f2815, %f2791;
	fma.rn.f32 	%f2872, %f2809, %f2816, %f2792;
	fma.rn.f32 	%f2873, %f2809, %f2817, %f2793;
	fma.rn.f32 	%f2874, %f2809, %f2818, %f2794;
	fma.rn.f32 	%f2875, %f2810, %f2811, %f2795;
	fma.rn.f32 	%f2876, %f2810, %f2812, %f2796;
	fma.rn.f32 	%f2877, %f2810, %f2813, %f2797;
	fma.rn.f32 	%f2878, %f2810, %f2814, %f2798;
	fma.rn.f32 	%f2879, %f2810, %f2815, %f2799;
	fma.rn.f32 	%f2880, %f2810, %f2816, %f2800;
	fma.rn.f32 	%f2881, %f2810, %f2817, %f2801;
	fma.rn.f32 	%f2882, %f2810, %f2818, %f2802;
	ld.shared.f32 	%f2883, [%r97+8];
	ld.shared.f32 	%f2884, [%r97+136];
	ld.shared.f32 	%f2885, [%r97+264];
	ld.shared.f32 	%f2886, [%r97+392];
	ld.shared.f32 	%f2887, [%r97+520];
	ld.shared.f32 	%f2888, [%r97+648];
	ld.shared.f32 	%f2889, [%r97+776];
	ld.shared.f32 	%f2890, [%r97+904];
	ld.shared.f32 	%f2891, [%r101+256];
	ld.shared.f32 	%f2892, [%r101+260];
	ld.shared.f32 	%f2893, [%r101+264];
	ld.shared.f32 	%f2894, [%r101+268];
	ld.shared.f32 	%f2895, [%r101+272];
	ld.shared.f32 	%f2896, [%r101+276];
	ld.shared.f32 	%f2897, [%r101+280];
	ld.shared.f32 	%f2898, [%r101+284];
	fma.rn.f32 	%f2899, %f2883, %f2891, %f2819;
	fma.rn.f32 	%f2900, %f2883, %f2892, %f2820;
	fma.rn.f32 	%f2901, %f2883, %f2893, %f2821;
	fma.rn.f32 	%f2902, %f2883, %f2894, %f2822;
	fma.rn.f32 	%f2903, %f2883, %f2895, %f2823;
	fma.rn.f32 	%f2904, %f2883, %f2896, %f2824;
	fma.rn.f32 	%f2905, %f2883, %f2897, %f2825;
	fma.rn.f32 	%f2906, %f2883, %f2898, %f2826;
	fma.rn.f32 	%f2907, %f2884, %f2891, %f2827;
	fma.rn.f32 	%f2908, %f2884, %f2892, %f2828;
	fma.rn.f32 	%f2909, %f2884, %f2893, %f2829;
	fma.rn.f32 	%f2910, %f2884, %f2894, %f2830;
	fma.rn.f32 	%f2911, %f2884, %f2895, %f2831;
	fma.rn.f32 	%f2912, %f2884, %f2896, %f2832;
	fma.rn.f32 	%f2913, %f2884, %f2897, %f2833;
	fma.rn.f32 	%f2914, %f2884, %f2898, %f2834;
	fma.rn.f32 	%f2915, %f2885, %f2891, %f2835;
	fma.rn.f32 	%f2916, %f2885, %f2892, %f2836;
	fma.rn.f32 	%f2917, %f2885, %f2893, %f2837;
	fma.rn.f32 	%f2918, %f2885, %f2894, %f2838;
	fma.rn.f32 	%f2919, %f2885, %f2895, %f2839;
	fma.rn.f32 	%f2920, %f2885, %f2896, %f2840;
	fma.rn.f32 	%f2921, %f2885, %f2897, %f2841;
	fma.rn.f32 	%f2922, %f2885, %f2898, %f2842;
	fma.rn.f32 	%f2923, %f2886, %f2891, %f2843;
	fma.rn.f32 	%f2924, %f2886, %f2892, %f2844;
	fma.rn.f32 	%f2925, %f2886, %f2893, %f2845;
	fma.rn.f32 	%f2926, %f2886, %f2894, %f2846;
	fma.rn.f32 	%f2927, %f2886, %f2895, %f2847;
	fma.rn.f32 	%f2928, %f2886, %f2896, %f2848;
	fma.rn.f32 	%f2929, %f2886, %f2897, %f2849;
	fma.rn.f32 	%f2930, %f2886, %f2898, %f2850;
	fma.rn.f32 	%f2931, %f2887, %f2891, %f2851;
	fma.rn.f32 	%f2932, %f2887, %f2892, %f2852;
	fma.rn.f32 	%f2933, %f2887, %f2893, %f2853;
	fma.rn.f32 	%f2934, %f2887, %f2894, %f2854;
	fma.rn.f32 	%f2935, %f2887, %f2895, %f2855;
	fma.rn.f32 	%f2936, %f2887, %f2896, %f2856;
	fma.rn.f32 	%f2937, %f2887, %f2897, %f2857;
	fma.rn.f32 	%f2938, %f2887, %f2898, %f2858;
	fma.rn.f32 	%f2939, %f2888, %f2891, %f2859;
	fma.rn.f32 	%f2940, %f2888, %f2892, %f2860;
	fma.rn.f32 	%f2941, %f2888, %f2893, %f2861;
	fma.rn.f32 	%f2942, %f2888, %f2894, %f2862;
	fma.rn.f32 	%f2943, %f2888, %f2895, %f2863;
	fma.rn.f32 	%f2944, %f2888, %f2896, %f2864;
	fma.rn.f32 	%f2945, %f2888, %f2897, %f2865;
	fma.rn.f32 	%f2946, %f2888, %f2898, %f2866;
	fma.rn.f32 	%f2947, %f2889, %f2891, %f2867;
	fma.rn.f32 	%f2948, %f2889, %f2892, %f2868;
	fma.rn.f32 	%f2949, %f2889, %f2893, %f2869;
	fma.rn.f32 	%f2950, %f2889, %f2894, %f2870;
	fma.rn.f32 	%f2951, %f2889, %f2895, %f2871;
	fma.rn.f32 	%f2952, %f2889, %f2896, %f2872;
	fma.rn.f32 	%f2953, %f2889, %f2897, %f2873;
	fma.rn.f32 	%f2954, %f2889, %f2898, %f2874;
	fma.rn.f32 	%f2955, %f2890, %f2891, %f2875;
	fma.rn.f32 	%f2956, %f2890, %f2892, %f2876;
	fma.rn.f32 	%f2957, %f2890, %f2893, %f2877;
	fma.rn.f32 	%f2958, %f2890, %f2894, %f2878;
	fma.rn.f32 	%f2959, %f2890, %f2895, %f2879;
	fma.rn.f32 	%f2960, %f2890, %f2896, %f2880;
	fma.rn.f32 	%f2961, %f2890, %f2897, %f2881;
	fma.rn.f32 	%f2962, %f2890, %f2898, %f2882;
	ld.shared.f32 	%f2963, [%r97+12];
	ld.shared.f32 	%f2964, [%r97+140];
	ld.shared.f32 	%f2965, [%r97+268];
	ld.shared.f32 	%f2966, [%r97+396];
	ld.shared.f32 	%f2967, [%r97+524];
	ld.shared.f32 	%f2968, [%r97+652];
	ld.shared.f32 	%f2969, [%r97+780];
	ld.shared.f32 	%f2970, [%r97+908];
	ld.shared.f32 	%f2971, [%r101+384];
	ld.shared.f32 	%f2972, [%r101+388];
	ld.shared.f32 	%f2973, [%r101+392];
	ld.shared.f32 	%f2974, [%r101+396];
	ld.shared.f32 	%f2975, [%r101+400];
	ld.shared.f32 	%f2976, [%r101+404];
	ld.shared.f32 	%f2977, [%r101+408];
	ld.shared.f32 	%f2978, [%r101+412];
	fma.rn.f32 	%f2979, %f2963, %f2971, %f2899;
	fma.rn.f32 	%f2980, %f2963, %f2972, %f2900;
	fma.rn.f32 	%f2981, %f2963, %f2973, %f2901;
	fma.rn.f32 	%f2982, %f2963, %f2974, %f2902;
	fma.rn.f32 	%f2983, %f2963, %f2975, %f2903;
	fma.rn.f32 	%f2984, %f2963, %f2976, %f2904;
	fma.rn.f32 	%f2985, %f2963, %f2977, %f2905;
	fma.rn.f32 	%f2986, %f2963, %f2978, %f2906;
	fma.rn.f32 	%f2987, %f2964, %f2971, %f2907;
	fma.rn.f32 	%f2988, %f2964, %f2972, %f2908;
	fma.rn.f32 	%f2989, %f2964, %f2973, %f2909;
	fma.rn.f32 	%f2990, %f2964, %f2974, %f2910;
	fma.rn.f32 	%f2991, %f2964, %f2975, %f2911;
	fma.rn.f32 	%f2992, %f2964, %f2976, %f2912;
	fma.rn.f32 	%f2993, %f2964, %f2977, %f2913;
	fma.rn.f32 	%f2994, %f2964, %f2978, %f2914;
	fma.rn.f32 	%f2995, %f2965, %f2971, %f2915;
	fma.rn.f32 	%f2996, %f2965, %f2972, %f2916;
	fma.rn.f32 	%f2997, %f2965, %f2973, %f2917;
	fma.rn.f32 	%f2998, %f2965, %f2974, %f2918;
	fma.rn.f32 	%f2999, %f2965, %f2975, %f2919;
	fma.rn.f32 	%f3000, %f2965, %f2976, %f2920;
	fma.rn.f32 	%f3001, %f2965, %f2977, %f2921;
	fma.rn.f32 	%f3002, %f2965, %f2978, %f2922;
	fma.rn.f32 	%f3003, %f2966, %f2971, %f2923;
	fma.rn.f32 	%f3004, %f2966, %f2972, %f2924;
	fma.rn.f32 	%f3005, %f2966, %f2973, %f2925;
	fma.rn.f32 	%f3006, %f2966, %f2974, %f2926;
	fma.rn.f32 	%f3007, %f2966, %f2975, %f2927;
	fma.rn.f32 	%f3008, %f2966, %f2976, %f2928;
	fma.rn.f32 	%f3009, %f2966, %f2977, %f2929;
	fma.rn.f32 	%f3010, %f2966, %f2978, %f2930;
	fma.rn.f32 	%f3011, %f2967, %f2971, %f2931;
	fma.rn.f32 	%f3012, %f2967, %f2972, %f2932;
	fma.rn.f32 	%f3013, %f2967, %f2973, %f2933;
	fma.rn.f32 	%f3014, %f2967, %f2974, %f2934;
	fma.rn.f32 	%f3015, %f2967, %f2975, %f2935;
	fma.rn.f32 	%f3016, %f2967, %f2976, %f2936;
	fma.rn.f32 	%f3017, %f2967, %f2977, %f2937;
	fma.rn.f32 	%f3018, %f2967, %f2978, %f2938;
	fma.rn.f32 	%f3019, %f2968, %f2971, %f2939;
	fma.rn.f32 	%f3020, %f2968, %f2972, %f2940;
	fma.rn.f32 	%f3021, %f2968, %f2973, %f2941;
	fma.rn.f32 	%f3022, %f2968, %f2974, %f2942;
	fma.rn.f32 	%f3023, %f2968, %f2975, %f2943;
	fma.rn.f32 	%f3024, %f2968, %f2976, %f2944;
	fma.rn.f32 	%f3025, %f2968, %f2977, %f2945;
	fma.rn.f32 	%f3026, %f2968, %f2978, %f2946;
	fma.rn.f32 	%f3027, %f2969, %f2971, %f2947;
	fma.rn.f32 	%f3028, %f2969, %f2972, %f2948;
	fma.rn.f32 	%f3029, %f2969, %f2973, %f2949;
	fma.rn.f32 	%f3030, %f2969, %f2974, %f2950;
	fma.rn.f32 	%f3031, %f2969, %f2975, %f2951;
	fma.rn.f32 	%f3032, %f2969, %f2976, %f2952;
	fma.rn.f32 	%f3033, %f2969, %f2977, %f2953;
	fma.rn.f32 	%f3034, %f2969, %f2978, %f2954;
	fma.rn.f32 	%f3035, %f2970, %f2971, %f2955;
	fma.rn.f32 	%f3036, %f2970, %f2972, %f2956;
	fma.rn.f32 	%f3037, %f2970, %f2973, %f2957;
	fma.rn.f32 	%f3038, %f2970, %f2974, %f2958;
	fma.rn.f32 	%f3039, %f2970, %f2975, %f2959;
	fma.rn.f32 	%f3040, %f2970, %f2976, %f2960;
	fma.rn.f32 	%f3041, %f2970, %f2977, %f2961;
	fma.rn.f32 	%f3042, %f2970, %f2978, %f2962;
	ld.shared.f32 	%f3043, [%r97+16];
	ld.shared.f32 	%f3044, [%r97+144];
	ld.shared.f32 	%f3045, [%r97+272];
	ld.shared.f32 	%f3046, [%r97+400];
	ld.shared.f32 	%f3047, [%r97+528];
	ld.shared.f32 	%f3048, [%r97+656];
	ld.shared.f32 	%f3049, [%r97+784];
	ld.shared.f32 	%f3050, [%r97+912];
	ld.shared.f32 	%f3051, [%r101+512];
	ld.shared.f32 	%f3052, [%r101+516];
	ld.shared.f32 	%f3053, [%r101+520];
	ld.shared.f32 	%f3054, [%r101+524];
	ld.shared.f32 	%f3055, [%r101+528];
	ld.shared.f32 	%f3056, [%r101+532];
	ld.shared.f32 	%f3057, [%r101+536];
	ld.shared.f32 	%f3058, [%r101+540];
	fma.rn.f32 	%f3059, %f3043, %f3051, %f2979;
	fma.rn.f32 	%f3060, %f3043, %f3052, %f2980;
	fma.rn.f32 	%f3061, %f3043, %f3053, %f2981;
	fma.rn.f32 	%f3062, %f3043, %f3054, %f2982;
	fma.rn.f32 	%f3063, %f3043, %f3055, %f2983;
	fma.rn.f32 	%f3064, %f3043, %f3056, %f2984;
	fma.rn.f32 	%f3065, %f3043, %f3057, %f2985;
	fma.rn.f32 	%f3066, %f3043, %f3058, %f2986;
	fma.rn.f32 	%f3067, %f3044, %f3051, %f2987;
	fma.rn.f32 	%f3068, %f3044, %f3052, %f2988;
	fma.rn.f32 	%f3069, %f3044, %f3053, %f2989;
	fma.rn.f32 	%f3070, %f3044, %f3054, %f2990;
	fma.rn.f32 	%f3071, %f3044, %f3055, %f2991;
	fma.rn.f32 	%f3072, %f3044, %f3056, %f2992;
	fma.rn.f32 	%f3073, %f3044, %f3057, %f2993;
	fma.rn.f32 	%f3074, %f3044, %f3058, %f2994;
	fma.rn.f32 	%f3075, %f3045, %f3051, %f2995;
	fma.rn.f32 	%f3076, %f3045, %f3052, %f2996;
	fma.rn.f32 	%f3077, %f3045, %f3053, %f2997;
	fma.rn.f32 	%f3078, %f3045, %f3054, %f2998;
	fma.rn.f32 	%f3079, %f3045, %f3055, %f2999;
	fma.rn.f32 	%f3080, %f3045, %f3056, %f3000;
	fma.rn.f32 	%f3081, %f3045, %f3057, %f3001;
	fma.rn.f32 	%f3082, %f3045, %f3058, %f3002;
	fma.rn.f32 	%f3083, %f3046, %f3051, %f3003;
	fma.rn.f32 	%f3084, %f3046, %f3052, %f3004;
	fma.rn.f32 	%f3085, %f3046, %f3053, %f3005;
	fma.rn.f32 	%f3086, %f3046, %f3054, %f3006;
	fma.rn.f32 	%f3087, %f3046, %f3055, %f3007;
	fma.rn.f32 	%f3088, %f3046, %f3056, %f3008;
	fma.rn.f32 	%f3089, %f3046, %f3057, %f3009;
	fma.rn.f32 	%f3090, %f3046, %f3058, %f3010;
	fma.rn.f32 	%f3091, %f3047, %f3051, %f3011;
	fma.rn.f32 	%f3092, %f3047, %f3052, %f3012;
	fma.rn.f32 	%f3093, %f3047, %f3053, %f3013;
	fma.rn.f32 	%f3094, %f3047, %f3054, %f3014;
	fma.rn.f32 	%f3095, %f3047, %f3055, %f3015;
	fma.rn.f32 	%f3096, %f3047, %f3056, %f3016;
	fma.rn.f32 	%f3097, %f3047, %f3057, %f3017;
	fma.rn.f32 	%f3098, %f3047, %f3058, %f3018;
	fma.rn.f32 	%f3099, %f3048, %f3051, %f3019;
	fma.rn.f32 	%f3100, %f3048, %f3052, %f3020;
	fma.rn.f32 	%f3101, %f3048, %f3053, %f3021;
	fma.rn.f32 	%f3102, %f3048, %f3054, %f3022;
	fma.rn.f32 	%f3103, %f3048, %f3055, %f3023;
	fma.rn.f32 	%f3104, %f3048, %f3056, %f3024;
	fma.rn.f32 	%f3105, %f3048, %f3057, %f3025;
	fma.rn.f32 	%f3106, %f3048, %f3058, %f3026;
	fma.rn.f32 	%f3107, %f3049, %f3051, %f3027;
	fma.rn.f32 	%f3108, %f3049, %f3052, %f3028;
	fma.rn.f32 	%f3109, %f3049, %f3053, %f3029;
	fma.rn.f32 	%f3110, %f3049, %f3054, %f3030;
	fma.rn.f32 	%f3111, %f3049, %f3055, %f3031;
	fma.rn.f32 	%f3112, %f3049, %f3056, %f3032;
	fma.rn.f32 	%f3113, %f3049, %f3057, %f3033;
	fma.rn.f32 	%f3114, %f3049, %f3058, %f3034;
	fma.rn.f32 	%f3115, %f3050, %f3051, %f3035;
	fma.rn.f32 	%f3116, %f3050, %f3052, %f3036;
	fma.rn.f32 	%f3117, %f3050, %f3053, %f3037;
	fma.rn.f32 	%f3118, %f3050, %f3054, %f3038;
	fma.rn.f32 	%f3119, %f3050, %f3055, %f3039;
	fma.rn.f32 	%f3120, %f3050, %f3056, %f3040;
	fma.rn.f32 	%f3121, %f3050, %f3057, %f3041;
	fma.rn.f32 	%f3122, %f3050, %f3058, %f3042;
	ld.shared.f32 	%f3123, [%r97+20];
	ld.shared.f32 	%f3124, [%r97+148];
	ld.shared.f32 	%f3125, [%r97+276];
	ld.shared.f32 	%f3126, [%r97+404];
	ld.shared.f32 	%f3127, [%r97+532];
	ld.shared.f32 	%f3128, [%r97+660];
	ld.shared.f32 	%f3129, [%r97+788];
	ld.shared.f32 	%f3130, [%r97+916];
	ld.shared.f32 	%f3131, [%r101+640];
	ld.shared.f32 	%f3132, [%r101+644];
	ld.shared.f32 	%f3133, [%r101+648];
	ld.shared.f32 	%f3134, [%r101+652];
	ld.shared.f32 	%f3135, [%r101+656];
	ld.shared.f32 	%f3136, [%r101+660];
	ld.shared.f32 	%f3137, [%r101+664];
	ld.shared.f32 	%f3138, [%r101+668];
	fma.rn.f32 	%f3139, %f3123, %f3131, %f3059;
	fma.rn.f32 	%f3140, %f3123, %f3132, %f3060;
	fma.rn.f32 	%f3141, %f3123, %f3133, %f3061;
	fma.rn.f32 	%f3142, %f3123, %f3134, %f3062;
	fma.rn.f32 	%f3143, %f3123, %f3135, %f3063;
	fma.rn.f32 	%f3144, %f3123, %f3136, %f3064;
	fma.rn.f32 	%f3145, %f3123, %f3137, %f3065;
	fma.rn.f32 	%f3146, %f3123, %f3138, %f3066;
	fma.rn.f32 	%f3147, %f3124, %f3131, %f3067;
	fma.rn.f32 	%f3148, %f3124, %f3132, %f3068;
	fma.rn.f32 	%f3149, %f3124, %f3133, %f3069;
	fma.rn.f32 	%f3150, %f3124, %f3134, %f3070;
	fma.rn.f32 	%f3151, %f3124, %f3135, %f3071;
	fma.rn.f32 	%f3152, %f3124, %f3136, %f3072;
	fma.rn.f32 	%f3153, %f3124, %f3137, %f3073;
	fma.rn.f32 	%f3154, %f3124, %f3138, %f3074;
	fma.rn.f32 	%f3155, %f3125, %f3131, %f3075;
	fma.rn.f32 	%f3156, %f3125, %f3132, %f3076;
	fma.rn.f32 	%f3157, %f3125, %f3133, %f3077;
	fma.rn.f32 	%f3158, %f3125, %f3134, %f3078;
	fma.rn.f32 	%f3159, %f3125, %f3135, %f3079;
	fma.rn.f32 	%f3160, %f3125, %f3136, %f3080;
	fma.rn.f32 	%f3161, %f3125, %f3137, %f3081;
	fma.rn.f32 	%f3162, %f3125, %f3138, %f3082;
	fma.rn.f32 	%f3163, %f3126, %f3131, %f3083;
	fma.rn.f32 	%f3164, %f3126, %f3132, %f3084;
	fma.rn.f32 	%f3165, %f3126, %f3133, %f3085;
	fma.rn.f32 	%f3166, %f3126, %f3134, %f3086;
	fma.rn.f32 	%f3167, %f3126, %f3135, %f3087;
	fma.rn.f32 	%f3168, %f3126, %f3136, %f3088;
	fma.rn.f32 	%f3169, %f3126, %f3137, %f3089;
	fma.rn.f32 	%f3170, %f3126, %f3138, %f3090;
	fma.rn.f32 	%f3171, %f3127, %f3131, %f3091;
	fma.rn.f32 	%f3172, %f3127, %f3132, %f3092;
	fma.rn.f32 	%f3173, %f3127, %f3133, %f3093;
	fma.rn.f32 	%f3174, %f3127, %f3134, %f3094;
	fma.rn.f32 	%f3175, %f3127, %f3135, %f3095;
	fma.rn.f32 	%f3176, %f3127, %f3136, %f3096;
	fma.rn.f32 	%f3177, %f3127, %f3137, %f3097;
	fma.rn.f32 	%f3178, %f3127, %f3138, %f3098;
	fma.rn.f32 	%f3179, %f3128, %f3131, %f3099;
	fma.rn.f32 	%f3180, %f3128, %f3132, %f3100;
	fma.rn.f32 	%f3181, %f3128, %f3133, %f3101;
	fma.rn.f32 	%f3182, %f3128, %f3134, %f3102;
	fma.rn.f32 	%f3183, %f3128, %f3135, %f3103;
	fma.rn.f32 	%f3184, %f3128, %f3136, %f3104;
	fma.rn.f32 	%f3185, %f3128, %f3137, %f3105;
	fma.rn.f32 	%f3186, %f3128, %f3138, %f3106;
	fma.rn.f32 	%f3187, %f3129, %f3131, %f3107;
	fma.rn.f32 	%f3188, %f3129, %f3132, %f3108;
	fma.rn.f32 	%f3189, %f3129, %f3133, %f3109;
	fma.rn.f32 	%f3190, %f3129, %f3134, %f3110;
	fma.rn.f32 	%f3191, %f3129, %f3135, %f3111;
	fma.rn.f32 	%f3192, %f3129, %f3136, %f3112;
	fma.rn.f32 	%f3193, %f3129, %f3137, %f3113;
	fma.rn.f32 	%f3194, %f3129, %f3138, %f3114;
	fma.rn.f32 	%f3195, %f3130, %f3131, %f3115;
	fma.rn.f32 	%f3196, %f3130, %f3132, %f3116;
	fma.rn.f32 	%f3197, %f3130, %f3133, %f3117;
	fma.rn.f32 	%f3198, %f3130, %f3134, %f3118;
	fma.rn.f32 	%f3199, %f3130, %f3135, %f3119;
	fma.rn.f32 	%f3200, %f3130, %f3136, %f3120;
	fma.rn.f32 	%f3201, %f3130, %f3137, %f3121;
	fma.rn.f32 	%f3202, %f3130, %f3138, %f3122;
	ld.shared.f32 	%f3203, [%r97+24];
	ld.shared.f32 	%f3204, [%r97+152];
	ld.shared.f32 	%f3205, [%r97+280];
	ld.shared.f32 	%f3206, [%r97+408];
	ld.shared.f32 	%f3207, [%r97+536];
	ld.shared.f32 	%f3208, [%r97+664];
	ld.shared.f32 	%f3209, [%r97+792];
	ld.shared.f32 	%f3210, [%r97+920];
	ld.shared.f32 	%f3211, [%r101+768];
	ld.shared.f32 	%f3212, [%r101+772];
	ld.shared.f32 	%f3213, [%r101+776];
	ld.shared.f32 	%f3214, [%r101+780];
	ld.shared.f32 	%f3215, [%r101+784];
	ld.shared.f32 	%f3216, [%r101+788];
	ld.shared.f32 	%f3217, [%r101+792];
	ld.shared.f32 	%f3218, [%r101+796];
	fma.rn.f32 	%f3219, %f3203, %f3211, %f3139;
	fma.rn.f32 	%f3220, %f3203, %f3212, %f3140;
	fma.rn.f32 	%f3221, %f3203, %f3213, %f3141;
	fma.rn.f32 	%f3222, %f3203, %f3214, %f3142;
	fma.rn.f32 	%f3223, %f3203, %f3215, %f3143;
	fma.rn.f32 	%f3224, %f3203, %f3216, %f3144;
	fma.rn.f32 	%f3225, %f3203, %f3217, %f3145;
	fma.rn.f32 	%f3226, %f3203, %f3218, %f3146;
	fma.rn.f32 	%f3227, %f3204, %f3211, %f3147;
	fma.rn.f32 	%f3228, %f3204, %f3212, %f3148;
	fma.rn.f32 	%f3229, %f3204, %f3213, %f3149;
	fma.rn.f32 	%f3230, %f3204, %f3214, %f3150;
	fma.rn.f32 	%f3231, %f3204, %f3215, %f3151;
	fma.rn.f32 	%f3232, %f3204, %f3216, %f3152;
	fma.rn.f32 	%f3233, %f3204, %f3217, %f3153;
	fma.rn.f32 	%f3234, %f3204, %f3218, %f3154;
	fma.rn.f32 	%f3235, %f3205, %f3211, %f3155;
	fma.rn.f32 	%f3236, %f3205, %f3212, %f3156;
	fma.rn.f32 	%f3237, %f3205, %f3213, %f3157;
	fma.rn.f32 	%f3238, %f3205, %f3214, %f3158;
	fma.rn.f32 	%f3239, %f3205, %f3215, %f3159;
	fma.rn.f32 	%f3240, %f3205, %f3216, %f3160;
	fma.rn.f32 	%f3241, %f3205, %f3217, %f3161;
	fma.rn.f32 	%f3242, %f3205, %f3218, %f3162;
	fma.rn.f32 	%f3243, %f3206, %f3211, %f3163;
	fma.rn.f32 	%f3244, %f3206, %f3212, %f3164;
	fma.rn.f32 	%f3245, %f3206, %f3213, %f3165;
	fma.rn.f32 	%f3246, %f3206, %f3214, %f3166;
	fma.rn.f32 	%f3247, %f3206, %f3215, %f3167;
	fma.rn.f32 	%f3248, %f3206, %f3216, %f3168;
	fma.rn.f32 	%f3249, %f3206, %f3217, %f3169;
	fma.rn.f32 	%f3250, %f3206, %f3218, %f3170;
	fma.rn.f32 	%f3251, %f3207, %f3211, %f3171;
	fma.rn.f32 	%f3252, %f3207, %f3212, %f3172;
	fma.rn.f32 	%f3253, %f3207, %f3213, %f3173;
	fma.rn.f32 	%f3254, %f3207, %f3214, %f3174;
	fma.rn.f32 	%f3255, %f3207, %f3215, %f3175;
	fma.rn.f32 	%f3256, %f3207, %f3216, %f3176;
	fma.rn.f32 	%f3257, %f3207, %f3217, %f3177;
	fma.rn.f32 	%f3258, %f3207, %f3218, %f3178;
	fma.rn.f32 	%f3259, %f3208, %f3211, %f3179;
	fma.rn.f32 	%f3260, %f3208, %f3212, %f3180;
	fma.rn.f32 	%f3261, %f3208, %f3213, %f3181;
	fma.rn.f32 	%f3262, %f3208, %f3214, %f3182;
	fma.rn.f32 	%f3263, %f3208, %f3215, %f3183;
	fma.rn.f32 	%f3264, %f3208, %f3216, %f3184;
	fma.rn.f32 	%f3265, %f3208, %f3217, %f3185;
	fma.rn.f32 	%f3266, %f3208, %f3218, %f3186;
	fma.rn.f32 	%f3267, %f3209, %f3211, %f3187;
	fma.rn.f32 	%f3268, %f3209, %f3212, %f3188;
	fma.rn.f32 	%f3269, %f3209, %f3213, %f3189;
	fma.rn.f32 	%f3270, %f3209, %f3214, %f3190;
	fma.rn.f32 	%f3271, %f3209, %f3215, %f3191;
	fma.rn.f32 	%f3272, %f3209, %f3216, %f3192;
	fma.rn.f32 	%f3273, %f3209, %f3217, %f3193;
	fma.rn.f32 	%f3274, %f3209, %f3218, %f3194;
	fma.rn.f32 	%f3275, %f3210, %f3211, %f3195;
	fma.rn.f32 	%f3276, %f3210, %f3212, %f3196;
	fma.rn.f32 	%f3277, %f3210, %f3213, %f3197;
	fma.rn.f32 	%f3278, %f3210, %f3214, %f3198;
	fma.rn.f32 	%f3279, %f3210, %f3215, %f3199;
	fma.rn.f32 	%f3280, %f3210, %f3216, %f3200;
	fma.rn.f32 	%f3281, %f3210, %f3217, %f3201;
	fma.rn.f32 	%f3282, %f3210, %f3218, %f3202;
	ld.shared.f32 	%f3283, [%r97+28];
	ld.shared.f32 	%f3284, [%r97+156];
	ld.shared.f32 	%f3285, [%r97+284];
	ld.shared.f32 	%f3286, [%r97+412];
	ld.shared.f32 	%f3287, [%r97+540];
	ld.shared.f32 	%f3288, [%r97+668];
	ld.shared.f32 	%f3289, [%r97+796];
	ld.shared.f32 	%f3290, [%r97+924];
	ld.shared.f32 	%f3291, [%r101+896];
	ld.shared.f32 	%f3292, [%r101+900];
	ld.shared.f32 	%f3293, [%r101+904];
	ld.shared.f32 	%f3294, [%r101+908];
	ld.shared.f32 	%f3295, [%r101+912];
	ld.shared.f32 	%f3296, [%r101+916];
	ld.shared.f32 	%f3297, [%r101+920];
	ld.shared.f32 	%f3298, [%r101+924];
	fma.rn.f32 	%f3299, %f3283, %f3291, %f3219;
	fma.rn.f32 	%f3300, %f3283, %f3292, %f3220;
	fma.rn.f32 	%f3301, %f3283, %f3293, %f3221;
	fma.rn.f32 	%f3302, %f3283, %f3294, %f3222;
	fma.rn.f32 	%f3303, %f3283, %f3295, %f3223;
	fma.rn.f32 	%f3304, %f3283, %f3296, %f3224;
	fma.rn.f32 	%f3305, %f3283, %f3297, %f3225;
	fma.rn.f32 	%f3306, %f3283, %f3298, %f3226;
	fma.rn.f32 	%f3307, %f3284, %f3291, %f3227;
	fma.rn.f32 	%f3308, %f3284, %f3292, %f3228;
	fma.rn.f32 	%f3309, %f3284, %f3293, %f3229;
	fma.rn.f32 	%f3310, %f3284, %f3294, %f3230;
	fma.rn.f32 	%f3311, %f3284, %f3295, %f3231;
	fma.rn.f32 	%f3312, %f3284, %f3296, %f3232;
	fma.rn.f32 	%f3313, %f3284, %f3297, %f3233;
	fma.rn.f32 	%f3314, %f3284, %f3298, %f3234;
	fma.rn.f32 	%f3315, %f3285, %f3291, %f3235;
	fma.rn.f32 	%f3316, %f3285, %f3292, %f3236;
	fma.rn.f32 	%f3317, %f3285, %f3293, %f3237;
	fma.rn.f32 	%f3318, %f3285, %f3294, %f3238;
	fma.rn.f32 	%f3319, %f3285, %f3295, %f3239;
	fma.rn.f32 	%f3320, %f3285, %f3296, %f3240;
	fma.rn.f32 	%f3321, %f3285, %f3297, %f3241;
	fma.rn.f32 	%f3322, %f3285, %f3298, %f3242;
	fma.rn.f32 	%f3323, %f3286, %f3291, %f3243;
	fma.rn.f32 	%f3324, %f3286, %f3292, %f3244;
	fma.rn.f32 	%f3325, %f3286, %f3293, %f3245;
	fma.rn.f32 	%f3326, %f3286, %f3294, %f3246;
	fma.rn.f32 	%f3327, %f3286, %f3295, %f3247;
	fma.rn.f32 	%f3328, %f3286, %f3296, %f3248;
	fma.rn.f32 	%f3329, %f3286, %f3297, %f3249;
	fma.rn.f32 	%f3330, %f3286, %f3298, %f3250;
	fma.rn.f32 	%f3331, %f3287, %f3291, %f3251;
	fma.rn.f32 	%f3332, %f3287, %f3292, %f3252;
	fma.rn.f32 	%f3333, %f3287, %f3293, %f3253;
	fma.rn.f32 	%f3334, %f3287, %f3294, %f3254;
	fma.rn.f32 	%f3335, %f3287, %f3295, %f3255;
	fma.rn.f32 	%f3336, %f3287, %f3296, %f3256;
	fma.rn.f32 	%f3337, %f3287, %f3297, %f3257;
	fma.rn.f32 	%f3338, %f3287, %f3298, %f3258;
	fma.rn.f32 	%f3339, %f3288, %f3291, %f3259;
	fma.rn.f32 	%f3340, %f3288, %f3292, %f3260;
	fma.rn.f32 	%f3341, %f3288, %f3293, %f3261;
	fma.rn.f32 	%f3342, %f3288, %f3294, %f3262;
	fma.rn.f32 	%f3343, %f3288, %f3295, %f3263;
	fma.rn.f32 	%f3344, %f3288, %f3296, %f3264;
	fma.rn.f32 	%f3345, %f3288, %f3297, %f3265;
	fma.rn.f32 	%f3346, %f3288, %f3298, %f3266;
	fma.rn.f32 	%f3347, %f3289, %f3291, %f3267;
	fma.rn.f32 	%f3348, %f3289, %f3292, %f3268;
	fma.rn.f32 	%f3349, %f3289, %f3293, %f3269;
	fma.rn.f32 	%f3350, %f3289, %f3294, %f3270;
	fma.rn.f32 	%f3351, %f3289, %f3295, %f3271;
	fma.rn.f32 	%f3352, %f3289, %f3296, %f3272;
	fma.rn.f32 	%f3353, %f3289, %f3297, %f3273;
	fma.rn.f32 	%f3354, %f3289, %f3298, %f3274;
	fma.rn.f32 	%f3355, %f3290, %f3291, %f3275;
	fma.rn.f32 	%f3356, %f3290, %f3292, %f3276;
	fma.rn.f32 	%f3357, %f3290, %f3293, %f3277;
	fma.rn.f32 	%f3358, %f3290, %f3294, %f3278;
	fma.rn.f32 	%f3359, %f3290, %f3295, %f3279;
	fma.rn.f32 	%f3360, %f3290, %f3296, %f3280;
	fma.rn.f32 	%f3361, %f3290, %f3297, %f3281;
	fma.rn.f32 	%f3362, %f3290, %f3298, %f3282;
	ld.shared.f32 	%f3363, [%r97+32];
	ld.shared.f32 	%f3364, [%r97+160];
	ld.shared.f32 	%f3365, [%r97+288];
	ld.shared.f32 	%f3366, [%r97+416];
	ld.shared.f32 	%f3367, [%r97+544];
	ld.shared.f32 	%f3368, [%r97+672];
	ld.shared.f32 	%f3369, [%r97+800];
	ld.shared.f32 	%f3370, [%r97+928];
	ld.shared.f32 	%f3371, [%r101+1024];
	ld.shared.f32 	%f3372, [%r101+1028];
	ld.shared.f32 	%f3373, [%r101+1032];
	ld.shared.f32 	%f3374, [%r101+1036];
	ld.shared.f32 	%f3375, [%r101+1040];
	ld.shared.f32 	%f3376, [%r101+1044];
	ld.shared.f32 	%f3377, [%r101+1048];
	ld.shared.f32 	%f3378, [%r101+1052];
	fma.rn.f32 	%f3379, %f3363, %f3371, %f3299;
	fma.rn.f32 	%f3380, %f3363, %f3372, %f3300;
	fma.rn.f32 	%f3381, %f3363, %f3373, %f3301;
	fma.rn.f32 	%f3382, %f3363, %f3374, %f3302;
	fma.rn.f32 	%f3383, %f3363, %f3375, %f3303;
	fma.rn.f32 	%f3384, %f3363, %f3376, %f3304;
	fma.rn.f32 	%f3385, %f3363, %f3377, %f3305;
	fma.rn.f32 	%f3386, %f3363, %f3378, %f3306;
	fma.rn.f32 	%f3387, %f3364, %f3371, %f3307;
	fma.rn.f32 	%f3388, %f3364, %f3372, %f3308;
	fma.rn.f32 	%f3389, %f3364, %f3373, %f3309;
	fma.rn.f32 	%f3390, %f3364, %f3374, %f3310;
	fma.rn.f32 	%f3391, %f3364, %f3375, %f3311;
	fma.rn.f32 	%f3392, %f3364, %f3376, %f3312;
	fma.rn.f32 	%f3393, %f3364, %f3377, %f3313;
	fma.rn.f32 	%f3394, %f3364, %f3378, %f3314;
	fma.rn.f32 	%f3395, %f3365, %f3371, %f3315;
	fma.rn.f32 	%f3396, %f3365, %f3372, %f3316;
	fma.rn.f32 	%f3397, %f3365, %f3373, %f3317;
	fma.rn.f32 	%f3398, %f3365, %f3374, %f3318;
	fma.rn.f32 	%f3399, %f3365, %f3375, %f3319;
	fma.rn.f32 	%f3400, %f3365, %f3376, %f3320;
	fma.rn.f32 	%f3401, %f3365, %f3377, %f3321;
	fma.rn.f32 	%f3402, %f3365, %f3378, %f3322;
	fma.rn.f32 	%f3403, %f3366, %f3371, %f3323;
	fma.rn.f32 	%f3404, %f3366, %f3372, %f3324;
	fma.rn.f32 	%f3405, %f3366, %f3373, %f3325;
	fma.rn.f32 	%f3406, %f3366, %f3374, %f3326;
	fma.rn.f32 	%f3407, %f3366, %f3375, %f3327;
	fma.rn.f32 	%f3408, %f3366, %f3376, %f3328;
	fma.rn.f32 	%f3409, %f3366, %f3377, %f3329;
	fma.rn.f32 	%f3410, %f3366, %f3378, %f3330;
	fma.rn.f32 	%f3411, %f3367, %f3371, %f3331;
	fma.rn.f32 	%f3412, %f3367, %f3372, %f3332;
	fma.rn.f32 	%f3413, %f3367, %f3373, %f3333;
	fma.rn.f32 	%f3414, %f3367, %f3374, %f3334;
	fma.rn.f32 	%f3415, %f3367, %f3375, %f3335;
	fma.rn.f32 	%f3416, %f3367, %f3376, %f3336;
	fma.rn.f32 	%f3417, %f3367, %f3377, %f3337;
	fma.rn.f32 	%f3418, %f3367, %f3378, %f3338;
	fma.rn.f32 	%f3419, %f3368, %f3371, %f3339;
	fma.rn.f32 	%f3420, %f3368, %f3372, %f3340;
	fma.rn.f32 	%f3421, %f3368, %f3373, %f3341;
	fma.rn.f32 	%f3422, %f3368, %f3374, %f3342;
	fma.rn.f32 	%f3423, %f3368, %f3375, %f3343;
	fma.rn.f32 	%f3424, %f3368, %f3376, %f3344;
	fma.rn.f32 	%f3425, %f3368, %f3377, %f3345;
	fma.rn.f32 	%f3426, %f3368, %f3378, %f3346;
	fma.rn.f32 	%f3427, %f3369, %f3371, %f3347;
	fma.rn.f32 	%f3428, %f3369, %f3372, %f3348;
	fma.rn.f32 	%f3429, %f3369, %f3373, %f3349;
	fma.rn.f32 	%f3430, %f3369, %f3374, %f3350;
	fma.rn.f32 	%f3431, %f3369, %f3375, %f3351;
	fma.rn.f32 	%f3432, %f3369, %f3376, %f3352;
	fma.rn.f32 	%f3433, %f3369, %f3377, %f3353;
	fma.rn.f32 	%f3434, %f3369, %f3378, %f3354;
	fma.rn.f32 	%f3435, %f3370, %f3371, %f3355;
	fma.rn.f32 	%f3436, %f3370, %f3372, %f3356;
	fma.rn.f32 	%f3437, %f3370, %f3373, %f3357;
	fma.rn.f32 	%f3438, %f3370, %f3374, %f3358;
	fma.rn.f32 	%f3439, %f3370, %f3375, %f3359;
	fma.rn.f32 	%f3440, %f3370, %f3376, %f3360;
	fma.rn.f32 	%f3441, %f3370, %f3377, %f3361;
	fma.rn.f32 	%f3442, %f3370, %f3378, %f3362;
	ld.shared.f32 	%f3443, [%r97+36];
	ld.shared.f32 	%f3444, [%r97+164];
	ld.shared.f32 	%f3445, [%r97+292];
	ld.shared.f32 	%f3446, [%r97+420];
	ld.shared.f32 	%f3447, [%r97+548];
	ld.shared.f32 	%f3448, [%r97+676];
	ld.shared.f32 	%f3449, [%r97+804];
	ld.shared.f32 	%f3450, [%r97+932];
	ld.shared.f32 	%f3451, [%r101+1152];
	ld.shared.f32 	%f3452, [%r101+1156];
	ld.shared.f32 	%f3453, [%r101+1160];
	ld.shared.f32 	%f3454, [%r101+1164];
	ld.shared.f32 	%f3455, [%r101+1168];
	ld.shared.f32 	%f3456, [%r101+1172];
	ld.shared.f32 	%f3457, [%r101+1176];
	ld.shared.f32 	%f3458, [%r101+1180];
	fma.rn.f32 	%f3459, %f3443, %f3451, %f3379;
	fma.rn.f32 	%f3460, %f3443, %f3452, %f3380;
	fma.rn.f32 	%f3461, %f3443, %f3453, %f3381;
	fma.rn.f32 	%f3462, %f3443, %f3454, %f3382;
	fma.rn.f32 	%f3463, %f3443, %f3455, %f3383;
	fma.rn.f32 	%f3464, %f3443, %f3456, %f3384;
	fma.rn.f32 	%f3465, %f3443, %f3457, %f3385;
	fma.rn.f32 	%f3466, %f3443, %f3458, %f3386;
	fma.rn.f32 	%f3467, %f3444, %f3451, %f3387;
	fma.rn.f32 	%f3468, %f3444, %f3452, %f3388;
	fma.rn.f32 	%f3469, %f3444, %f3453, %f3389;
	fma.rn.f32 	%f3470, %f3444, %f3454, %f3390;
	fma.rn.f32 	%f3471, %f3444, %f3455, %f3391;
	fma.rn.f32 	%f3472, %f3444, %f3456, %f3392;
	fma.rn.f32 	%f3473, %f3444, %f3457, %f3393;
	fma.rn.f32 	%f3474, %f3444, %f3458, %f3394;
	fma.rn.f32 	%f3475, %f3445, %f3451, %f3395;
	fma.rn.f32 	%f3476, %f3445, %f3452, %f3396;
	fma.rn.f32 	%f3477, %f3445, %f3453, %f3397;
	fma.rn.f32 	%f3478, %f3445, %f3454, %f3398;
	fma.rn.f32 	%f3479, %f3445, %f3455, %f3399;
	fma.rn.f32 	%f3480, %f3445, %f3456, %f3400;
	fma.rn.f32 	%f3481, %f3445, %f3457, %f3401;
	fma.rn.f32 	%f3482, %f3445, %f3458, %f3402;
	fma.rn.f32 	%f3483, %f3446, %f3451, %f3403;
	fma.rn.f32 	%f3484, %f3446, %f3452, %f3404;
	fma.rn.f32 	%f3485, %f3446, %f3453, %f3405;
	fma.rn.f32 	%f3486, %f3446, %f3454, %f3406;
	fma.rn.f32 	%f3487, %f3446, %f3455, %f3407;
	fma.rn.f32 	%f3488, %f3446, %f3456, %f3408;
	fma.rn.f32 	%f3489, %f3446, %f3457, %f3409;
	fma.rn.f32 	%f3490, %f3446, %f3458, %f3410;
	fma.rn.f32 	%f3491, %f3447, %f3451, %f3411;
	fma.rn.f32 	%f3492, %f3447, %f3452, %f3412;
	fma.rn.f32 	%f3493, %f3447, %f3453, %f3413;
	fma.rn.f32 	%f3494, %f3447, %f3454, %f3414;
	fma.rn.f32 	%f3495, %f3447, %f3455, %f3415;
	fma.rn.f32 	%f3496, %f3447, %f3456, %f3416;
	fma.rn.f32 	%f3497, %f3447, %f3457, %f3417;
	fma.rn.f32 	%f3498, %f3447, %f3458, %f3418;
	fma.rn.f32 	%f3499, %f3448, %f3451, %f3419;
	fma.rn.f32 	%f3500, %f3448, %f3452, %f3420;
	fma.rn.f32 	%f3501, %f3448, %f3453, %f3421;
	fma.rn.f32 	%f3502, %f3448, %f3454, %f3422;
	fma.rn.f32 	%f3503, %f3448, %f3455, %f3423;
	fma.rn.f32 	%f3504, %f3448, %f3456, %f3424;
	fma.rn.f32 	%f3505, %f3448, %f3457, %f3425;
	fma.rn.f32 	%f3506, %f3448, %f3458, %f3426;
	fma.rn.f32 	%f3507, %f3449, %f3451, %f3427;
	fma.rn.f32 	%f3508, %f3449, %f3452, %f3428;
	fma.rn.f32 	%f3509, %f3449, %f3453, %f3429;
	fma.rn.f32 	%f3510, %f3449, %f3454, %f3430;
	fma.rn.f32 	%f3511, %f3449, %f3455, %f3431;
	fma.rn.f32 	%f3512, %f3449, %f3456, %f3432;
	fma.rn.f32 	%f3513, %f3449, %f3457, %f3433;
	fma.rn.f32 	%f3514, %f3449, %f3458, %f3434;
	fma.rn.f32 	%f3515, %f3450, %f3451, %f3435;
	fma.rn.f32 	%f3516, %f3450, %f3452, %f3436;
	fma.rn.f32 	%f3517, %f3450, %f3453, %f3437;
	fma.rn.f32 	%f3518, %f3450, %f3454, %f3438;
	fma.rn.f32 	%f3519, %f3450, %f3455, %f3439;
	fma.rn.f32 	%f3520, %f3450, %f3456, %f3440;
	fma.rn.f32 	%f3521, %f3450, %f3457, %f3441;
	fma.rn.f32 	%f3522, %f3450, %f3458, %f3442;
	ld.shared.f32 	%f3523, [%r97+40];
	ld.shared.f32 	%f3524, [%r97+168];
	ld.shared.f32 	%f3525, [%r97+296];
	ld.shared.f32 	%f3526, [%r97+424];
	ld.shared.f32 	%f3527, [%r97+552];
	ld.shared.f32 	%f3528, [%r97+680];
	ld.shared.f32 	%f3529, [%r97+808];
	ld.shared.f32 	%f3530, [%r97+936];
	ld.shared.f32 	%f3531, [%r101+1280];
	ld.shared.f32 	%f3532, [%r101+1284];
	ld.shared.f32 	%f3533, [%r101+1288];
	ld.shared.f32 	%f3534, [%r101+1292];
	ld.shared.f32 	%f3535, [%r101+1296];
	ld.shared.f32 	%f3536, [%r101+1300];
	ld.shared.f32 	%f3537, [%r101+1304];
	ld.shared.f32 	%f3538, [%r101+1308];
	fma.rn.f32 	%f3539, %f3523, %f3531, %f3459;
	fma.rn.f32 	%f3540, %f3523, %f3532, %f3460;
	fma.rn.f32 	%f3541, %f3523, %f3533, %f3461;
	fma.rn.f32 	%f3542, %f3523, %f3534, %f3462;
	fma.rn.f32 	%f3543, %f3523, %f3535, %f3463;
	fma.rn.f32 	%f3544, %f3523, %f3536, %f3464;
	fma.rn.f32 	%f3545, %f3523, %f3537, %f3465;
	fma.rn.f32 	%f3546, %f3523, %f3538, %f3466;
	fma.rn.f32 	%f3547, %f3524, %f3531, %f3467;
	fma.rn.f32 	%f3548, %f3524, %f3532, %f3468;
	fma.rn.f32 	%f3549, %f3524, %f3533, %f3469;
	fma.rn.f32 	%f3550, %f3524, %f3534, %f3470;
	fma.rn.f32 	%f3551, %f3524, %f3535, %f3471;
	fma.rn.f32 	%f3552, %f3524, %f3536, %f3472;
	fma.rn.f32 	%f3553, %f3524, %f3537, %f3473;
	fma.rn.f32 	%f3554, %f3524, %f3538, %f3474;
	fma.rn.f32 	%f3555, %f3525, %f3531, %f3475;
	fma.rn.f32 	%f3556, %f3525, %f3532, %f3476;
	fma.rn.f32 	%f3557, %f3525, %f3533, %f3477;
	fma.rn.f32 	%f3558, %f3525, %f3534, %f3478;
	fma.rn.f32 	%f3559, %f3525, %f3535, %f3479;
	fma.rn.f32 	%f3560, %f3525, %f3536, %f3480;
	fma.rn.f32 	%f3561, %f3525, %f3537, %f3481;
	fma.rn.f32 	%f3562, %f3525, %f3538, %f3482;
	fma.rn.f32 	%f3563, %f3526, %f3531, %f3483;
	fma.rn.f32 	%f3564, %f3526, %f3532, %f3484;
	fma.rn.f32 	%f3565, %f3526, %f3533, %f3485;
	fma.rn.f32 	%f3566, %f3526, %f3534, %f3486;
	fma.rn.f32 	%f3567, %f3526, %f3535, %f3487;
	fma.rn.f32 	%f3568, %f3526, %f3536, %f3488;
	fma.rn.f32 	%f3569, %f3526, %f3537, %f3489;
	fma.rn.f32 	%f3570, %f3526, %f3538, %f3490;
	fma.rn.f32 	%f3571, %f3527, %f3531, %f3491;
	fma.rn.f32 	%f3572, %f3527, %f3532, %f3492;
	fma.rn.f32 	%f3573, %f3527, %f3533, %f3493;
	fma.rn.f32 	%f3574, %f3527, %f3534, %f3494;
	fma.rn.f32 	%f3575, %f3527, %f3535, %f3495;
	fma.rn.f32 	%f3576, %f3527, %f3536, %f3496;
	fma.rn.f32 	%f3577, %f3527, %f3537, %f3497;
	fma.rn.f32 	%f3578, %f3527, %f3538, %f3498;
	fma.rn.f32 	%f3579, %f3528, %f3531, %f3499;
	fma.rn.f32 	%f3580, %f3528, %f3532, %f3500;
	fma.rn.f32 	%f3581, %f3528, %f3533, %f3501;
	fma.rn.f32 	%f3582, %f3528, %f3534, %f3502;
	fma.rn.f32 	%f3583, %f3528, %f3535, %f3503;
	fma.rn.f32 	%f3584, %f3528, %f3536, %f3504;
	fma.rn.f32 	%f3585, %f3528, %f3537, %f3505;
	fma.rn.f32 	%f3586, %f3528, %f3538, %f3506;
	fma.rn.f32 	%f3587, %f3529, %f3531, %f3507;
	fma.rn.f32 	%f3588, %f3529, %f3532, %f3508;
	fma.rn.f32 	%f3589, %f3529, %f3533, %f3509;
	fma.rn.f32 	%f3590, %f3529, %f3534, %f3510;
	fma.rn.f32 	%f3591, %f3529, %f3535, %f3511;
	fma.rn.f32 	%f3592, %f3529, %f3536, %f3512;
	fma.rn.f32 	%f3593, %f3529, %f3537, %f3513;
	fma.rn.f32 	%f3594, %f3529, %f3538, %f3514;
	fma.rn.f32 	%f3595, %f3530, %f3531, %f3515;
	fma.rn.f32 	%f3596, %f3530, %f3532, %f3516;
	fma.rn.f32 	%f3597, %f3530, %f3533, %f3517;
	fma.rn.f32 	%f3598, %f3530, %f3534, %f3518;
	fma.rn.f32 	%f3599, %f3530, %f3535, %f3519;
	fma.rn.f32 	%f3600, %f3530, %f3536, %f3520;
	fma.rn.f32 	%f3601, %f3530, %f3537, %f3521;
	fma.rn.f32 	%f3602, %f3530, %f3538, %f3522;
	ld.shared.f32 	%f3603, [%r97+44];
	ld.shared.f32 	%f3604, [%r97+172];
	ld.shared.f32 	%f3605, [%r97+300];
	ld.shared.f32 	%f3606, [%r97+428];
	ld.shared.f32 	%f3607, [%r97+556];
	ld.shared.f32 	%f3608, [%r97+684];
	ld.shared.f32 	%f3609, [%r97+812];
	ld.shared.f32 	%f3610, [%r97+940];
	ld.shared.f32 	%f3611, [%r101+1408];
	ld.shared.f32 	%f3612, [%r101+1412];
	ld.shared.f32 	%f3613, [%r101+1416];
	ld.shared.f32 	%f3614, [%r101+1420];
	ld.shared.f32 	%f3615, [%r101+1424];
	ld.shared.f32 	%f3616, [%r101+1428];
	ld.shared.f32 	%f3617, [%r101+1432];
	ld.shared.f32 	%f3618, [%r101+1436];
	fma.rn.f32 	%f3619, %f3603, %f3611, %f3539;
	fma.rn.f32 	%f3620, %f3603, %f3612, %f3540;
	fma.rn.f32 	%f3621, %f3603, %f3613, %f3541;
	fma.rn.f32 	%f3622, %f3603, %f3614, %f3542;
	fma.rn.f32 	%f3623, %f3603, %f3615, %f3543;
	fma.rn.f32 	%f3624, %f3603, %f3616, %f3544;
	fma.rn.f32 	%f3625, %f3603, %f3617, %f3545;
	fma.rn.f32 	%f3626, %f3603, %f3618, %f3546;
	fma.rn.f32 	%f3627, %f3604, %f3611, %f3547;
	fma.rn.f32 	%f3628, %f3604, %f3612, %f3548;
	fma.rn.f32 	%f3629, %f3604, %f3613, %f3549;
	fma.rn.f32 	%f3630, %f3604, %f3614, %f3550;
	fma.rn.f32 	%f3631, %f3604, %f3615, %f3551;
	fma.rn.f32 	%f3632, %f3604, %f3616, %f3552;
	fma.rn.f32 	%f3633, %f3604, %f3617, %f3553;
	fma.rn.f32 	%f3634, %f3604, %f3618, %f3554;
	fma.rn.f32 	%f3635, %f3605, %f3611, %f3555;
	fma.rn.f32 	%f3636, %f3605, %f3612, %f3556;
	fma.rn.f32 	%f3637, %f3605, %f3613, %f3557;
	fma.rn.f32 	%f3638, %f3605, %f3614, %f3558;
	fma.rn.f32 	%f3639, %f3605, %f3615, %f3559;
	fma.rn.f32 	%f3640, %f3605, %f3616, %f3560;
	fma.rn.f32 	%f3641, %f3605, %f3617, %f3561;
	fma.rn.f32 	%f3642, %f3605, %f3618, %f3562;
	fma.rn.f32 	%f3643, %f3606, %f3611, %f3563;
	fma.rn.f32 	%f3644, %f3606, %f3612, %f3564;
	fma.rn.f32 	%f3645, %f3606, %f3613, %f3565;
	fma.rn.f32 	%f3646, %f3606, %f3614, %f3566;
	fma.rn.f32 	%f3647, %f3606, %f3615, %f3567;
	fma.rn.f32 	%f3648, %f3606, %f3616, %f3568;
	fma.rn.f32 	%f3649, %f3606, %f3617, %f3569;
	fma.rn.f32 	%f3650, %f3606, %f3618, %f3570;
	fma.rn.f32 	%f3651, %f3607, %f3611, %f3571;
	fma.rn.f32 	%f3652, %f3607, %f3612, %f3572;
	fma.rn.f32 	%f3653, %f3607, %f3613, %f3573;
	fma.rn.f32 	%f3654, %f3607, %f3614, %f3574;
	fma.rn.f32 	%f3655, %f3607, %f3615, %f3575;
	fma.rn.f32 	%f3656, %f3607, %f3616, %f3576;
	fma.rn.f32 	%f3657, %f3607, %f3617, %f3577;
	fma.rn.f32 	%f3658, %f3607, %f3618, %f3578;
	fma.rn.f32 	%f3659, %f3608, %f3611, %f3579;
	fma.rn.f32 	%f3660, %f3608, %f3612, %f3580;
	fma.rn.f32 	%f3661, %f3608, %f3613, %f3581;
	fma.rn.f32 	%f3662, %f3608, %f3614, %f3582;
	fma.rn.f32 	%f3663, %f3608, %f3615, %f3583;
	fma.rn.f32 	%f3664, %f3608, %f3616, %f3584;
	fma.rn.f32 	%f3665, %f3608, %f3617, %f3585;
	fma.rn.f32 	%f3666, %f3608, %f3618, %f3586;
	fma.rn.f32 	%f3667, %f3609, %f3611, %f3587;
	fma.rn.f32 	%f3668, %f3609, %f3612, %f3588;
	fma.rn.f32 	%f3669, %f3609, %f3613, %f3589;
	fma.rn.f32 	%f3670, %f3609, %f3614, %f3590;
	fma.rn.f32 	%f3671, %f3609, %f3615, %f3591;
	fma.rn.f32 	%f3672, %f3609, %f3616, %f3592;
	fma.rn.f32 	%f3673, %f3609, %f3617, %f3593;
	fma.rn.f32 	%f3674, %f3609, %f3618, %f3594;
	fma.rn.f32 	%f3675, %f3610, %f3611, %f3595;
	fma.rn.f32 	%f3676, %f3610, %f3612, %f3596;
	fma.rn.f32 	%f3677, %f3610, %f3613, %f3597;
	fma.rn.f32 	%f3678, %f3610, %f3614, %f3598;
	fma.rn.f32 	%f3679, %f3610, %f3615, %f3599;
	fma.rn.f32 	%f3680, %f3610, %f3616, %f3600;
	fma.rn.f32 	%f3681, %f3610, %f3617, %f3601;
	fma.rn.f32 	%f3682, %f3610, %f3618, %f3602;
	ld.shared.f32 	%f3683, [%r97+48];
	ld.shared.f32 	%f3684, [%r97+176];
	ld.shared.f32 	%f3685, [%r97+304];
	ld.shared.f32 	%f3686, [%r97+432];
	ld.shared.f32 	%f3687, [%r97+560];
	ld.shared.f32 	%f3688, [%r97+688];
	ld.shared.f32 	%f3689, [%r97+816];
	ld.shared.f32 	%f3690, [%r97+944];
	ld.shared.f32 	%f3691, [%r101+1536];
	ld.shared.f32 	%f3692, [%r101+1540];
	ld.shared.f32 	%f3693, [%r101+1544];
	ld.shared.f32 	%f3694, [%r101+1548];
	ld.shared.f32 	%f3695, [%r101+1552];
	ld.shared.f32 	%f3696, [%r101+1556];
	ld.shared.f32 	%f3697, [%r101+1560];
	ld.shared.f32 	%f3698, [%r101+1564];
	fma.rn.f32 	%f3699, %f3683, %f3691, %f3619;
	fma.rn.f32 	%f3700, %f3683, %f3692, %f3620;
	fma.rn.f32 	%f3701, %f3683, %f3693, %f3621;
	fma.rn.f32 	%f3702, %f3683, %f3694, %f3622;
	fma.rn.f32 	%f3703, %f3683, %f3695, %f3623;
	fma.rn.f32 	%f3704, %f3683, %f3696, %f3624;
	fma.rn.f32 	%f3705, %f3683, %f3697, %f3625;
	fma.rn.f32 	%f3706, %f3683, %f3698, %f3626;
	fma.rn.f32 	%f3707, %f3684, %f3691, %f3627;
	fma.rn.f32 	%f3708, %f3684, %f3692, %f3628;
	fma.rn.f32 	%f3709, %f3684, %f3693, %f3629;
	fma.rn.f32 	%f3710, %f3684, %f3694, %f3630;
	fma.rn.f32 	%f3711, %f3684, %f3695, %f3631;
	fma.rn.f32 	%f3712, %f3684, %f3696, %f3632;
	fma.rn.f32 	%f3713, %f3684, %f3697, %f3633;
	fma.rn.f32 	%f3714, %f3684, %f3698, %f3634;
	fma.rn.f32 	%f3715, %f3685, %f3691, %f3635;
	fma.rn.f32 	%f3716, %f3685, %f3692, %f3636;
	fma.rn.f32 	%f3717, %f3685, %f3693, %f3637;
	fma.rn.f32 	%f3718, %f3685, %f3694, %f3638;
	fma.rn.f32 	%f3719, %f3685, %f3695, %f3639;
	fma.rn.f32 	%f3720, %f3685, %f3696, %f3640;
	fma.rn.f32 	%f3721, %f3685, %f3697, %f3641;
	fma.rn.f32 	%f3722, %f3685, %f3698, %f3642;
	fma.rn.f32 	%f3723, %f3686, %f3691, %f3643;
	fma.rn.f32 	%f3724, %f3686, %f3692, %f3644;
	fma.rn.f32 	%f3725, %f3686, %f3693, %f3645;
	fma.rn.f32 	%f3726, %f3686, %f3694, %f3646;
	fma.rn.f32 	%f3727, %f3686, %f3695, %f3647;
	fma.rn.f32 	%f3728, %f3686, %f3696, %f3648;
	fma.rn.f32 	%f3729, %f3686, %f3697, %f3649;
	fma.rn.f32 	%f3730, %f3686, %f3698, %f3650;
	fma.rn.f32 	%f3731, %f3687, %f3691, %f3651;
	fma.rn.f32 	%f3732, %f3687, %f3692, %f3652;
	fma.rn.f32 	%f3733, %f3687, %f3693, %f3653;
	fma.rn.f32 	%f3734, %f3687, %f3694, %f3654;
	fma.rn.f32 	%f3735, %f3687, %f3695, %f3655;
	fma.rn.f32 	%f3736, %f3687, %f3696, %f3656;
	fma.rn.f32 	%f3737, %f3687, %f3697, %f3657;
	fma.rn.f32 	%f3738, %f3687, %f3698, %f3658;
	fma.rn.f32 	%f3739, %f3688, %f3691, %f3659;
	fma.rn.f32 	%f3740, %f3688, %f3692, %f3660;
	fma.rn.f32 	%f3741, %f3688, %f3693, %f3661;
	fma.rn.f32 	%f3742, %f3688, %f3694, %f3662;
	fma.rn.f32 	%f3743, %f3688, %f3695, %f3663;
	fma.rn.f32 	%f3744, %f3688, %f3696, %f3664;
	fma.rn.f32 	%f3745, %f3688, %f3697, %f3665;
	fma.rn.f32 	%f3746, %f3688, %f3698, %f3666;
	fma.rn.f32 	%f3747, %f3689, %f3691, %f3667;
	fma.rn.f32 	%f3748, %f3689, %f3692, %f3668;
	fma.rn.f32 	%f3749, %f3689, %f3693, %f3669;
	fma.rn.f32 	%f3750, %f3689, %f3694, %f3670;
	fma.rn.f32 	%f3751, %f3689, %f3695, %f3671;
	fma.rn.f32 	%f3752, %f3689, %f3696, %f3672;
	fma.rn.f32 	%f3753, %f3689, %f3697, %f3673;
	fma.rn.f32 	%f3754, %f3689, %f3698, %f3674;
	fma.rn.f32 	%f3755, %f3690, %f3691, %f3675;
	fma.rn.f32 	%f3756, %f3690, %f3692, %f3676;
	fma.rn.f32 	%f3757, %f3690, %f3693, %f3677;
	fma.rn.f32 	%f3758, %f3690, %f3694, %f3678;
	fma.rn.f32 	%f3759, %f3690, %f3695, %f3679;
	fma.rn.f32 	%f3760, %f3690, %f3696, %f3680;
	fma.rn.f32 	%f3761, %f3690, %f3697, %f3681;
	fma.rn.f32 	%f3762, %f3690, %f3698, %f3682;
	ld.shared.f32 	%f3763, [%r97+52];
	ld.shared.f32 	%f3764, [%r97+180];
	ld.shared.f32 	%f3765, [%r97+308];
	ld.shared.f32 	%f3766, [%r97+436];
	ld.shared.f32 	%f3767, [%r97+564];
	ld.shared.f32 	%f3768, [%r97+692];
	ld.shared.f32 	%f3769, [%r97+820];
	ld.shared.f32 	%f3770, [%r97+948];
	ld.shared.f32 	%f3771, [%r101+1664];
	ld.shared.f32 	%f3772, [%r101+1668];
	ld.shared.f32 	%f3773, [%r101+1672];
	ld.shared.f32 	%f3774, [%r101+1676];
	ld.shared.f32 	%f3775, [%r101+1680];
	ld.shared.f32 	%f3776, [%r101+1684];
	ld.shared.f32 	%f3777, [%r101+1688];
	ld.shared.f32 	%f3778, [%r101+1692];
	fma.rn.f32 	%f3779, %f3763, %f3771, %f3699;
	fma.rn.f32 	%f3780, %f3763, %f3772, %f3700;
	fma.rn.f32 	%f3781, %f3763, %f3773, %f3701;
	fma.rn.f32 	%f3782, %f3763, %f3774, %f3702;
	fma.rn.f32 	%f3783, %f3763, %f3775, %f3703;
	fma.rn.f32 	%f3784, %f3763, %f3776, %f3704;
	fma.rn.f32 	%f3785, %f3763, %f3777, %f3705;
	fma.rn.f32 	%f3786, %f3763, %f3778, %f3706;
	fma.rn.f32 	%f3787, %f3764, %f3771, %f3707;
	fma.rn.f32 	%f3788, %f3764, %f3772, %f3708;
	fma.rn.f32 	%f3789, %f3764, %f3773, %f3709;
	fma.rn.f32 	%f3790, %f3764, %f3774, %f3710;
	fma.rn.f32 	%f3791, %f3764, %f3775, %f3711;
	fma.rn.f32 	%f3792, %f3764, %f3776, %f3712;
	fma.rn.f32 	%f3793, %f3764, %f3777, %f3713;
	fma.rn.f32 	%f3794, %f3764, %f3778, %f3714;
	fma.rn.f32 	%f3795, %f3765, %f3771, %f3715;
	fma.rn.f32 	%f3796, %f3765, %f3772, %f3716;
	fma.rn.f32 	%f3797, %f3765, %f3773, %f3717;
	fma.rn.f32 	%f3798, %f3765, %f3774, %f3718;
	fma.rn.f32 	%f3799, %f3765, %f3775, %f3719;
	fma.rn.f32 	%f3800, %f3765, %f3776, %f3720;
	fma.rn.f32 	%f3801, %f3765, %f3777, %f3721;
	fma.rn.f32 	%f3802, %f3765, %f3778, %f3722;
	fma.rn.f32 	%f3803, %f3766, %f3771, %f3723;
	fma.rn.f32 	%f3804, %f3766, %f3772, %f3724;
	fma.rn.f32 	%f3805, %f3766, %f3773, %f3725;
	fma.rn.f32 	%f3806, %f3766, %f3774, %f3726;
	fma.rn.f32 	%f3807, %f3766, %f3775, %f3727;
	fma.rn.f32 	%f3808, %f3766, %f3776, %f3728;
	fma.rn.f32 	%f3809, %f3766, %f3777, %f3729;
	fma.rn.f32 	%f3810, %f3766, %f3778, %f3730;
	fma.rn.f32 	%f3811, %f3767, %f3771, %f3731;
	fma.rn.f32 	%f3812, %f3767, %f3772, %f3732;
	fma.rn.f32 	%f3813, %f3767, %f3773, %f3733;
	fma.rn.f32 	%f3814, %f3767, %f3774, %f3734;
	fma.rn.f32 	%f3815, %f3767, %f3775, %f3735;
	fma.rn.f32 	%f3816, %f3767, %f3776, %f3736;
	fma.rn.f32 	%f3817, %f3767, %f3777, %f3737;
	fma.rn.f32 	%f3818, %f3767, %f3778, %f3738;
	fma.rn.f32 	%f3819, %f3768, %f3771, %f3739;
	fma.rn.f32 	%f3820, %f3768, %f3772, %f3740;
	fma.rn.f32 	%f3821, %f3768, %f3773, %f3741;
	fma.rn.f32 	%f3822, %f3768, %f3774, %f3742;
	fma.rn.f32 	%f3823, %f3768, %f3775, %f3743;
	fma.rn.f32 	%f3824, %f3768, %f3776, %f3744;
	fma.rn.f32 	%f3825, %f3768, %f3777, %f3745;
	fma.rn.f32 	%f3826, %f3768, %f3778, %f3746;
	fma.rn.f32 	%f3827, %f3769, %f3771, %f3747;
	fma.rn.f32 	%f3828, %f3769, %f3772, %f3748;
	fma.rn.f32 	%f3829, %f3769, %f3773, %f3749;
	fma.rn.f32 	%f3830, %f3769, %f3774, %f3750;
	fma.rn.f32 	%f3831, %f3769, %f3775, %f3751;
	fma.rn.f32 	%f3832, %f3769, %f3776, %f3752;
	fma.rn.f32 	%f3833, %f3769, %f3777, %f3753;
	fma.rn.f32 	%f3834, %f3769, %f3778, %f3754;
	fma.rn.f32 	%f3835, %f3770, %f3771, %f3755;
	fma.rn.f32 	%f3836, %f3770, %f3772, %f3756;
	fma.rn.f32 	%f3837, %f3770, %f3773, %f3757;
	fma.rn.f32 	%f3838, %f3770, %f3774, %f3758;
	fma.rn.f32 	%f3839, %f3770, %f3775, %f3759;
	fma.rn.f32 	%f3840, %f3770, %f3776, %f3760;
	fma.rn.f32 	%f3841, %f3770, %f3777, %f3761;
	fma.rn.f32 	%f3842, %f3770, %f3778, %f3762;
	ld.shared.f32 	%f3843, [%r97+56];
	ld.shared.f32 	%f3844, [%r97+184];
	ld.shared.f32 	%f3845, [%r97+312];
	ld.shared.f32 	%f3846, [%r97+440];
	ld.shared.f32 	%f3847, [%r97+568];
	ld.shared.f32 	%f3848, [%r97+696];
	ld.shared.f32 	%f3849, [%r97+824];
	ld.shared.f32 	%f3850, [%r97+952];
	ld.shared.f32 	%f3851, [%r101+1792];
	ld.shared.f32 	%f3852, [%r101+1796];
	ld.shared.f32 	%f3853, [%r101+1800];
	ld.shared.f32 	%f3854, [%r101+1804];
	ld.shared.f32 	%f3855, [%r101+1808];
	ld.shared.f32 	%f3856, [%r101+1812];
	ld.shared.f32 	%f3857, [%r101+1816];
	ld.shared.f32 	%f3858, [%r101+1820];
	fma.rn.f32 	%f3859, %f3843, %f3851, %f3779;
	fma.rn.f32 	%f3860, %f3843, %f3852, %f3780;
	fma.rn.f32 	%f3861, %f3843, %f3853, %f3781;
	fma.rn.f32 	%f3862, %f3843, %f3854, %f3782;
	fma.rn.f32 	%f3863, %f3843, %f3855, %f3783;
	fma.rn.f32 	%f3864, %f3843, %f3856, %f3784;
	fma.rn.f32 	%f3865, %f3843, %f3857, %f3785;
	fma.rn.f32 	%f3866, %f3843, %f3858, %f3786;
	fma.rn.f32 	%f3867, %f3844, %f3851, %f3787;
	fma.rn.f32 	%f3868, %f3844, %f3852, %f3788;
	fma.rn.f32 	%f3869, %f3844, %f3853, %f3789;
	fma.rn.f32 	%f3870, %f3844, %f3854, %f3790;
	fma.rn.f32 	%f3871, %f3844, %f3855, %f3791;
	fma.rn.f32 	%f3872, %f3844, %f3856, %f3792;
	fma.rn.f32 	%f3873, %f3844, %f3857, %f3793;
	fma.rn.f32 	%f3874, %f3844, %f3858, %f3794;
	fma.rn.f32 	%f3875, %f3845, %f3851, %f3795;
	fma.rn.f32 	%f3876, %f3845, %f3852, %f3796;
	fma.rn.f32 	%f3877, %f3845, %f3853, %f3797;
	fma.rn.f32 	%f3878, %f3845, %f3854, %f3798;
	fma.rn.f32 	%f3879, %f3845, %f3855, %f3799;
	fma.rn.f32 	%f3880, %f3845, %f3856, %f3800;
	fma.rn.f32 	%f3881, %f3845, %f3857, %f3801;
	fma.rn.f32 	%f3882, %f3845, %f3858, %f3802;
	fma.rn.f32 	%f3883, %f3846, %f3851, %f3803;
	fma.rn.f32 	%f3884, %f3846, %f3852, %f3804;
	fma.rn.f32 	%f3885, %f3846, %f3853, %f3805;
	fma.rn.f32 	%f3886, %f3846, %f3854, %f3806;
	fma.rn.f32 	%f3887, %f3846, %f3855, %f3807;
	fma.rn.f32 	%f3888, %f3846, %f3856, %f3808;
	fma.rn.f32 	%f3889, %f3846, %f3857, %f3809;
	fma.rn.f32 	%f3890, %f3846, %f3858, %f3810;
	fma.rn.f32 	%f3891, %f3847, %f3851, %f3811;
	fma.rn.f32 	%f3892, %f3847, %f3852, %f3812;
	fma.rn.f32 	%f3893, %f3847, %f3853, %f3813;
	fma.rn.f32 	%f3894, %f3847, %f3854, %f3814;
	fma.rn.f32 	%f3895, %f3847, %f3855, %f3815;
	fma.rn.f32 	%f3896, %f3847, %f3856, %f3816;
	fma.rn.f32 	%f3897, %f3847, %f3857, %f3817;
	fma.rn.f32 	%f3898, %f3847, %f3858, %f3818;
	fma.rn.f32 	%f3899, %f3848, %f3851, %f3819;
	fma.rn.f32 	%f3900, %f3848, %f3852, %f3820;
	fma.rn.f32 	%f3901, %f3848, %f3853, %f3821;
	fma.rn.f32 	%f3902, %f3848, %f3854, %f3822;
	fma.rn.f32 	%f3903, %f3848, %f3855, %f3823;
	fma.rn.f32 	%f3904, %f3848, %f3856, %f3824;
	fma.rn.f32 	%f3905, %f3848, %f3857, %f3825;
	fma.rn.f32 	%f3906, %f3848, %f3858, %f3826;
	fma.rn.f32 	%f3907, %f3849, %f3851, %f3827;
	fma.rn.f32 	%f3908, %f3849, %f3852, %f3828;
	fma.rn.f32 	%f3909, %f3849, %f3853, %f3829;
	fma.rn.f32 	%f3910, %f3849, %f3854, %f3830;
	fma.rn.f32 	%f3911, %f3849, %f3855, %f3831;
	fma.rn.f32 	%f3912, %f3849, %f3856, %f3832;
	fma.rn.f32 	%f3913, %f3849, %f3857, %f3833;
	fma.rn.f32 	%f3914, %f3849, %f3858, %f3834;
	fma.rn.f32 	%f3915, %f3850, %f3851, %f3835;
	fma.rn.f32 	%f3916, %f3850, %f3852, %f3836;
	fma.rn.f32 	%f3917, %f3850, %f3853, %f3837;
	fma.rn.f32 	%f3918, %f3850, %f3854, %f3838;
	fma.rn.f32 	%f3919, %f3850, %f3855, %f3839;
	fma.rn.f32 	%f3920, %f3850, %f3856, %f3840;
	fma.rn.f32 	%f3921, %f3850, %f3857, %f3841;
	fma.rn.f32 	%f3922, %f3850, %f3858, %f3842;
	ld.shared.f32 	%f3923, [%r97+60];
	ld.shared.f32 	%f3924, [%r97+188];
	ld.shared.f32 	%f3925, [%r97+316];
	ld.shared.f32 	%f3926, [%r97+444];
	ld.shared.f32 	%f3927, [%r97+572];
	ld.shared.f32 	%f3928, [%r97+700];
	ld.shared.f32 	%f3929, [%r97+828];
	ld.shared.f32 	%f3930, [%r97+956];
	ld.shared.f32 	%f3931, [%r101+1920];
	ld.shared.f32 	%f3932, [%r101+1924];
	ld.shared.f32 	%f3933, [%r101+1928];
	ld.shared.f32 	%f3934, [%r101+1932];
	ld.shared.f32 	%f3935, [%r101+1936];
	ld.shared.f32 	%f3936, [%r101+1940];
	ld.shared.f32 	%f3937, [%r101+1944];
	ld.shared.f32 	%f3938, [%r101+1948];
	fma.rn.f32 	%f3939, %f3923, %f3931, %f3859;
	fma.rn.f32 	%f3940, %f3923, %f3932, %f3860;
	fma.rn.f32 	%f3941, %f3923, %f3933, %f3861;
	fma.rn.f32 	%f3942, %f3923, %f3934, %f3862;
	fma.rn.f32 	%f3943, %f3923, %f3935, %f3863;
	fma.rn.f32 	%f3944, %f3923, %f3936, %f3864;
	fma.rn.f32 	%f3945, %f3923, %f3937, %f3865;
	fma.rn.f32 	%f3946, %f3923, %f3938, %f3866;
	fma.rn.f32 	%f3947, %f3924, %f3931, %f3867;
	fma.rn.f32 	%f3948, %f3924, %f3932, %f3868;
	fma.rn.f32 	%f3949, %f3924, %f3933, %f3869;
	fma.rn.f32 	%f3950, %f3924, %f3934, %f3870;
	fma.rn.f32 	%f3951, %f3924, %f3935, %f3871;
	fma.rn.f32 	%f3952, %f3924, %f3936, %f3872;
	fma.rn.f32 	%f3953, %f3924, %f3937, %f3873;
	fma.rn.f32 	%f3954, %f3924, %f3938, %f3874;
	fma.rn.f32 	%f3955, %f3925, %f3931, %f3875;
	fma.rn.f32 	%f3956, %f3925, %f3932, %f3876;
	fma.rn.f32 	%f3957, %f3925, %f3933, %f3877;
	fma.rn.f32 	%f3958, %f3925, %f3934, %f3878;
	fma.rn.f32 	%f3959, %f3925, %f3935, %f3879;
	fma.rn.f32 	%f3960, %f3925, %f3936, %f3880;
	fma.rn.f32 	%f3961, %f3925, %f3937, %f3881;
	fma.rn.f32 	%f3962, %f3925, %f3938, %f3882;
	fma.rn.f32 	%f3963, %f3926, %f3931, %f3883;
	fma.rn.f32 	%f3964, %f3926, %f3932, %f3884;
	fma.rn.f32 	%f3965, %f3926, %f3933, %f3885;
	fma.rn.f32 	%f3966, %f3926, %f3934, %f3886;
	fma.rn.f32 	%f3967, %f3926, %f3935, %f3887;
	fma.rn.f32 	%f3968, %f3926, %f3936, %f3888;
	fma.rn.f32 	%f3969, %f3926, %f3937, %f3889;
	fma.rn.f32 	%f3970, %f3926, %f3938, %f3890;
	fma.rn.f32 	%f3971, %f3927, %f3931, %f3891;
	fma.rn.f32 	%f3972, %f3927, %f3932, %f3892;
	fma.rn.f32 	%f3973, %f3927, %f3933, %f3893;
	fma.rn.f32 	%f3974, %f3927, %f3934, %f3894;
	fma.rn.f32 	%f3975, %f3927, %f3935, %f3895;
	fma.rn.f32 	%f3976, %f3927, %f3936, %f3896;
	fma.rn.f32 	%f3977, %f3927, %f3937, %f3897;
	fma.rn.f32 	%f3978, %f3927, %f3938, %f3898;
	fma.rn.f32 	%f3979, %f3928, %f3931, %f3899;
	fma.rn.f32 	%f3980, %f3928, %f3932, %f3900;
	fma.rn.f32 	%f3981, %f3928, %f3933, %f3901;
	fma.rn.f32 	%f3982, %f3928, %f3934, %f3902;
	fma.rn.f32 	%f3983, %f3928, %f3935, %f3903;
	fma.rn.f32 	%f3984, %f3928, %f3936, %f3904;
	fma.rn.f32 	%f3985, %f3928, %f3937, %f3905;
	fma.rn.f32 	%f3986, %f3928, %f3938, %f3906;
	fma.rn.f32 	%f3987, %f3929, %f3931, %f3907;
	fma.rn.f32 	%f3988, %f3929, %f3932, %f3908;
	fma.rn.f32 	%f3989, %f3929, %f3933, %f3909;
	fma.rn.f32 	%f3990, %f3929, %f3934, %f3910;
	fma.rn.f32 	%f3991, %f3929, %f3935, %f3911;
	fma.rn.f32 	%f3992, %f3929, %f3936, %f3912;
	fma.rn.f32 	%f3993, %f3929, %f3937, %f3913;
	fma.rn.f32 	%f3994, %f3929, %f3938, %f3914;
	fma.rn.f32 	%f3995, %f3930, %f3931, %f3915;
	fma.rn.f32 	%f3996, %f3930, %f3932, %f3916;
	fma.rn.f32 	%f3997, %f3930, %f3933, %f3917;
	fma.rn.f32 	%f3998, %f3930, %f3934, %f3918;
	fma.rn.f32 	%f3999, %f3930, %f3935, %f3919;
	fma.rn.f32 	%f4000, %f3930, %f3936, %f3920;
	fma.rn.f32 	%f4001, %f3930, %f3937, %f3921;
	fma.rn.f32 	%f4002, %f3930, %f3938, %f3922;
	ld.shared.f32 	%f4003, [%r97+64];
	ld.shared.f32 	%f4004, [%r97+192];
	ld.shared.f32 	%f4005, [%r97+320];
	ld.shared.f32 	%f4006, [%r97+448];
	ld.shared.f32 	%f4007, [%r97+576];
	ld.shared.f32 	%f4008, [%r97+704];
	ld.shared.f32 	%f4009, [%r97+832];
	ld.shared.f32 	%f4010, [%r97+960];
	ld.shared.f32 	%f4011, [%r101+2048];
	ld.shared.f32 	%f4012, [%r101+2052];
	ld.shared.f32 	%f4013, [%r101+2056];
	ld.shared.f32 	%f4014, [%r101+2060];
	ld.shared.f32 	%f4015, [%r101+2064];
	ld.shared.f32 	%f4016, [%r101+2068];
	ld.shared.f32 	%f4017, [%r101+2072];
	ld.shared.f32 	%f4018, [%r101+2076];
	fma.rn.f32 	%f4019, %f4003, %f4011, %f3939;
	fma.rn.f32 	%f4020, %f4003, %f4012, %f3940;
	fma.rn.f32 	%f4021, %f4003, %f4013, %f3941;
	fma.rn.f32 	%f4022, %f4003, %f4014, %f3942;
	fma.rn.f32 	%f4023, %f4003, %f4015, %f3943;
	fma.rn.f32 	%f4024, %f4003, %f4016, %f3944;
	fma.rn.f32 	%f4025, %f4003, %f4017, %f3945;
	fma.rn.f32 	%f4026, %f4003, %f4018, %f3946;
	fma.rn.f32 	%f4027, %f4004, %f4011, %f3947;
	fma.rn.f32 	%f4028, %f4004, %f4012, %f3948;
	fma.rn.f32 	%f4029, %f4004, %f4013, %f3949;
	fma.rn.f32 	%f4030, %f4004, %f4014, %f3950;
	fma.rn.f32 	%f4031, %f4004, %f4015, %f3951;
	fma.rn.f32 	%f4032, %f4004, %f4016, %f3952;
	fma.rn.f32 	%f4033, %f4004, %f4017, %f3953;
	fma.rn.f32 	%f4034, %f4004, %f4018, %f3954;
	fma.rn.f32 	%f4035, %f4005, %f4011, %f3955;
	fma.rn.f32 	%f4036, %f4005, %f4012, %f3956;
	fma.rn.f32 	%f4037, %f4005, %f4013, %f3957;
	fma.rn.f32 	%f4038, %f4005, %f4014, %f3958;
	fma.rn.f32 	%f4039, %f4005, %f4015, %f3959;
	fma.rn.f32 	%f4040, %f4005, %f4016, %f3960;
	fma.rn.f32 	%f4041, %f4005, %f4017, %f3961;
	fma.rn.f32 	%f4042, %f4005, %f4018, %f3962;
	fma.rn.f32 	%f4043, %f4006, %f4011, %f3963;
	fma.rn.f32 	%f4044, %f4006, %f4012, %f3964;
	fma.rn.f32 	%f4045, %f4006, %f4013, %f3965;
	fma.rn.f32 	%f4046, %f4006, %f4014, %f3966;
	fma.rn.f32 	%f4047, %f4006, %f4015, %f3967;
	fma.rn.f32 	%f4048, %f4006, %f4016, %f3968;
	fma.rn.f32 	%f4049, %f4006, %f4017, %f3969;
	fma.rn.f32 	%f4050, %f4006, %f4018, %f3970;
	fma.rn.f32 	%f4051, %f4007, %f4011, %f3971;
	fma.rn.f32 	%f4052, %f4007, %f4012, %f3972;
	fma.rn.f32 	%f4053, %f4007, %f4013, %f3973;
	fma.rn.f32 	%f4054, %f4007, %f4014, %f3974;
	fma.rn.f32 	%f4055, %f4007, %f4015, %f3975;
	fma.rn.f32 	%f4056, %f4007, %f4016, %f3976;
	fma.rn.f32 	%f4057, %f4007, %f4017, %f3977;
	fma.rn.f32 	%f4058, %f4007, %f4018, %f3978;
	fma.rn.f32 	%f4059, %f4008, %f4011, %f3979;
	fma.rn.f32 	%f4060, %f4008, %f4012, %f3980;
	fma.rn.f32 	%f4061, %f4008, %f4013, %f3981;
	fma.rn.f32 	%f4062, %f4008, %f4014, %f3982;
	fma.rn.f32 	%f4063, %f4008, %f4015, %f3983;
	fma.rn.f32 	%f4064, %f4008, %f4016, %f3984;
	fma.rn.f32 	%f4065, %f4008, %f4017, %f3985;
	fma.rn.f32 	%f4066, %f4008, %f4018, %f3986;
	fma.rn.f32 	%f4067, %f4009, %f4011, %f3987;
	fma.rn.f32 	%f4068, %f4009, %f4012, %f3988;
	fma.rn.f32 	%f4069, %f4009, %f4013, %f3989;
	fma.rn.f32 	%f4070, %f4009, %f4014, %f3990;
	fma.rn.f32 	%f4071, %f4009, %f4015, %f3991;
	fma.rn.f32 	%f4072, %f4009, %f4016, %f3992;
	fma.rn.f32 	%f4073, %f4009, %f4017, %f3993;
	fma.rn.f32 	%f4074, %f4009, %f4018, %f3994;
	fma.rn.f32 	%f4075, %f4010, %f4011, %f3995;
	fma.rn.f32 	%f4076, %f4010, %f4012, %f3996;
	fma.rn.f32 	%f4077, %f4010, %f4013, %f3997;
	fma.rn.f32 	%f4078, %f4010, %f4014, %f3998;
	fma.rn.f32 	%f4079, %f4010, %f4015, %f3999;
	fma.rn.f32 	%f4080, %f4010, %f4016, %f4000;
	fma.rn.f32 	%f4081, %f4010, %f4017, %f4001;
	fma.rn.f32 	%f4082, %f4010, %f4018, %f4002;
	ld.shared.f32 	%f4083, [%r97+68];
	ld.shared.f32 	%f4084, [%r97+196];
	ld.shared.f32 	%f4085, [%r97+324];
	ld.shared.f32 	%f4086, [%r97+452];
	ld.shared.f32 	%f4087, [%r97+580];
	ld.shared.f32 	%f4088, [%r97+708];
	ld.shared.f32 	%f4089, [%r97+836];
	ld.shared.f32 	%f4090, [%r97+964];
	ld.shared.f32 	%f4091, [%r101+2176];
	ld.shared.f32 	%f4092, [%r101+2180];
	ld.shared.f32 	%f4093, [%r101+2184];
	ld.shared.f32 	%f4094, [%r101+2188];
	ld.shared.f32 	%f4095, [%r101+2192];
	ld.shared.f32 	%f4096, [%r101+2196];
	ld.shared.f32 	%f4097, [%r101+2200];
	ld.shared.f32 	%f4098, [%r101+2204];
	fma.rn.f32 	%f4099, %f4083, %f4091, %f4019;
	fma.rn.f32 	%f4100, %f4083, %f4092, %f4020;
	fma.rn.f32 	%f4101, %f4083, %f4093, %f4021;
	fma.rn.f32 	%f4102, %f4083, %f4094, %f4022;
	fma.rn.f32 	%f4103, %f4083, %f4095, %f4023;
	fma.rn.f32 	%f4104, %f4083, %f4096, %f4024;
	fma.rn.f32 	%f4105, %f4083, %f4097, %f4025;
	fma.rn.f32 	%f4106, %f4083, %f4098, %f4026;
	fma.rn.f32 	%f4107, %f4084, %f4091, %f4027;
	fma.rn.f32 	%f4108, %f4084, %f4092, %f4028;
	fma.rn.f32 	%f4109, %f4084, %f4093, %f4029;
	fma.rn.f32 	%f4110, %f4084, %f4094, %f4030;
	fma.rn.f32 	%f4111, %f4084, %f4095, %f4031;
	fma.rn.f32 	%f4112, %f4084, %f4096, %f4032;
	fma.rn.f32 	%f4113, %f4084, %f4097, %f4033;
	fma.rn.f32 	%f4114, %f4084, %f4098, %f4034;
	fma.rn.f32 	%f4115, %f4085, %f4091, %f4035;
	fma.rn.f32 	%f4116, %f4085, %f4092, %f4036;
	fma.rn.f32 	%f4117, %f4085, %f4093, %f4037;
	fma.rn.f32 	%f4118, %f4085, %f4094, %f4038;
	fma.rn.f32 	%f4119, %f4085, %f4095, %f4039;
	fma.rn.f32 	%f4120, %f4085, %f4096, %f4040;
	fma.rn.f32 	%f4121, %f4085, %f4097, %f4041;
	fma.rn.f32 	%f4122, %f4085, %f4098, %f4042;
	fma.rn.f32 	%f4123, %f4086, %f4091, %f4043;
	fma.rn.f32 	%f4124, %f4086, %f4092, %f4044;
	fma.rn.f32 	%f4125, %f4086, %f4093, %f4045;
	fma.rn.f32 	%f4126, %f4086, %f4094, %f4046;
	fma.rn.f32 	%f4127, %f4086, %f4095, %f4047;
	fma.rn.f32 	%f4128, %f4086, %f4096, %f4048;
	fma.rn.f32 	%f4129, %f4086, %f4097, %f4049;
	fma.rn.f32 	%f4130, %f4086, %f4098, %f4050;
	fma.rn.f32 	%f4131, %f4087, %f4091, %f4051;
	fma.rn.f32 	%f4132, %f4087, %f4092, %f4052;
	fma.rn.f32 	%f4133, %f4087, %f4093, %f4053;
	fma.rn.f32 	%f4134, %f4087, %f4094, %f4054;
	fma.rn.f32 	%f4135, %f4087, %f4095, %f4055;
	fma.rn.f32 	%f4136, %f4087, %f4096, %f4056;
	fma.rn.f32 	%f4137, %f4087, %f4097, %f4057;
	fma.rn.f32 	%f4138, %f4087, %f4098, %f4058;
	fma.rn.f32 	%f4139, %f4088, %f4091, %f4059;
	fma.rn.f32 	%f4140, %f4088, %f4092, %f4060;
	fma.rn.f32 	%f4141, %f4088, %f4093, %f4061;
	fma.rn.f32 	%f4142, %f4088, %f4094, %f4062;
	fma.rn.f32 	%f4143, %f4088, %f4095, %f4063;
	fma.rn.f32 	%f4144, %f4088, %f4096, %f4064;
	fma.rn.f32 	%f4145, %f4088, %f4097, %f4065;
	fma.rn.f32 	%f4146, %f4088, %f4098, %f4066;
	fma.rn.f32 	%f4147, %f4089, %f4091, %f4067;
	fma.rn.f32 	%f4148, %f4089, %f4092, %f4068;
	fma.rn.f32 	%f4149, %f4089, %f4093, %f4069;
	fma.rn.f32 	%f4150, %f4089, %f4094, %f4070;
	fma.rn.f32 	%f4151, %f4089, %f4095, %f4071;
	fma.rn.f32 	%f4152, %f4089, %f4096, %f4072;
	fma.rn.f32 	%f4153, %f4089, %f4097, %f4073;
	fma.rn.f32 	%f4154, %f4089, %f4098, %f4074;
	fma.rn.f32 	%f4155, %f4090, %f4091, %f4075;
	fma.rn.f32 	%f4156, %f4090, %f4092, %f4076;
	fma.rn.f32 	%f4157, %f4090, %f4093, %f4077;
	fma.rn.f32 	%f4158, %f4090, %f4094, %f4078;
	fma.rn.f32 	%f4159, %f4090, %f4095, %f4079;
	fma.rn.f32 	%f4160, %f4090, %f4096, %f4080;
	fma.rn.f32 	%f4161, %f4090, %f4097, %f4081;
	fma.rn.f32 	%f4162, %f4090, %f4098, %f4082;
	ld.shared.f32 	%f4163, [%r97+72];
	ld.shared.f32 	%f4164, [%r97+200];
	ld.shared.f32 	%f4165, [%r97+328];
	ld.shared.f32 	%f4166, [%r97+456];
	ld.shared.f32 	%f4167, [%r97+584];
	ld.shared.f32 	%f4168, [%r97+712];
	ld.shared.f32 	%f4169, [%r97+840];
	ld.shared.f32 	%f4170, [%r97+968];
	ld.shared.f32 	%f4171, [%r101+2304];
	ld.shared.f32 	%f4172, [%r101+2308];
	ld.shared.f32 	%f4173, [%r101+2312];
	ld.shared.f32 	%f4174, [%r101+2316];
	ld.shared.f32 	%f4175, [%r101+2320];
	ld.shared.f32 	%f4176, [%r101+2324];
	ld.shared.f32 	%f4177, [%r101+2328];
	ld.shared.f32 	%f4178, [%r101+2332];
	fma.rn.f32 	%f4179, %f4163, %f4171, %f4099;
	fma.rn.f32 	%f4180, %f4163, %f4172, %f4100;
	fma.rn.f32 	%f4181, %f4163, %f4173, %f4101;
	fma.rn.f32 	%f4182, %f4163, %f4174, %f4102;
	fma.rn.f32 	%f4183, %f4163, %f4175, %f4103;
	fma.rn.f32 	%f4184, %f4163, %f4176, %f4104;
	fma.rn.f32 	%f4185, %f4163, %f4177, %f4105;
	fma.rn.f32 	%f4186, %f4163, %f4178, %f4106;
	fma.rn.f32 	%f4187, %f4164, %f4171, %f4107;
	fma.rn.f32 	%f4188, %f4164, %f4172, %f4108;
	fma.rn.f32 	%f4189, %f4164, %f4173, %f4109;
	fma.rn.f32 	%f4190, %f4164, %f4174, %f4110;
	fma.rn.f32 	%f4191, %f4164, %f4175, %f4111;
	fma.rn.f32 	%f4192, %f4164, %f4176, %f4112;
	fma.rn.f32 	%f4193, %f4164, %f4177, %f4113;
	fma.rn.f32 	%f4194, %f4164, %f4178, %f4114;
	fma.rn.f32 	%f4195, %f4165, %f4171, %f4115;
	fma.rn.f32 	%f4196, %f4165, %f4172, %f4116;
	fma.rn.f32 	%f4197, %f4165, %f4173, %f4117;
	fma.rn.f32 	%f4198, %f4165, %f4174, %f4118;
	fma.rn.f32 	%f4199, %f4165, %f4175, %f4119;
	fma.rn.f32 	%f4200, %f4165, %f4176, %f4120;
	fma.rn.f32 	%f4201, %f4165, %f4177, %f4121;
	fma.rn.f32 	%f4202, %f4165, %f4178, %f4122;
	fma.rn.f32 	%f4203, %f4166, %f4171, %f4123;
	fma.rn.f32 	%f4204, %f4166, %f4172, %f4124;
	fma.rn.f32 	%f4205, %f4166, %f4173, %f4125;
	fma.rn.f32 	%f4206, %f4166, %f4174, %f4126;
	fma.rn.f32 	%f4207, %f4166, %f4175, %f4127;
	fma.rn.f32 	%f4208, %f4166, %f4176, %f4128;
	fma.rn.f32 	%f4209, %f4166, %f4177, %f4129;
	fma.rn.f32 	%f4210, %f4166, %f4178, %f4130;
	fma.rn.f32 	%f4211, %f4167, %f4171, %f4131;
	fma.rn.f32 	%f4212, %f4167, %f4172, %f4132;
	fma.rn.f32 	%f4213, %f4167, %f4173, %f4133;
	fma.rn.f32 	%f4214, %f4167, %f4174, %f4134;
	fma.rn.f32 	%f4215, %f4167, %f4175, %f4135;
	fma.rn.f32 	%f4216, %f4167, %f4176, %f4136;
	fma.rn.f32 	%f4217, %f4167, %f4177, %f4137;
	fma.rn.f32 	%f4218, %f4167, %f4178, %f4138;
	fma.rn.f32 	%f4219, %f4168, %f4171, %f4139;
	fma.rn.f32 	%f4220, %f4168, %f4172, %f4140;
	fma.rn.f32 	%f4221, %f4168, %f4173, %f4141;
	fma.rn.f32 	%f4222, %f4168, %f4174, %f4142;
	fma.rn.f32 	%f4223, %f4168, %f4175, %f4143;
	fma.rn.f32 	%f4224, %f4168, %f4176, %f4144;
	fma.rn.f32 	%f4225, %f4168, %f4177, %f4145;
	fma.rn.f32 	%f4226, %f4168, %f4178, %f4146;
	fma.rn.f32 	%f4227, %f4169, %f4171, %f4147;
	fma.rn.f32 	%f4228, %f4169, %f4172, %f4148;
	fma.rn.f32 	%f4229, %f4169, %f4173, %f4149;
	fma.rn.f32 	%f4230, %f4169, %f4174, %f4150;
	fma.rn.f32 	%f4231, %f4169, %f4175, %f4151;
	fma.rn.f32 	%f4232, %f4169, %f4176, %f4152;
	fma.rn.f32 	%f4233, %f4169, %f4177, %f4153;
	fma.rn.f32 	%f4234, %f4169, %f4178, %f4154;
	fma.rn.f32 	%f4235, %f4170, %f4171, %f4155;
	fma.rn.f32 	%f4236, %f4170, %f4172, %f4156;
	fma.rn.f32 	%f4237, %f4170, %f4173, %f4157;
	fma.rn.f32 	%f4238, %f4170, %f4174, %f4158;
	fma.rn.f32 	%f4239, %f4170, %f4175, %f4159;
	fma.rn.f32 	%f4240, %f4170, %f4176, %f4160;
	fma.rn.f32 	%f4241, %f4170, %f4177, %f4161;
	fma.rn.f32 	%f4242, %f4170, %f4178, %f4162;
	ld.shared.f32 	%f4243, [%r97+76];
	ld.shared.f32 	%f4244, [%r97+204];
	ld.shared.f32 	%f4245, [%r97+332];
	ld.shared.f32 	%f4246, [%r97+460];
	ld.shared.f32 	%f4247, [%r97+588];
	ld.shared.f32 	%f4248, [%r97+716];
	ld.shared.f32 	%f4249, [%r97+844];
	ld.shared.f32 	%f4250, [%r97+972];
	ld.shared.f32 	%f4251, [%r101+2432];
	ld.shared.f32 	%f4252, [%r101+2436];
	ld.shared.f32 	%f4253, [%r101+2440];
	ld.shared.f32 	%f4254, [%r101+2444];
	ld.shared.f32 	%f4255, [%r101+2448];
	ld.shared.f32 	%f4256, [%r101+2452];
	ld.shared.f32 	%f4257, [%r101+2456];
	ld.shared.f32 	%f4258, [%r101+2460];
	fma.rn.f32 	%f4259, %f4243, %f4251, %f4179;
	fma.rn.f32 	%f4260, %f4243, %f4252, %f4180;
	fma.rn.f32 	%f4261, %f4243, %f4253, %f4181;
	fma.rn.f32 	%f4262, %f4243, %f4254, %f4182;
	fma.rn.f32 	%f4263, %f4243, %f4255, %f4183;
	fma.rn.f32 	%f4264, %f4243, %f4256, %f4184;
	fma.rn.f32 	%f4265, %f4243, %f4257, %f4185;
	fma.rn.f32 	%f4266, %f4243, %f4258, %f4186;
	fma.rn.f32 	%f4267, %f4244, %f4251, %f4187;
	fma.rn.f32 	%f4268, %f4244, %f4252, %f4188;
	fma.rn.f32 	%f4269, %f4244, %f4253, %f4189;
	fma.rn.f32 	%f4270, %f4244, %f4254, %f4190;
	fma.rn.f32 	%f4271, %f4244, %f4255, %f4191;
	fma.rn.f32 	%f4272, %f4244, %f4256, %f4192;
	fma.rn.f32 	%f4273, %f4244, %f4257, %f4193;
	fma.rn.f32 	%f4274, %f4244, %f4258, %f4194;
	fma.rn.f32 	%f4275, %f4245, %f4251, %f4195;
	fma.rn.f32 	%f4276, %f4245, %f4252, %f4196;
	fma.rn.f32 	%f4277, %f4245, %f4253, %f4197;
	fma.rn.f32 	%f4278, %f4245, %f4254, %f4198;
	fma.rn.f32 	%f4279, %f4245, %f4255, %f4199;
	fma.rn.f32 	%f4280, %f4245, %f4256, %f4200;
	fma.rn.f32 	%f4281, %f4245, %f4257, %f4201;
	fma.rn.f32 	%f4282, %f4245, %f4258, %f4202;
	fma.rn.f32 	%f4283, %f4246, %f4251, %f4203;
	fma.rn.f32 	%f4284, %f4246, %f4252, %f4204;
	fma.rn.f32 	%f4285, %f4246, %f4253, %f4205;
	fma.rn.f32 	%f4286, %f4246, %f4254, %f4206;
	fma.rn.f32 	%f4287, %f4246, %f4255, %f4207;
	fma.rn.f32 	%f4288, %f4246, %f4256, %f4208;
	fma.rn.f32 	%f4289, %f4246, %f4257, %f4209;
	fma.rn.f32 	%f4290, %f4246, %f4258, %f4210;
	fma.rn.f32 	%f4291, %f4247, %f4251, %f4211;
	fma.rn.f32 	%f4292, %f4247, %f4252, %f4212;
	fma.rn.f32 	%f4293, %f4247, %f4253, %f4213;
	fma.rn.f32 	%f4294, %f4247, %f4254, %f4214;
	fma.rn.f32 	%f4295, %f4247, %f4255, %f4215;
	fma.rn.f32 	%f4296, %f4247, %f4256, %f4216;
	fma.rn.f32 	%f4297, %f4247, %f4257, %f4217;
	fma.rn.f32 	%f4298, %f4247, %f4258, %f4218;
	fma.rn.f32 	%f4299, %f4248, %f4251, %f4219;
	fma.rn.f32 	%f4300, %f4248, %f4252, %f4220;
	fma.rn.f32 	%f4301, %f4248, %f4253, %f4221;
	fma.rn.f32 	%f4302, %f4248, %f4254, %f4222;
	fma.rn.f32 	%f4303, %f4248, %f4255, %f4223;
	fma.rn.f32 	%f4304, %f4248, %f4256, %f4224;
	fma.rn.f32 	%f4305, %f4248, %f4257, %f4225;
	fma.rn.f32 	%f4306, %f4248, %f4258, %f4226;
	fma.rn.f32 	%f4307, %f4249, %f4251, %f4227;
	fma.rn.f32 	%f4308, %f4249, %f4252, %f4228;
	fma.rn.f32 	%f4309, %f4249, %f4253, %f4229;
	fma.rn.f32 	%f4310, %f4249, %f4254, %f4230;
	fma.rn.f32 	%f4311, %f4249, %f4255, %f4231;
	fma.rn.f32 	%f4312, %f4249, %f4256, %f4232;
	fma.rn.f32 	%f4313, %f4249, %f4257, %f4233;
	fma.rn.f32 	%f4314, %f4249, %f4258, %f4234;
	fma.rn.f32 	%f4315, %f4250, %f4251, %f4235;
	fma.rn.f32 	%f4316, %f4250, %f4252, %f4236;
	fma.rn.f32 	%f4317, %f4250, %f4253, %f4237;
	fma.rn.f32 	%f4318, %f4250, %f4254, %f4238;
	fma.rn.f32 	%f4319, %f4250, %f4255, %f4239;
	fma.rn.f32 	%f4320, %f4250, %f4256, %f4240;
	fma.rn.f32 	%f4321, %f4250, %f4257, %f4241;
	fma.rn.f32 	%f4322, %f4250, %f4258, %f4242;
	ld.shared.f32 	%f4323, [%r97+80];
	ld.shared.f32 	%f4324, [%r97+208];
	ld.shared.f32 	%f4325, [%r97+336];
	ld.shared.f32 	%f4326, [%r97+464];
	ld.shared.f32 	%f4327, [%r97+592];
	ld.shared.f32 	%f4328, [%r97+720];
	ld.shared.f32 	%f4329, [%r97+848];
	ld.shared.f32 	%f4330, [%r97+976];
	ld.shared.f32 	%f4331, [%r101+2560];
	ld.shared.f32 	%f4332, [%r101+2564];
	ld.shared.f32 	%f4333, [%r101+2568];
	ld.shared.f32 	%f4334, [%r101+2572];
	ld.shared.f32 	%f4335, [%r101+2576];
	ld.shared.f32 	%f4336, [%r101+2580];
	ld.shared.f32 	%f4337, [%r101+2584];
	ld.shared.f32 	%f4338, [%r101+2588];
	fma.rn.f32 	%f4339, %f4323, %f4331, %f4259;
	fma.rn.f32 	%f4340, %f4323, %f4332, %f4260;
	fma.rn.f32 	%f4341, %f4323, %f4333, %f4261;
	fma.rn.f32 	%f4342, %f4323, %f4334, %f4262;
	fma.rn.f32 	%f4343, %f4323, %f4335, %f4263;
	fma.rn.f32 	%f4344, %f4323, %f4336, %f4264;
	fma.rn.f32 	%f4345, %f4323, %f4337, %f4265;
	fma.rn.f32 	%f4346, %f4323, %f4338, %f4266;
	fma.rn.f32 	%f4347, %f4324, %f4331, %f4267;
	fma.rn.f32 	%f4348, %f4324, %f4332, %f4268;
	fma.rn.f32 	%f4349, %f4324, %f4333, %f4269;
	fma.rn.f32 	%f4350, %f4324, %f4334, %f4270;
	fma.rn.f32 	%f4351, %f4324, %f4335, %f4271;
	fma.rn.f32 	%f4352, %f4324, %f4336, %f4272;
	fma.rn.f32 	%f4353, %f4324, %f4337, %f4273;
	fma.rn.f32 	%f4354, %f4324, %f4338, %f4274;
	fma.rn.f32 	%f4355, %f4325, %f4331, %f4275;
	fma.rn.f32 	%f4356, %f4325, %f4332, %f4276;
	fma.rn.f32 	%f4357, %f4325, %f4333, %f4277;
	fma.rn.f32 	%f4358, %f4325, %f4334, %f4278;
	fma.rn.f32 	%f4359, %f4325, %f4335, %f4279;
	fma.rn.f32 	%f4360, %f4325, %f4336, %f4280;
	fma.rn.f32 	%f4361, %f4325, %f4337, %f4281;
	fma.rn.f32 	%f4362, %f4325, %f4338, %f4282;
	fma.rn.f32 	%f4363, %f4326, %f4331, %f4283;
	fma.rn.f32 	%f4364, %f4326, %f4332, %f4284;
	fma.rn.f32 	%f4365, %f4326, %f4333, %f4285;
	fma.rn.f32 	%f4366, %f4326, %f4334, %f4286;
	fma.rn.f32 	%f4367, %f4326, %f4335, %f4287;
	fma.rn.f32 	%f4368, %f4326, %f4336, %f4288;
	fma.rn.f32 	%f4369, %f4326, %f4337, %f4289;
	fma.rn.f32 	%f4370, %f4326, %f4338, %f4290;
	fma.rn.f32 	%f4371, %f4327, %f4331, %f4291;
	fma.rn.f32 	%f4372, %f4327, %f4332, %f4292;
	fma.rn.f32 	%f4373, %f4327, %f4333, %f4293;
	fma.rn.f32 	%f4374, %f4327, %f4334, %f4294;
	fma.rn.f32 	%f4375, %f4327, %f4335, %f4295;
	fma.rn.f32 	%f4376, %f4327, %f4336, %f4296;
	fma.rn.f32 	%f4377, %f4327, %f4337, %f4297;
	fma.rn.f32 	%f4378, %f4327, %f4338, %f4298;
	fma.rn.f32 	%f4379, %f4328, %f4331, %f4299;
	fma.rn.f32 	%f4380, %f4328, %f4332, %f4300;
	fma.rn.f32 	%f4381, %f4328, %f4333, %f4301;
	fma.rn.f32 	%f4382, %f4328, %f4334, %f4302;
	fma.rn.f32 	%f4383, %f4328, %f4335, %f4303;
	fma.rn.f32 	%f4384, %f4328, %f4336, %f4304;
	fma.rn.f32 	%f4385, %f4328, %f4337, %f4305;
	fma.rn.f32 	%f4386, %f4328, %f4338, %f4306;
	fma.rn.f32 	%f4387, %f4329, %f4331, %f4307;
	fma.rn.f32 	%f4388, %f4329, %f4332, %f4308;
	fma.rn.f32 	%f4389, %f4329, %f4333, %f4309;
	fma.rn.f32 	%f4390, %f4329, %f4334, %f4310;
	fma.rn.f32 	%f4391, %f4329, %f4335, %f4311;
	fma.rn.f32 	%f4392, %f4329, %f4336, %f4312;
	fma.rn.f32 	%f4393, %f4329, %f4337, %f4313;
	fma.rn.f32 	%f4394, %f4329, %f4338, %f4314;
	fma.rn.f32 	%f4395, %f4330, %f4331, %f4315;
	fma.rn.f32 	%f4396, %f4330, %f4332, %f4316;
	fma.rn.f32 	%f4397, %f4330, %f4333, %f4317;
	fma.rn.f32 	%f4398, %f4330, %f4334, %f4318;
	fma.rn.f32 	%f4399, %f4330, %f4335, %f4319;
	fma.rn.f32 	%f4400, %f4330, %f4336, %f4320;
	fma.rn.f32 	%f4401, %f4330, %f4337, %f4321;
	fma.rn.f32 	%f4402, %f4330, %f4338, %f4322;
	ld.shared.f32 	%f4403, [%r97+84];
	ld.shared.f32 	%f4404, [%r97+212];
	ld.shared.f32 	%f4405, [%r97+340];
	ld.shared.f32 	%f4406, [%r97+468];
	ld.shared.f32 	%f4407, [%r97+596];
	ld.shared.f32 	%f4408, [%r97+724];
	ld.shared.f32 	%f4409, [%r97+852];
	ld.shared.f32 	%f4410, [%r97+980];
	ld.shared.f32 	%f4411, [%r101+2688];
	ld.shared.f32 	%f4412, [%r101+2692];
	ld.shared.f32 	%f4413, [%r101+2696];
	ld.shared.f32 	%f4414, [%r101+2700];
	ld.shared.f32 	%f4415, [%r101+2704];
	ld.shared.f32 	%f4416, [%r101+2708];
	ld.shared.f32 	%f4417, [%r101+2712];
	ld.shared.f32 	%f4418, [%r101+2716];
	fma.rn.f32 	%f4419, %f4403, %f4411, %f4339;
	fma.rn.f32 	%f4420, %f4403, %f4412, %f4340;
	fma.rn.f32 	%f4421, %f4403, %f4413, %f4341;
	fma.rn.f32 	%f4422, %f4403, %f4414, %f4342;
	fma.rn.f32 	%f4423, %f4403, %f4415, %f4343;
	fma.rn.f32 	%f4424, %f4403, %f4416, %f4344;
	fma.rn.f32 	%f4425, %f4403, %f4417, %f4345;
	fma.rn.f32 	%f4426, %f4403, %f4418, %f4346;
	fma.rn.f32 	%f4427, %f4404, %f4411, %f4347;
	fma.rn.f32 	%f4428, %f4404, %f4412, %f4348;
	fma.rn.f32 	%f4429, %f4404, %f4413, %f4349;
	fma.rn.f32 	%f4430, %f4404, %f4414, %f4350;
	fma.rn.f32 	%f4431, %f4404, %f4415, %f4351;
	fma.rn.f32 	%f4432, %f4404, %f4416, %f4352;
	fma.rn.f32 	%f4433, %f4404, %f4417, %f4353;
	fma.rn.f32 	%f4434, %f4404, %f4418, %f4354;
	fma.rn.f32 	%f4435, %f4405, %f4411, %f4355;
	fma.rn.f32 	%f4436, %f4405, %f4412, %f4356;
	fma.rn.f32 	%f4437, %f4405, %f4413, %f4357;
	fma.rn.f32 	%f4438, %f4405, %f4414, %f4358;
	fma.rn.f32 	%f4439, %f4405, %f4415, %f4359;
	fma.rn.f32 	%f4440, %f4405, %f4416, %f4360;
	fma.rn.f32 	%f4441, %f4405, %f4417, %f4361;
	fma.rn.f32 	%f4442, %f4405, %f4418, %f4362;
	fma.rn.f32 	%f4443, %f4406, %f4411, %f4363;
	fma.rn.f32 	%f4444, %f4406, %f4412, %f4364;
	fma.rn.f32 	%f4445, %f4406, %f4413, %f4365;
	fma.rn.f32 	%f4446, %f4406, %f4414, %f4366;
	fma.rn.f32 	%f4447, %f4406, %f4415, %f4367;
	fma.rn.f32 	%f4448, %f4406, %f4416, %f4368;
	fma.rn.f32 	%f4449, %f4406, %f4417, %f4369;
	fma.rn.f32 	%f4450, %f4406, %f4418, %f4370;
	fma.rn.f32 	%f4451, %f4407, %f4411, %f4371;
	fma.rn.f32 	%f4452, %f4407, %f4412, %f4372;
	fma.rn.f32 	%f4453, %f4407, %f4413, %f4373;
	fma.rn.f32 	%f4454, %f4407, %f4414, %f4374;
	fma.rn.f32 	%f4455, %f4407, %f4415, %f4375;
	fma.rn.f32 	%f4456, %f4407, %f4416, %f4376;
	fma.rn.f32 	%f4457, %f4407, %f4417, %f4377;
	fma.rn.f32 	%f4458, %f4407, %f4418, %f4378;
	fma.rn.f32 	%f4459, %f4408, %f4411, %f4379;
	fma.rn.f32 	%f4460, %f4408, %f4412, %f4380;
	fma.rn.f32 	%f4461, %f4408, %f4413, %f4381;
	fma.rn.f32 	%f4462, %f4408, %f4414, %f4382;
	fma.rn.f32 	%f4463, %f4408, %f4415, %f4383;
	fma.rn.f32 	%f4464, %f4408, %f4416, %f4384;
	fma.rn.f32 	%f4465, %f4408, %f4417, %f4385;
	fma.rn.f32 	%f4466, %f4408, %f4418, %f4386;
	fma.rn.f32 	%f4467, %f4409, %f4411, %f4387;
	fma.rn.f32 	%f4468, %f4409, %f4412, %f4388;
	fma.rn.f32 	%f4469, %f4409, %f4413, %f4389;
	fma.rn.f32 	%f4470, %f4409, %f4414, %f4390;
	fma.rn.f32 	%f4471, %f4409, %f4415, %f4391;
	fma.rn.f32 	%f4472, %f4409, %f4416, %f4392;
	fma.rn.f32 	%f4473, %f4409, %f4417, %f4393;
	fma.rn.f32 	%f4474, %f4409, %f4418, %f4394;
	fma.rn.f32 	%f4475, %f4410, %f4411, %f4395;
	fma.rn.f32 	%f4476, %f4410, %f4412, %f4396;
	fma.rn.f32 	%f4477, %f4410, %f4413, %f4397;
	fma.rn.f32 	%f4478, %f4410, %f4414, %f4398;
	fma.rn.f32 	%f4479, %f4410, %f4415, %f4399;
	fma.rn.f32 	%f4480, %f4410, %f4416, %f4400;
	fma.rn.f32 	%f4481, %f4410, %f4417, %f4401;
	fma.rn.f32 	%f4482, %f4410, %f4418, %f4402;
	ld.shared.f32 	%f4483, [%r97+88];
	ld.shared.f32 	%f4484, [%r97+216];
	ld.shared.f32 	%f4485, [%r97+344];
	ld.shared.f32 	%f4486, [%r97+472];
	ld.shared.f32 	%f4487, [%r97+600];
	ld.shared.f32 	%f4488, [%r97+728];
	ld.shared.f32 	%f4489, [%r97+856];
	ld.shared.f32 	%f4490, [%r97+984];
	ld.shared.f32 	%f4491, [%r101+2816];
	ld.shared.f32 	%f4492, [%r101+2820];
	ld.shared.f32 	%f4493, [%r101+2824];
	ld.shared.f32 	%f4494, [%r101+2828];
	ld.shared.f32 	%f4495, [%r101+2832];
	ld.shared.f32 	%f4496, [%r101+2836];
	ld.shared.f32 	%f4497, [%r101+2840];
	ld.shared.f32 	%f4498, [%r101+2844];
	fma.rn.f32 	%f4499, %f4483, %f4491, %f4419;
	fma.rn.f32 	%f4500, %f4483, %f4492, %f4420;
	fma.rn.f32 	%f4501, %f4483, %f4493, %f4421;
	fma.rn.f32 	%f4502, %f4483, %f4494, %f4422;
	fma.rn.f32 	%f4503, %f4483, %f4495, %f4423;
	fma.rn.f32 	%f4504, %f4483, %f4496, %f4424;
	fma.rn.f32 	%f4505, %f4483, %f4497, %f4425;
	fma.rn.f32 	%f4506, %f4483, %f4498, %f4426;
	fma.rn.f32 	%f4507, %f4484, %f4491, %f4427;
	fma.rn.f32 	%f4508, %f4484, %f4492, %f4428;
	fma.rn.f32 	%f4509, %f4484, %f4493, %f4429;
	fma.rn.f32 	%f4510, %f4484, %f4494, %f4430;
	fma.rn.f32 	%f4511, %f4484, %f4495, %f4431;
	fma.rn.f32 	%f4512, %f4484, %f4496, %f4432;
	fma.rn.f32 	%f4513, %f4484, %f4497, %f4433;
	fma.rn.f32 	%f4514, %f4484, %f4498, %f4434;
	fma.rn.f32 	%f4515, %f4485, %f4491, %f4435;
	fma.rn.f32 	%f4516, %f4485, %f4492, %f4436;
	fma.rn.f32 	%f4517, %f4485, %f4493, %f4437;
	fma.rn.f32 	%f4518, %f4485, %f4494, %f4438;
	fma.rn.f32 	%f4519, %f4485, %f4495, %f4439;
	fma.rn.f32 	%f4520, %f4485, %f4496, %f4440;
	fma.rn.f32 	%f4521, %f4485, %f4497, %f4441;
	fma.rn.f32 	%f4522, %f4485, %f4498, %f4442;
	fma.rn.f32 	%f4523, %f4486, %f4491, %f4443;
	fma.rn.f32 	%f4524, %f4486, %f4492, %f4444;
	fma.rn.f32 	%f4525, %f4486, %f4493, %f4445;
	fma.rn.f32 	%f4526, %f4486, %f4494, %f4446;
	fma.rn.f32 	%f4527, %f4486, %f4495, %f4447;
	fma.rn.f32 	%f4528, %f4486, %f4496, %f4448;
	fma.rn.f32 	%f4529, %f4486, %f4497, %f4449;
	fma.rn.f32 	%f4530, %f4486, %f4498, %f4450;
	fma.rn.f32 	%f4531, %f4487, %f4491, %f4451;
	fma.rn.f32 	%f4532, %f4487, %f4492, %f4452;
	fma.rn.f32 	%f4533, %f4487, %f4493, %f4453;
	fma.rn.f32 	%f4534, %f4487, %f4494, %f4454;
	fma.rn.f32 	%f4535, %f4487, %f4495, %f4455;
	fma.rn.f32 	%f4536, %f4487, %f4496, %f4456;
	fma.rn.f32 	%f4537, %f4487, %f4497, %f4457;
	fma.rn.f32 	%f4538, %f4487, %f4498, %f4458;
	fma.rn.f32 	%f4539, %f4488, %f4491, %f4459;
	fma.rn.f32 	%f4540, %f4488, %f4492, %f4460;
	fma.rn.f32 	%f4541, %f4488, %f4493, %f4461;
	fma.rn.f32 	%f4542, %f4488, %f4494, %f4462;
	fma.rn.f32 	%f4543, %f4488, %f4495, %f4463;
	fma.rn.f32 	%f4544, %f4488, %f4496, %f4464;
	fma.rn.f32 	%f4545, %f4488, %f4497, %f4465;
	fma.rn.f32 	%f4546, %f4488, %f4498, %f4466;
	fma.rn.f32 	%f4547, %f4489, %f4491, %f4467;
	fma.rn.f32 	%f4548, %f4489, %f4492, %f4468;
	fma.rn.f32 	%f4549, %f4489, %f4493, %f4469;
	fma.rn.f32 	%f4550, %f4489, %f4494, %f4470;
	fma.rn.f32 	%f4551, %f4489, %f4495, %f4471;
	fma.rn.f32 	%f4552, %f4489, %f4496, %f4472;
	fma.rn.f32 	%f4553, %f4489, %f4497, %f4473;
	fma.rn.f32 	%f4554, %f4489, %f4498, %f4474;
	fma.rn.f32 	%f4555, %f4490, %f4491, %f4475;
	fma.rn.f32 	%f4556, %f4490, %f4492, %f4476;
	fma.rn.f32 	%f4557, %f4490, %f4493, %f4477;
	fma.rn.f32 	%f4558, %f4490, %f4494, %f4478;
	fma.rn.f32 	%f4559, %f4490, %f4495, %f4479;
	fma.rn.f32 	%f4560, %f4490, %f4496, %f4480;
	fma.rn.f32 	%f4561, %f4490, %f4497, %f4481;
	fma.rn.f32 	%f4562, %f4490, %f4498, %f4482;
	ld.shared.f32 	%f4563, [%r97+92];
	ld.shared.f32 	%f4564, [%r97+220];
	ld.shared.f32 	%f4565, [%r97+348];
	ld.shared.f32 	%f4566, [%r97+476];
	ld.shared.f32 	%f4567, [%r97+604];
	ld.shared.f32 	%f4568, [%r97+732];
	ld.shared.f32 	%f4569, [%r97+860];
	ld.shared.f32 	%f4570, [%r97+988];
	ld.shared.f32 	%f4571, [%r101+2944];
	ld.shared.f32 	%f4572, [%r101+2948];
	ld.shared.f32 	%f4573, [%r101+2952];
	ld.shared.f32 	%f4574, [%r101+2956];
	ld.shared.f32 	%f4575, [%r101+2960];
	ld.shared.f32 	%f4576, [%r101+2964];
	ld.shared.f32 	%f4577, [%r101+2968];
	ld.shared.f32 	%f4578, [%r101+2972];
	fma.rn.f32 	%f4579, %f4563, %f4571, %f4499;
	fma.rn.f32 	%f4580, %f4563, %f4572, %f4500;
	fma.rn.f32 	%f4581, %f4563, %f4573, %f4501;
	fma.rn.f32 	%f4582, %f4563, %f4574, %f4502;
	fma.rn.f32 	%f4583, %f4563, %f4575, %f4503;
	fma.rn.f32 	%f4584, %f4563, %f4576, %f4504;
	fma.rn.f32 	%f4585, %f4563, %f4577, %f4505;
	fma.rn.f32 	%f4586, %f4563, %f4578, %f4506;
	fma.rn.f32 	%f4587, %f4564, %f4571, %f4507;
	fma.rn.f32 	%f4588, %f4564, %f4572, %f4508;
	fma.rn.f32 	%f4589, %f4564, %f4573, %f4509;
	fma.rn.f32 	%f4590, %f4564, %f4574, %f4510;
	fma.rn.f32 	%f4591, %f4564, %f4575, %f4511;
	fma.rn.f32 	%f4592, %f4564, %f4576, %f4512;
	fma.rn.f32 	%f4593, %f4564, %f4577, %f4513;
	fma.rn.f32 	%f4594, %f4564, %f4578, %f4514;
	fma.rn.f32 	%f4595, %f4565, %f4571, %f4515;
	fma.rn.f32 	%f4596, %f4565, %f4572, %f4516;
	fma.rn.f32 	%f4597, %f4565, %f4573, %f4517;
	fma.rn.f32 	%f4598, %f4565, %f4574, %f4518;
	fma.rn.f32 	%f4599, %f4565, %f4575, %f4519;
	fma.rn.f32 	%f4600, %f4565, %f4576, %f4520;
	fma.rn.f32 	%f4601, %f4565, %f4577, %f4521;
	fma.rn.f32 	%f4602, %f4565, %f4578, %f4522;
	fma.rn.f32 	%f4603, %f4566, %f4571, %f4523;
	fma.rn.f32 	%f4604, %f4566, %f4572, %f4524;
	fma.rn.f32 	%f4605, %f4566, %f4573, %f4525;
	fma.rn.f32 	%f4606, %f4566, %f4574, %f4526;
	fma.rn.f32 	%f4607, %f4566, %f4575, %f4527;
	fma.rn.f32 	%f4608, %f4566, %f4576, %f4528;
	fma.rn.f32 	%f4609, %f4566, %f4577, %f4529;
	fma.rn.f32 	%f4610, %f4566, %f4578, %f4530;
	fma.rn.f32 	%f4611, %f4567, %f4571, %f4531;
	fma.rn.f32 	%f4612, %f4567, %f4572, %f4532;
	fma.rn.f32 	%f4613, %f4567, %f4573, %f4533;
	fma.rn.f32 	%f4614, %f4567, %f4574, %f4534;
	fma.rn.f32 	%f4615, %f4567, %f4575, %f4535;
	fma.rn.f32 	%f4616, %f4567, %f4576, %f4536;
	fma.rn.f32 	%f4617, %f4567, %f4577, %f4537;
	fma.rn.f32 	%f4618, %f4567, %f4578, %f4538;
	fma.rn.f32 	%f4619, %f4568, %f4571, %f4539;
	fma.rn.f32 	%f4620, %f4568, %f4572, %f4540;
	fma.rn.f32 	%f4621, %f4568, %f4573, %f4541;
	fma.rn.f32 	%f4622, %f4568, %f4574, %f4542;
	fma.rn.f32 	%f4623, %f4568, %f4575, %f4543;
	fma.rn.f32 	%f4624, %f4568, %f4576, %f4544;
	fma.rn.f32 	%f4625, %f4568, %f4577, %f4545;
	fma.rn.f32 	%f4626, %f4568, %f4578, %f4546;
	fma.rn.f32 	%f4627, %f4569, %f4571, %f4547;
	fma.rn.f32 	%f4628, %f4569, %f4572, %f4548;
	fma.rn.f32 	%f4629, %f4569, %f4573, %f4549;
	fma.rn.f32 	%f4630, %f4569, %f4574, %f4550;
	fma.rn.f32 	%f4631, %f4569, %f4575, %f4551;
	fma.rn.f32 	%f4632, %f4569, %f4576, %f4552;
	fma.rn.f32 	%f4633, %f4569, %f4577, %f4553;
	fma.rn.f32 	%f4634, %f4569, %f4578, %f4554;
	fma.rn.f32 	%f4635, %f4570, %f4571, %f4555;
	fma.rn.f32 	%f4636, %f4570, %f4572, %f4556;
	fma.rn.f32 	%f4637, %f4570, %f4573, %f4557;
	fma.rn.f32 	%f4638, %f4570, %f4574, %f4558;
	fma.rn.f32 	%f4639, %f4570, %f4575, %f4559;
	fma.rn.f32 	%f4640, %f4570, %f4576, %f4560;
	fma.rn.f32 	%f4641, %f4570, %f4577, %f4561;
	fma.rn.f32 	%f4642, %f4570, %f4578, %f4562;
	ld.shared.f32 	%f4643, [%r97+96];
	ld.shared.f32 	%f4644, [%r97+224];
	ld.shared.f32 	%f4645, [%r97+352];
	ld.shared.f32 	%f4646, [%r97+480];
	ld.shared.f32 	%f4647, [%r97+608];
	ld.shared.f32 	%f4648, [%r97+736];
	ld.shared.f32 	%f4649, [%r97+864];
	ld.shared.f32 	%f4650, [%r97+992];
	ld.shared.f32 	%f4651, [%r101+3072];
	ld.shared.f32 	%f4652, [%r101+3076];
	ld.shared.f32 	%f4653, [%r101+3080];
	ld.shared.f32 	%f4654, [%r101+3084];
	ld.shared.f32 	%f4655, [%r101+3088];
	ld.shared.f32 	%f4656, [%r101+3092];
	ld.shared.f32 	%f4657, [%r101+3096];
	ld.shared.f32 	%f4658, [%r101+3100];
	fma.rn.f32 	%f4659, %f4643, %f4651, %f4579;
	fma.rn.f32 	%f4660, %f4643, %f4652, %f4580;
	fma.rn.f32 	%f4661, %f4643, %f4653, %f4581;
	fma.rn.f32 	%f4662, %f4643, %f4654, %f4582;
	fma.rn.f32 	%f4663, %f4643, %f4655, %f4583;
	fma.rn.f32 	%f4664, %f4643, %f4656, %f4584;
	fma.rn.f32 	%f4665, %f4643, %f4657, %f4585;
	fma.rn.f32 	%f4666, %f4643, %f4658, %f4586;
	fma.rn.f32 	%f4667, %f4644, %f4651, %f4587;
	fma.rn.f32 	%f4668, %f4644, %f4652, %f4588;
	fma.rn.f32 	%f4669, %f4644, %f4653, %f4589;
	fma.rn.f32 	%f4670, %f4644, %f4654, %f4590;
	fma.rn.f32 	%f4671, %f4644, %f4655, %f4591;
	fma.rn.f32 	%f4672, %f4644, %f4656, %f4592;
	fma.rn.f32 	%f4673, %f4644, %f4657, %f4593;
	fma.rn.f32 	%f4674, %f4644, %f4658, %f4594;
	fma.rn.f32 	%f4675, %f4645, %f4651, %f4595;
	fma.rn.f32 	%f4676, %f4645, %f4652, %f4596;
	fma.rn.f32 	%f4677, %f4645, %f4653, %f4597;
	fma.rn.f32 	%f4678, %f4645, %f4654, %f4598;
	fma.rn.f32 	%f4679, %f4645, %f4655, %f4599;
	fma.rn.f32 	%f4680, %f4645, %f4656, %f4600;
	fma.rn.f32 	%f4681, %f4645, %f4657, %f4601;
	fma.rn.f32 	%f4682, %f4645, %f4658, %f4602;
	fma.rn.f32 	%f4683, %f4646, %f4651, %f4603;
	fma.rn.f32 	%f4684, %f4646, %f4652, %f4604;
	fma.rn.f32 	%f4685, %f4646, %f4653, %f4605;
	fma.rn.f32 	%f4686, %f4646, %f4654, %f4606;
	fma.rn.f32 	%f4687, %f4646, %f4655, %f4607;
	fma.rn.f32 	%f4688, %f4646, %f4656, %f4608;
	fma.rn.f32 	%f4689, %f4646, %f4657, %f4609;
	fma.rn.f32 	%f4690, %f4646, %f4658, %f4610;
	fma.rn.f32 	%f4691, %f4647, %f4651, %f4611;
	fma.rn.f32 	%f4692, %f4647, %f4652, %f4612;
	fma.rn.f32 	%f4693, %f4647, %f4653, %f4613;
	fma.rn.f32 	%f4694, %f4647, %f4654, %f4614;
	fma.rn.f32 	%f4695, %f4647, %f4655, %f4615;
	fma.rn.f32 	%f4696, %f4647, %f4656, %f4616;
	fma.rn.f32 	%f4697, %f4647, %f4657, %f4617;
	fma.rn.f32 	%f4698, %f4647, %f4658, %f4618;
	fma.rn.f32 	%f4699, %f4648, %f4651, %f4619;
	fma.rn.f32 	%f4700, %f4648, %f4652, %f4620;
	fma.rn.f32 	%f4701, %f4648, %f4653, %f4621;
	fma.rn.f32 	%f4702, %f4648, %f4654, %f4622;
	fma.rn.f32 	%f4703, %f4648, %f4655, %f4623;
	fma.rn.f32 	%f4704, %f4648, %f4656, %f4624;
	fma.rn.f32 	%f4705, %f4648, %f4657, %f4625;
	fma.rn.f32 	%f4706, %f4648, %f4658, %f4626;
	fma.rn.f32 	%f4707, %f4649, %f4651, %f4627;
	fma.rn.f32 	%f4708, %f4649, %f4652, %f4628;
	fma.rn.f32 	%f4709, %f4649, %f4653, %f4629;
	fma.rn.f32 	%f4710, %f4649, %f4654, %f4630;
	fma.rn.f32 	%f4711, %f4649, %f4655, %f4631;
	fma.rn.f32 	%f4712, %f4649, %f4656, %f4632;
	fma.rn.f32 	%f4713, %f4649, %f4657, %f4633;
	fma.rn.f32 	%f4714, %f4649, %f4658, %f4634;
	fma.rn.f32 	%f4715, %f4650, %f4651, %f4635;
	fma.rn.f32 	%f4716, %f4650, %f4652, %f4636;
	fma.rn.f32 	%f4717, %f4650, %f4653, %f4637;
	fma.rn.f32 	%f4718, %f4650, %f4654, %f4638;
	fma.rn.f32 	%f4719, %f4650, %f4655, %f4639;
	fma.rn.f32 	%f4720, %f4650, %f4656, %f4640;
	fma.rn.f32 	%f4721, %f4650, %f4657, %f4641;
	fma.rn.f32 	%f4722, %f4650, %f4658, %f4642;
	ld.shared.f32 	%f4723, [%r97+100];
	ld.shared.f32 	%f4724, [%r97+228];
	ld.shared.f32 	%f4725, [%r97+356];
	ld.shared.f32 	%f4726, [%r97+484];
	ld.shared.f32 	%f4727, [%r97+612];
	ld.shared.f32 	%f4728, [%r97+740];
	ld.shared.f32 	%f4729, [%r97+868];
	ld.shared.f32 	%f4730, [%r97+996];
	ld.shared.f32 	%f4731, [%r101+3200];
	ld.shared.f32 	%f4732, [%r101+3204];
	ld.shared.f32 	%f4733, [%r101+3208];
	ld.shared.f32 	%f4734, [%r101+3212];
	ld.shared.f32 	%f4735, [%r101+3216];
	ld.shared.f32 	%f4736, [%r101+3220];
	ld.shared.f32 	%f4737, [%r101+3224];
	ld.shared.f32 	%f4738, [%r101+3228];
	fma.rn.f32 	%f4739, %f4723, %f4731, %f4659;
	fma.rn.f32 	%f4740, %f4723, %f4732, %f4660;
	fma.rn.f32 	%f4741, %f4723, %f4733, %f4661;
	fma.rn.f32 	%f4742, %f4723, %f4734, %f4662;
	fma.rn.f32 	%f4743, %f4723, %f4735, %f4663;
	fma.rn.f32 	%f4744, %f4723, %f4736, %f4664;
	fma.rn.f32 	%f4745, %f4723, %f4737, %f4665;
	fma.rn.f32 	%f4746, %f4723, %f4738, %f4666;
	fma.rn.f32 	%f4747, %f4724, %f4731, %f4667;
	fma.rn.f32 	%f4748, %f4724, %f4732, %f4668;
	fma.rn.f32 	%f4749, %f4724, %f4733, %f4669;
	fma.rn.f32 	%f4750, %f4724, %f4734, %f4670;
	fma.rn.f32 	%f4751, %f4724, %f4735, %f4671;
	fma.rn.f32 	%f4752, %f4724, %f4736, %f4672;
	fma.rn.f32 	%f4753, %f4724, %f4737, %f4673;
	fma.rn.f32 	%f4754, %f4724, %f4738, %f4674;
	fma.rn.f32 	%f4755, %f4725, %f4731, %f4675;
	fma.rn.f32 	%f4756, %f4725, %f4732, %f4676;
	fma.rn.f32 	%f4757, %f4725, %f4733, %f4677;
	fma.rn.f32 	%f4758, %f4725, %f4734, %f4678;
	fma.rn.f32 	%f4759, %f4725, %f4735, %f4679;
	fma.rn.f32 	%f4760, %f4725, %f4736, %f4680;
	fma.rn.f32 	%f4761, %f4725, %f4737, %f4681;
	fma.rn.f32 	%f4762, %f4725, %f4738, %f4682;
	fma.rn.f32 	%f4763, %f4726, %f4731, %f4683;
	fma.rn.f32 	%f4764, %f4726, %f4732, %f4684;
	fma.rn.f32 	%f4765, %f4726, %f4733, %f4685;
	fma.rn.f32 	%f4766, %f4726, %f4734, %f4686;
	fma.rn.f32 	%f4767, %f4726, %f4735, %f4687;
	fma.rn.f32 	%f4768, %f4726, %f4736, %f4688;
	fma.rn.f32 	%f4769, %f4726, %f4737, %f4689;
	fma.rn.f32 	%f4770, %f4726, %f4738, %f4690;
	fma.rn.f32 	%f4771, %f4727, %f4731, %f4691;
	fma.rn.f32 	%f4772, %f4727, %f4732, %f4692;
	fma.rn.f32 	%f4773, %f4727, %f4733, %f4693;
	fma.rn.f32 	%f4774, %f4727, %f4734, %f4694;
	fma.rn.f32 	%f4775, %f4727, %f4735, %f4695;
	fma.rn.f32 	%f4776, %f4727, %f4736, %f4696;
	fma.rn.f32 	%f4777, %f4727, %f4737, %f4697;
	fma.rn.f32 	%f4778, %f4727, %f4738, %f4698;
	fma.rn.f32 	%f4779, %f4728, %f4731, %f4699;
	fma.rn.f32 	%f4780, %f4728, %f4732, %f4700;
	fma.rn.f32 	%f4781, %f4728, %f4733, %f4701;
	fma.rn.f32 	%f4782, %f4728, %f4734, %f4702;
	fma.rn.f32 	%f4783, %f4728, %f4735, %f4703;
	fma.rn.f32 	%f4784, %f4728, %f4736, %f4704;
	fma.rn.f32 	%f4785, %f4728, %f4737, %f4705;
	fma.rn.f32 	%f4786, %f4728, %f4738, %f4706;
	fma.rn.f32 	%f4787, %f4729, %f4731, %f4707;
	fma.rn.f32 	%f4788, %f4729, %f4732, %f4708;
	fma.rn.f32 	%f4789, %f4729, %f4733, %f4709;
	fma.rn.f32 	%f4790, %f4729, %f4734, %f4710;
	fma.rn.f32 	%f4791, %f4729, %f4735, %f4711;
	fma.rn.f32 	%f4792, %f4729, %f4736, %f4712;
	fma.rn.f32 	%f4793, %f4729, %f4737, %f4713;
	fma.rn.f32 	%f4794, %f4729, %f4738, %f4714;
	fma.rn.f32 	%f4795, %f4730, %f4731, %f4715;
	fma.rn.f32 	%f4796, %f4730, %f4732, %f4716;
	fma.rn.f32 	%f4797, %f4730, %f4733, %f4717;
	fma.rn.f32 	%f4798, %f4730, %f4734, %f4718;
	fma.rn.f32 	%f4799, %f4730, %f4735, %f4719;
	fma.rn.f32 	%f4800, %f4730, %f4736, %f4720;
	fma.rn.f32 	%f4801, %f4730, %f4737, %f4721;
	fma.rn.f32 	%f4802, %f4730, %f4738, %f4722;
	ld.shared.f32 	%f4803, [%r97+104];
	ld.shared.f32 	%f4804, [%r97+232];
	ld.shared.f32 	%f4805, [%r97+360];
	ld.shared.f32 	%f4806, [%r97+488];
	ld.shared.f32 	%f4807, [%r97+616];
	ld.shared.f32 	%f4808, [%r97+744];
	ld.shared.f32 	%f4809, [%r97+872];
	ld.shared.f32 	%f4810, [%r97+1000];
	ld.shared.f32 	%f4811, [%r101+3328];
	ld.shared.f32 	%f4812, [%r101+3332];
	ld.shared.f32 	%f4813, [%r101+3336];
	ld.shared.f32 	%f4814, [%r101+3340];
	ld.shared.f32 	%f4815, [%r101+3344];
	ld.shared.f32 	%f4816, [%r101+3348];
	ld.shared.f32 	%f4817, [%r101+3352];
	ld.shared.f32 	%f4818, [%r101+3356];
	fma.rn.f32 	%f4819, %f4803, %f4811, %f4739;
	fma.rn.f32 	%f4820, %f4803, %f4812, %f4740;
	fma.rn.f32 	%f4821, %f4803, %f4813, %f4741;
	fma.rn.f32 	%f4822, %f4803, %f4814, %f4742;
	fma.rn.f32 	%f4823, %f4803, %f4815, %f4743;
	fma.rn.f32 	%f4824, %f4803, %f4816, %f4744;
	fma.rn.f32 	%f4825, %f4803, %f4817, %f4745;
	fma.rn.f32 	%f4826, %f4803, %f4818, %f4746;
	fma.rn.f32 	%f4827, %f4804, %f4811, %f4747;
	fma.rn.f32 	%f4828, %f4804, %f4812, %f4748;
	fma.rn.f32 	%f4829, %f4804, %f4813, %f4749;
	fma.rn.f32 	%f4830, %f4804, %f4814, %f4750;
	fma.rn.f32 	%f4831, %f4804, %f4815, %f4751;
	fma.rn.f32 	%f4832, %f4804, %f4816, %f4752;
	fma.rn.f32 	%f4833, %f4804, %f4817, %f4753;
	fma.rn.f32 	%f4834, %f4804, %f4818, %f4754;
	fma.rn.f32 	%f4835, %f4805, %f4811, %f4755;
	fma.rn.f32 	%f4836, %f4805, %f4812, %f4756;
	fma.rn.f32 	%f4837, %f4805, %f4813, %f4757;
	fma.rn.f32 	%f4838, %f4805, %f4814, %f4758;
	fma.rn.f32 	%f4839, %f4805, %f4815, %f4759;
	fma.rn.f32 	%f4840, %f4805, %f4816, %f4760;
	fma.rn.f32 	%f4841, %f4805, %f4817, %f4761;
	fma.rn.f32 	%f4842, %f4805, %f4818, %f4762;
	fma.rn.f32 	%f4843, %f4806, %f4811, %f4763;
	fma.rn.f32 	%f4844, %f4806, %f4812, %f4764;
	fma.rn.f32 	%f4845, %f4806, %f4813, %f4765;
	fma.rn.f32 	%f4846, %f4806, %f4814, %f4766;
	fma.rn.f32 	%f4847, %f4806, %f4815, %f4767;
	fma.rn.f32 	%f4848, %f4806, %f4816, %f4768;
	fma.rn.f32 	%f4849, %f4806, %f4817, %f4769;
	fma.rn.f32 	%f4850, %f4806, %f4818, %f4770;
	fma.rn.f32 	%f4851, %f4807, %f4811, %f4771;
	fma.rn.f32 	%f4852, %f4807, %f4812, %f4772;
	fma.rn.f32 	%f4853, %f4807, %f4813, %f4773;
	fma.rn.f32 	%f4854, %f4807, %f4814, %f4774;
	fma.rn.f32 	%f4855, %f4807, %f4815, %f4775;
	fma.rn.f32 	%f4856, %f4807, %f4816, %f4776;
	fma.rn.f32 	%f4857, %f4807, %f4817, %f4777;
	fma.rn.f32 	%f4858, %f4807, %f4818, %f4778;
	fma.rn.f32 	%f4859, %f4808, %f4811, %f4779;
	fma.rn.f32 	%f4860, %f4808, %f4812, %f4780;
	fma.rn.f32 	%f4861, %f4808, %f4813, %f4781;
	fma.rn.f32 	%f4862, %f4808, %f4814, %f4782;
	fma.rn.f32 	%f4863, %f4808, %f4815, %f4783;
	fma.rn.f32 	%f4864, %f4808, %f4816, %f4784;
	fma.rn.f32 	%f4865, %f4808, %f4817, %f4785;
	fma.rn.f32 	%f4866, %f4808, %f4818, %f4786;
	fma.rn.f32 	%f4867, %f4809, %f4811, %f4787;
	fma.rn.f32 	%f4868, %f4809, %f4812, %f4788;
	fma.rn.f32 	%f4869, %f4809, %f4813, %f4789;
	fma.rn.f32 	%f4870, %f4809, %f4814, %f4790;
	fma.rn.f32 	%f4871, %f4809, %f4815, %f4791;
	fma.rn.f32 	%f4872, %f4809, %f4816, %f4792;
	fma.rn.f32 	%f4873, %f4809, %f4817, %f4793;
	fma.rn.f32 	%f4874, %f4809, %f4818, %f4794;
	fma.rn.f32 	%f4875, %f4810, %f4811, %f4795;
	fma.rn.f32 	%f4876, %f4810, %f4812, %f4796;
	fma.rn.f32 	%f4877, %f4810, %f4813, %f4797;
	fma.rn.f32 	%f4878, %f4810, %f4814, %f4798;
	fma.rn.f32 	%f4879, %f4810, %f4815, %f4799;
	fma.rn.f32 	%f4880, %f4810, %f4816, %f4800;
	fma.rn.f32 	%f4881, %f4810, %f4817, %f4801;
	fma.rn.f32 	%f4882, %f4810, %f4818, %f4802;
	ld.shared.f32 	%f4883, [%r97+108];
	ld.shared.f32 	%f4884, [%r97+236];
	ld.shared.f32 	%f4885, [%r97+364];
	ld.shared.f32 	%f4886, [%r97+492];
	ld.shared.f32 	%f4887, [%r97+620];
	ld.shared.f32 	%f4888, [%r97+748];
	ld.shared.f32 	%f4889, [%r97+876];
	ld.shared.f32 	%f4890, [%r97+1004];
	ld.shared.f32 	%f4891, [%r101+3456];
	ld.shared.f32 	%f4892, [%r101+3460];
	ld.shared.f32 	%f4893, [%r101+3464];
	ld.shared.f32 	%f4894, [%r101+3468];
	ld.shared.f32 	%f4895, [%r101+3472];
	ld.shared.f32 	%f4896, [%r101+3476];
	ld.shared.f32 	%f4897, [%r101+3480];
	ld.shared.f32 	%f4898, [%r101+3484];
	fma.rn.f32 	%f4899, %f4883, %f4891, %f4819;
	fma.rn.f32 	%f4900, %f4883, %f4892, %f4820;
	fma.rn.f32 	%f4901, %f4883, %f4893, %f4821;
	fma.rn.f32 	%f4902, %f4883, %f4894, %f4822;
	fma.rn.f32 	%f4903, %f4883, %f4895, %f4823;
	fma.rn.f32 	%f4904, %f4883, %f4896, %f4824;
	fma.rn.f32 	%f4905, %f4883, %f4897, %f4825;
	fma.rn.f32 	%f4906, %f4883, %f4898, %f4826;
	fma.rn.f32 	%f4907, %f4884, %f4891, %f4827;
	fma.rn.f32 	%f4908, %f4884, %f4892, %f4828;
	fma.rn.f32 	%f4909, %f4884, %f4893, %f4829;
	fma.rn.f32 	%f4910, %f4884, %f4894, %f4830;
	fma.rn.f32 	%f4911, %f4884, %f4895, %f4831;
	fma.rn.f32 	%f4912, %f4884, %f4896, %f4832;
	fma.rn.f32 	%f4913, %f4884, %f4897, %f4833;
	fma.rn.f32 	%f4914, %f4884, %f4898, %f4834;
	fma.rn.f32 	%f4915, %f4885, %f4891, %f4835;
	fma.rn.f32 	%f4916, %f4885, %f4892, %f4836;
	fma.rn.f32 	%f4917, %f4885, %f4893, %f4837;
	fma.rn.f32 	%f4918, %f4885, %f4894, %f4838;
	fma.rn.f32 	%f4919, %f4885, %f4895, %f4839;
	fma.rn.f32 	%f4920, %f4885, %f4896, %f4840;
	fma.rn.f32 	%f4921, %f4885, %f4897, %f4841;
	fma.rn.f32 	%f4922, %f4885, %f4898, %f4842;
	fma.rn.f32 	%f4923, %f4886, %f4891, %f4843;
	fma.rn.f32 	%f4924, %f4886, %f4892, %f4844;
	fma.rn.f32 	%f4925, %f4886, %f4893, %f4845;
	fma.rn.f32 	%f4926, %f4886, %f4894, %f4846;
	fma.rn.f32 	%f4927, %f4886, %f4895, %f4847;
	fma.rn.f32 	%f4928, %f4886, %f4896, %f4848;
	fma.rn.f32 	%f4929, %f4886, %f4897, %f4849;
	fma.rn.f32 	%f4930, %f4886, %f4898, %f4850;
	fma.rn.f32 	%f4931, %f4887, %f4891, %f4851;
	fma.rn.f32 	%f4932, %f4887, %f4892, %f4852;
	fma.rn.f32 	%f4933, %f4887, %f4893, %f4853;
	fma.rn.f32 	%f4934, %f4887, %f4894, %f4854;
	fma.rn.f32 	%f4935, %f4887, %f4895, %f4855;
	fma.rn.f32 	%f4936, %f4887, %f4896, %f4856;
	fma.rn.f32 	%f4937, %f4887, %f4897, %f4857;
	fma.rn.f32 	%f4938, %f4887, %f4898, %f4858;
	fma.rn.f32 	%f4939, %f4888, %f4891, %f4859;
	fma.rn.f32 	%f4940, %f4888, %f4892, %f4860;
	fma.rn.f32 	%f4941, %f4888, %f4893, %f4861;
	fma.rn.f32 	%f4942, %f4888, %f4894, %f4862;
	fma.rn.f32 	%f4943, %f4888, %f4895, %f4863;
	fma.rn.f32 	%f4944, %f4888, %f4896, %f4864;
	fma.rn.f32 	%f4945, %f4888, %f4897, %f4865;
	fma.rn.f32 	%f4946, %f4888, %f4898, %f4866;
	fma.rn.f32 	%f4947, %f4889, %f4891, %f4867;
	fma.rn.f32 	%f4948, %f4889, %f4892, %f4868;
	fma.rn.f32 	%f4949, %f4889, %f4893, %f4869;
	fma.rn.f32 	%f4950, %f4889, %f4894, %f4870;
	fma.rn.f32 	%f4951, %f4889, %f4895, %f4871;
	fma.rn.f32 	%f4952, %f4889, %f4896, %f4872;
	fma.rn.f32 	%f4953, %f4889, %f4897, %f4873;
	fma.rn.f32 	%f4954, %f4889, %f4898, %f4874;
	fma.rn.f32 	%f4955, %f4890, %f4891, %f4875;
	fma.rn.f32 	%f4956, %f4890, %f4892, %f4876;
	fma.rn.f32 	%f4957, %f4890, %f4893, %f4877;
	fma.rn.f32 	%f4958, %f4890, %f4894, %f4878;
	fma.rn.f32 	%f4959, %f4890, %f4895, %f4879;
	fma.rn.f32 	%f4960, %f4890, %f4896, %f4880;
	fma.rn.f32 	%f4961, %f4890, %f4897, %f4881;
	fma.rn.f32 	%f4962, %f4890, %f4898, %f4882;
	ld.shared.f32 	%f4963, [%r97+112];
	ld.shared.f32 	%f4964, [%r97+240];
	ld.shared.f32 	%f4965, [%r97+368];
	ld.shared.f32 	%f4966, [%r97+496];
	ld.shared.f32 	%f4967, [%r97+624];
	ld.shared.f32 	%f4968, [%r97+752];
	ld.shared.f32 	%f4969, [%r97+880];
	ld.shared.f32 	%f4970, [%r97+1008];
	ld.shared.f32 	%f4971, [%r101+3584];
	ld.shared.f32 	%f4972, [%r101+3588];
	ld.shared.f32 	%f4973, [%r101+3592];
	ld.shared.f32 	%f4974, [%r101+3596];
	ld.shared.f32 	%f4975, [%r101+3600];
	ld.shared.f32 	%f4976, [%r101+3604];
	ld.shared.f32 	%f4977, [%r101+3608];
	ld.shared.f32 	%f4978, [%r101+3612];
	fma.rn.f32 	%f4979, %f4963, %f4971, %f4899;
	fma.rn.f32 	%f4980, %f4963, %f4972, %f4900;
	fma.rn.f32 	%f4981, %f4963, %f4973, %f4901;
	fma.rn.f32 	%f4982, %f4963, %f4974, %f4902;
	fma.rn.f32 	%f4983, %f4963, %f4975, %f4903;
	fma.rn.f32 	%f4984, %f4963, %f4976, %f4904;
	fma.rn.f32 	%f4985, %f4963, %f4977, %f4905;
	fma.rn.f32 	%f4986, %f4963, %f4978, %f4906;
	fma.rn.f32 	%f4987, %f4964, %f4971, %f4907;
	fma.rn.f32 	%f4988, %f4964, %f4972, %f4908;
	fma.rn.f32 	%f4989, %f4964, %f4973, %f4909;
	fma.rn.f32 	%f4990, %f4964, %f4974, %f4910;
	fma.rn.f32 	%f4991, %f4964, %f4975, %f4911;
	fma.rn.f32 	%f4992, %f4964, %f4976, %f4912;
	fma.rn.f32 	%f4993, %f4964, %f4977, %f4913;
	fma.rn.f32 	%f4994, %f4964, %f4978, %f4914;
	fma.rn.f32 	%f4995, %f4965, %f4971, %f4915;
	fma.rn.f32 	%f4996, %f4965, %f4972, %f4916;
	fma.rn.f32 	%f4997, %f4965, %f4973, %f4917;
	fma.rn.f32 	%f4998, %f4965, %f4974, %f4918;
	fma.rn.f32 	%f4999, %f4965, %f4975, %f4919;
	fma.rn.f32 	%f5000, %f4965, %f4976, %f4920;
	fma.rn.f32 	%f5001, %f4965, %f4977, %f4921;
	fma.rn.f32 	%f5002, %f4965, %f4978, %f4922;
	fma.rn.f32 	%f5003, %f4966, %f4971, %f4923;
	fma.rn.f32 	%f5004, %f4966, %f4972, %f4924;
	fma.rn.f32 	%f5005, %f4966, %f4973, %f4925;
	fma.rn.f32 	%f5006, %f4966, %f4974, %f4926;
	fma.rn.f32 	%f5007, %f4966, %f4975, %f4927;
	fma.rn.f32 	%f5008, %f4966, %f4976, %f4928;
	fma.rn.f32 	%f5009, %f4966, %f4977, %f4929;
	fma.rn.f32 	%f5010, %f4966, %f4978, %f4930;
	fma.rn.f32 	%f5011, %f4967, %f4971, %f4931;
	fma.rn.f32 	%f5012, %f4967, %f4972, %f4932;
	fma.rn.f32 	%f5013, %f4967, %f4973, %f4933;
	fma.rn.f32 	%f5014, %f4967, %f4974, %f4934;
	fma.rn.f32 	%f5015, %f4967, %f4975, %f4935;
	fma.rn.f32 	%f5016, %f4967, %f4976, %f4936;
	fma.rn.f32 	%f5017, %f4967, %f4977, %f4937;
	fma.rn.f32 	%f5018, %f4967, %f4978, %f4938;
	fma.rn.f32 	%f5019, %f4968, %f4971, %f4939;
	fma.rn.f32 	%f5020, %f4968, %f4972, %f4940;
	fma.rn.f32 	%f5021, %f4968, %f4973, %f4941;
	fma.rn.f32 	%f5022, %f4968, %f4974, %f4942;
	fma.rn.f32 	%f5023, %f4968, %f4975, %f4943;
	fma.rn.f32 	%f5024, %f4968, %f4976, %f4944;
	fma.rn.f32 	%f5025, %f4968, %f4977, %f4945;
	fma.rn.f32 	%f5026, %f4968, %f4978, %f4946;
	fma.rn.f32 	%f5027, %f4969, %f4971, %f4947;
	fma.rn.f32 	%f5028, %f4969, %f4972, %f4948;
	fma.rn.f32 	%f5029, %f4969, %f4973, %f4949;
	fma.rn.f32 	%f5030, %f4969, %f4974, %f4950;
	fma.rn.f32 	%f5031, %f4969, %f4975, %f4951;
	fma.rn.f32 	%f5032, %f4969, %f4976, %f4952;
	fma.rn.f32 	%f5033, %f4969, %f4977, %f4953;
	fma.rn.f32 	%f5034, %f4969, %f4978, %f4954;
	fma.rn.f32 	%f5035, %f4970, %f4971, %f4955;
	fma.rn.f32 	%f5036, %f4970, %f4972, %f4956;
	fma.rn.f32 	%f5037, %f4970, %f4973, %f4957;
	fma.rn.f32 	%f5038, %f4970, %f4974, %f4958;
	fma.rn.f32 	%f5039, %f4970, %f4975, %f4959;
	fma.rn.f32 	%f5040, %f4970, %f4976, %f4960;
	fma.rn.f32 	%f5041, %f4970, %f4977, %f4961;
	fma.rn.f32 	%f5042, %f4970, %f4978, %f4962;
	ld.shared.f32 	%f5043, [%r97+116];
	ld.shared.f32 	%f5044, [%r97+244];
	ld.shared.f32 	%f5045, [%r97+372];
	ld.shared.f32 	%f5046, [%r97+500];
	ld.shared.f32 	%f5047, [%r97+628];
	ld.shared.f32 	%f5048, [%r97+756];
	ld.shared.f32 	%f5049, [%r97+884];
	ld.shared.f32 	%f5050, [%r97+1012];
	ld.shared.f32 	%f5051, [%r101+3712];
	ld.shared.f32 	%f5052, [%r101+3716];
	ld.shared.f32 	%f5053, [%r101+3720];
	ld.shared.f32 	%f5054, [%r101+3724];
	ld.shared.f32 	%f5055, [%r101+3728];
	ld.shared.f32 	%f5056, [%r101+3732];
	ld.shared.f32 	%f5057, [%r101+3736];
	ld.shared.f32 	%f5058, [%r101+3740];
	fma.rn.f32 	%f5059, %f5043, %f5051, %f4979;
	fma.rn.f32 	%f5060, %f5043, %f5052, %f4980;
	fma.rn.f32 	%f5061, %f5043, %f5053, %f4981;
	fma.rn.f32 	%f5062, %f5043, %f5054, %f4982;
	fma.rn.f32 	%f5063, %f5043, %f5055, %f4983;
	fma.rn.f32 	%f5064, %f5043, %f5056, %f4984;
	fma.rn.f32 	%f5065, %f5043, %f5057, %f4985;
	fma.rn.f32 	%f5066, %f5043, %f5058, %f4986;
	fma.rn.f32 	%f5067, %f5044, %f5051, %f4987;
	fma.rn.f32 	%f5068, %f5044, %f5052, %f4988;
	fma.rn.f32 	%f5069, %f5044, %f5053, %f4989;
	fma.rn.f32 	%f5070, %f5044, %f5054, %f4990;
	fma.rn.f32 	%f5071, %f5044, %f5055, %f4991;
	fma.rn.f32 	%f5072, %f5044, %f5056, %f4992;
	fma.rn.f32 	%f5073, %f5044, %f5057, %f4993;
	fma.rn.f32 	%f5074, %f5044, %f5058, %f4994;
	fma.rn.f32 	%f5075, %f5045, %f5051, %f4995;
	fma.rn.f32 	%f5076, %f5045, %f5052, %f4996;
	fma.rn.f32 	%f5077, %f5045, %f5053, %f4997;
	fma.rn.f32 	%f5078, %f5045, %f5054, %f4998;
	fma.rn.f32 	%f5079, %f5045, %f5055, %f4999;
	fma.rn.f32 	%f5080, %f5045, %f5056, %f5000;
	fma.rn.f32 	%f5081, %f5045, %f5057, %f5001;
	fma.rn.f32 	%f5082, %f5045, %f5058, %f5002;
	fma.rn.f32 	%f5083, %f5046, %f5051, %f5003;
	fma.rn.f32 	%f5084, %f5046, %f5052, %f5004;
	fma.rn.f32 	%f5085, %f5046, %f5053, %f5005;
	fma.rn.f32 	%f5086, %f5046, %f5054, %f5006;
	fma.rn.f32 	%f5087, %f5046, %f5055, %f5007;
	fma.rn.f32 	%f5088, %f5046, %f5056, %f5008;
	fma.rn.f32 	%f5089, %f5046, %f5057, %f5009;
	fma.rn.f32 	%f5090, %f5046, %f5058, %f5010;
	fma.rn.f32 	%f5091, %f5047, %f5051, %f5011;
	fma.rn.f32 	%f5092, %f5047, %f5052, %f5012;
	fma.rn.f32 	%f5093, %f5047, %f5053, %f5013;
	fma.rn.f32 	%f5094, %f5047, %f5054, %f5014;
	fma.rn.f32 	%f5095, %f5047, %f5055, %f5015;
	fma.rn.f32 	%f5096, %f5047, %f5056, %f5016;
	fma.rn.f32 	%f5097, %f5047, %f5057, %f5017;
	fma.rn.f32 	%f5098, %f5047, %f5058, %f5018;
	fma.rn.f32 	%f5099, %f5048, %f5051, %f5019;
	fma.rn.f32 	%f5100, %f5048, %f5052, %f5020;
	fma.rn.f32 	%f5101, %f5048, %f5053, %f5021;
	fma.rn.f32 	%f5102, %f5048, %f5054, %f5022;
	fma.rn.f32 	%f5103, %f5048, %f5055, %f5023;
	fma.rn.f32 	%f5104, %f5048, %f5056, %f5024;
	fma.rn.f32 	%f5105, %f5048, %f5057, %f5025;
	fma.rn.f32 	%f5106, %f5048, %f5058, %f5026;
	fma.rn.f32 	%f5107, %f5049, %f5051, %f5027;
	fma.rn.f32 	%f5108, %f5049, %f5052, %f5028;
	fma.rn.f32 	%f5109, %f5049, %f5053, %f5029;
	fma.rn.f32 	%f5110, %f5049, %f5054, %f5030;
	fma.rn.f32 	%f5111, %f5049, %f5055, %f5031;
	fma.rn.f32 	%f5112, %f5049, %f5056, %f5032;
	fma.rn.f32 	%f5113, %f5049, %f5057, %f5033;
	fma.rn.f32 	%f5114, %f5049, %f5058, %f5034;
	fma.rn.f32 	%f5115, %f5050, %f5051, %f5035;
	fma.rn.f32 	%f5116, %f5050, %f5052, %f5036;
	fma.rn.f32 	%f5117, %f5050, %f5053, %f5037;
	fma.rn.f32 	%f5118, %f5050, %f5054, %f5038;
	fma.rn.f32 	%f5119, %f5050, %f5055, %f5039;
	fma.rn.f32 	%f5120, %f5050, %f5056, %f5040;
	fma.rn.f32 	%f5121, %f5050, %f5057, %f5041;
	fma.rn.f32 	%f5122, %f5050, %f5058, %f5042;
	ld.shared.f32 	%f5123, [%r97+120];
	ld.shared.f32 	%f5124, [%r97+248];
	ld.shared.f32 	%f5125, [%r97+376];
	ld.shared.f32 	%f5126, [%r97+504];
	ld.shared.f32 	%f5127, [%r97+632];
	ld.shared.f32 	%f5128, [%r97+760];
	ld.shared.f32 	%f5129, [%r97+888];
	ld.shared.f32 	%f5130, [%r97+1016];
	ld.shared.f32 	%f5131, [%r101+3840];
	ld.shared.f32 	%f5132, [%r101+3844];
	ld.shared.f32 	%f5133, [%r101+3848];
	ld.shared.f32 	%f5134, [%r101+3852];
	ld.shared.f32 	%f5135, [%r101+3856];
	ld.shared.f32 	%f5136, [%r101+3860];
	ld.shared.f32 	%f5137, [%r101+3864];
	ld.shared.f32 	%f5138, [%r101+3868];
	fma.rn.f32 	%f5139, %f5123, %f5131, %f5059;
	fma.rn.f32 	%f5140, %f5123, %f5132, %f5060;
	fma.rn.f32 	%f5141, %f5123, %f5133, %f5061;
	fma.rn.f32 	%f5142, %f5123, %f5134, %f5062;
	fma.rn.f32 	%f5143, %f5123, %f5135, %f5063;
	fma.rn.f32 	%f5144, %f5123, %f5136, %f5064;
	fma.rn.f32 	%f5145, %f5123, %f5137, %f5065;
	fma.rn.f32 	%f5146, %f5123, %f5138, %f5066;
	fma.rn.f32 	%f5147, %f5124, %f5131, %f5067;
	fma.rn.f32 	%f5148, %f5124, %f5132, %f5068;
	fma.rn.f32 	%f5149, %f5124, %f5133, %f5069;
	fma.rn.f32 	%f5150, %f5124, %f5134, %f5070;
	fma.rn.f32 	%f5151, %f5124, %f5135, %f5071;
	fma.rn.f32 	%f5152, %f5124, %f5136, %f5072;
	fma.rn.f32 	%f5153, %f5124, %f5137, %f5073;
	fma.rn.f32 	%f5154, %f5124, %f5138, %f5074;
	fma.rn.f32 	%f5155, %f5125, %f5131, %f5075;
	fma.rn.f32 	%f5156, %f5125, %f5132, %f5076;
	fma.rn.f32 	%f5157, %f5125, %f5133, %f5077;
	fma.rn.f32 	%f5158, %f5125, %f5134, %f5078;
	fma.rn.f32 	%f5159, %f5125, %f5135, %f5079;
	fma.rn.f32 	%f5160, %f5125, %f5136, %f5080;
	fma.rn.f32 	%f5161, %f5125, %f5137, %f5081;
	fma.rn.f32 	%f5162, %f5125, %f5138, %f5082;
	fma.rn.f32 	%f5163, %f5126, %f5131, %f5083;
	fma.rn.f32 	%f5164, %f5126, %f5132, %f5084;
	fma.rn.f32 	%f5165, %f5126, %f5133, %f5085;
	fma.rn.f32 	%f5166, %f5126, %f5134, %f5086;
	fma.rn.f32 	%f5167, %f5126, %f5135, %f5087;
	fma.rn.f32 	%f5168, %f5126, %f5136, %f5088;
	fma.rn.f32 	%f5169, %f5126, %f5137, %f5089;
	fma.rn.f32 	%f5170, %f5126, %f5138, %f5090;
	fma.rn.f32 	%f5171, %f5127, %f5131, %f5091;
	fma.rn.f32 	%f5172, %f5127, %f5132, %f5092;
	fma.rn.f32 	%f5173, %f5127, %f5133, %f5093;
	fma.rn.f32 	%f5174, %f5127, %f5134, %f5094;
	fma.rn.f32 	%f5175, %f5127, %f5135, %f5095;
	fma.rn.f32 	%f5176, %f5127, %f5136, %f5096;
	fma.rn.f32 	%f5177, %f5127, %f5137, %f5097;
	fma.rn.f32 	%f5178, %f5127, %f5138, %f5098;
	fma.rn.f32 	%f5179, %f5128, %f5131, %f5099;
	fma.rn.f32 	%f5180, %f5128, %f5132, %f5100;
	fma.rn.f32 	%f5181, %f5128, %f5133, %f5101;
	fma.rn.f32 	%f5182, %f5128, %f5134, %f5102;
	fma.rn.f32 	%f5183, %f5128, %f5135, %f5103;
	fma.rn.f32 	%f5184, %f5128, %f5136, %f5104;
	fma.rn.f32 	%f5185, %f5128, %f5137, %f5105;
	fma.rn.f32 	%f5186, %f5128, %f5138, %f5106;
	fma.rn.f32 	%f5187, %f5129, %f5131, %f5107;
	fma.rn.f32 	%f5188, %f5129, %f5132, %f5108;
	fma.rn.f32 	%f5189, %f5129, %f5133, %f5109;
	fma.rn.f32 	%f5190, %f5129, %f5134, %f5110;
	fma.rn.f32 	%f5191, %f5129, %f5135, %f5111;
	fma.rn.f32 	%f5192, %f5129, %f5136, %f5112;
	fma.rn.f32 	%f5193, %f5129, %f5137, %f5113;
	fma.rn.f32 	%f5194, %f5129, %f5138, %f5114;
	fma.rn.f32 	%f5195, %f5130, %f5131, %f5115;
	fma.rn.f32 	%f5196, %f5130, %f5132, %f5116;
	fma.rn.f32 	%f5197, %f5130, %f5133, %f5117;
	fma.rn.f32 	%f5198, %f5130, %f5134, %f5118;
	fma.rn.f32 	%f5199, %f5130, %f5135, %f5119;
	fma.rn.f32 	%f5200, %f5130, %f5136, %f5120;
	fma.rn.f32 	%f5201, %f5130, %f5137, %f5121;
	fma.rn.f32 	%f5202, %f5130, %f5138, %f5122;
	ld.shared.f32 	%f5203, [%r97+124];
	ld.shared.f32 	%f5204, [%r97+252];
	ld.shared.f32 	%f5205, [%r97+380];
	ld.shared.f32 	%f5206, [%r97+508];
	ld.shared.f32 	%f5207, [%r97+636];
	ld.shared.f32 	%f5208, [%r97+764];
	ld.shared.f32 	%f5209, [%r97+892];
	ld.shared.f32 	%f5210, [%r97+1020];
	ld.shared.f32 	%f5211, [%r101+3968];
	ld.shared.f32 	%f5212, [%r101+3972];
	ld.shared.f32 	%f5213, [%r101+3976];
	ld.shared.f32 	%f5214, [%r101+3980];
	ld.shared.f32 	%f5215, [%r101+3984];
	ld.shared.f32 	%f5216, [%r101+3988];
	ld.shared.f32 	%f5217, [%r101+3992];
	ld.shared.f32 	%f5218, [%r101+3996];
	fma.rn.f32 	%f5219, %f5203, %f5211, %f5139;
	fma.rn.f32 	%f5220, %f5203, %f5212, %f5140;
	fma.rn.f32 	%f5221, %f5203, %f5213, %f5141;
	fma.rn.f32 	%f5222, %f5203, %f5214, %f5142;
	fma.rn.f32 	%f5223, %f5203, %f5215, %f5143;
	fma.rn.f32 	%f5224, %f5203, %f5216, %f5144;
	fma.rn.f32 	%f5225, %f5203, %f5217, %f5145;
	fma.rn.f32 	%f5226, %f5203, %f5218, %f5146;
	fma.rn.f32 	%f5227, %f5204, %f5211, %f5147;
	fma.rn.f32 	%f5228, %f5204, %f5212, %f5148;
	fma.rn.f32 	%f5229, %f5204, %f5213, %f5149;
	fma.rn.f32 	%f5230, %f5204, %f5214, %f5150;
	fma.rn.f32 	%f5231, %f5204, %f5215, %f5151;
	fma.rn.f32 	%f5232, %f5204, %f5216, %f5152;
	fma.rn.f32 	%f5233, %f5204, %f5217, %f5153;
	fma.rn.f32 	%f5234, %f5204, %f5218, %f5154;
	fma.rn.f32 	%f5235, %f5205, %f5211, %f5155;
	fma.rn.f32 	%f5236, %f5205, %f5212, %f5156;
	fma.rn.f32 	%f5237, %f5205, %f5213, %f5157;
	fma.rn.f32 	%f5238, %f5205, %f5214, %f5158;
	fma.rn.f32 	%f5239, %f5205, %f5215, %f5159;
	fma.rn.f32 	%f5240, %f5205, %f5216, %f5160;
	fma.rn.f32 	%f5241, %f5205, %f5217, %f5161;
	fma.rn.f32 	%f5242, %f5205, %f5218, %f5162;
	fma.rn.f32 	%f5243, %f5206, %f5211, %f5163;
	fma.rn.f32 	%f5244, %f5206, %f5212, %f5164;
	fma.rn.f32 	%f5245, %f5206, %f5213, %f5165;
	fma.rn.f32 	%f5246, %f5206, %f5214, %f5166;
	fma.rn.f32 	%f5247, %f5206, %f5215, %f5167;
	fma.rn.f32 	%f5248, %f5206, %f5216, %f5168;
	fma.rn.f32 	%f5249, %f5206, %f5217, %f5169;
	fma.rn.f32 	%f5250, %f5206, %f5218, %f5170;
	fma.rn.f32 	%f5251, %f5207, %f5211, %f5171;
	fma.rn.f32 	%f5252, %f5207, %f5212, %f5172;
	fma.rn.f32 	%f5253, %f5207, %f5213, %f5173;
	fma.rn.f32 	%f5254, %f5207, %f5214, %f5174;
	fma.rn.f32 	%f5255, %f5207, %f5215, %f5175;
	fma.rn.f32 	%f5256, %f5207, %f5216, %f5176;
	fma.rn.f32 	%f5257, %f5207, %f5217, %f5177;
	fma.rn.f32 	%f5258, %f5207, %f5218, %f5178;
	fma.rn.f32 	%f5259, %f5208, %f5211, %f5179;
	fma.rn.f32 	%f5260, %f5208, %f5212, %f5180;
	fma.rn.f32 	%f5261, %f5208, %f5213, %f5181;
	fma.rn.f32 	%f5262, %f5208, %f5214, %f5182;
	fma.rn.f32 	%f5263, %f5208, %f5215, %f5183;
	fma.rn.f32 	%f5264, %f5208, %f5216, %f5184;
	fma.rn.f32 	%f5265, %f5208, %f5217, %f5185;
	fma.rn.f32 	%f5266, %f5208, %f5218, %f5186;
	fma.rn.f32 	%f5267, %f5209, %f5211, %f5187;
	fma.rn.f32 	%f5268, %f5209, %f5212, %f5188;
	fma.rn.f32 	%f5269, %f5209, %f5213, %f5189;
	fma.rn.f32 	%f5270, %f5209, %f5214, %f5190;
	fma.rn.f32 	%f5271, %f5209, %f5215, %f5191;
	fma.rn.f32 	%f5272, %f5209, %f5216, %f5192;
	fma.rn.f32 	%f5273, %f5209, %f5217, %f5193;
	fma.rn.f32 	%f5274, %f5209, %f5218, %f5194;
	fma.rn.f32 	%f5275, %f5210, %f5211, %f5195;
	fma.rn.f32 	%f5276, %f5210, %f5212, %f5196;
	fma.rn.f32 	%f5277, %f5210, %f5213, %f5197;
	fma.rn.f32 	%f5278, %f5210, %f5214, %f5198;
	fma.rn.f32 	%f5279, %f5210, %f5215, %f5199;
	fma.rn.f32 	%f5280, %f5210, %f5216, %f5200;
	fma.rn.f32 	%f5281, %f5210, %f5217, %f5201;
	fma.rn.f32 	%f5282, %f5210, %f5218, %f5202;
	mov.u32 	%r102, %ctaid.x;
	shl.b32 	%r103, %r102, 5;
	add.s32 	%r104, %r103, %r99;
	mov.u32 	%r105, %ctaid.y;
	shl.b32 	%r106, %r105, 5;
	add.s32 	%r107, %r106, %r95;
	mad.lo.s32 	%r108, %r107, %r111, %r104;
	mul.wide.s32 	%rd39, %r108, 4;
	add.s64 	%rd40, %rd38, %rd39;
	st.global.f32 	[%rd40], %f5219;
	st.global.f32 	[%rd40+4], %f5220;
	st.global.f32 	[%rd40+8], %f5221;
	st.global.f32 	[%rd40+12], %f5222;
	st.global.f32 	[%rd40+16], %f5223;
	st.global.f32 	[%rd40+20], %f5224;
	st.global.f32 	[%rd40+24], %f5225;
	st.global.f32 	[%rd40+28], %f5226;
	mul.wide.s32 	%rd41, %r111, 4;
	add.s64 	%rd42, %rd40, %rd41;
	st.global.f32 	[%rd42], %f5227;
	st.global.f32 	[%rd42+4], %f5228;
	st.global.f32 	[%rd42+8], %f5229;
	st.global.f32 	[%rd42+12], %f5230;
	st.global.f32 	[%rd42+16], %f5231;
	st.global.f32 	[%rd42+20], %f5232;
	st.global.f32 	[%rd42+24], %f5233;
	st.global.f32 	[%rd42+28], %f5234;
	add.s64 	%rd43, %rd42, %rd41;
	st.global.f32 	[%rd43], %f5235;
	st.global.f32 	[%rd43+4], %f5236;
	st.global.f32 	[%rd43+8], %f5237;
	st.global.f32 	[%rd43+12], %f5238;
	st.global.f32 	[%rd43+16], %f5239;
	st.global.f32 	[%rd43+20], %f5240;
	st.global.f32 	[%rd43+24], %f5241;
	st.global.f32 	[%rd43+28], %f5242;
	add.s64 	%rd44, %rd43, %rd41;
	st.global.f32 	[%rd44], %f5243;
	st.global.f32 	[%rd44+4], %f5244;
	st.global.f32 	[%rd44+8], %f5245;
	st.global.f32 	[%rd44+12], %f5246;
	st.global.f32 	[%rd44+16], %f5247;
	st.global.f32 	[%rd44+20], %f5248;
	st.global.f32 	[%rd44+24], %f5249;
	st.global.f32 	[%rd44+28], %f5250;
	add.s64 	%rd45, %rd44, %rd41;
	st.global.f32 	[%rd45], %f5251;
	st.global.f32 	[%rd45+4], %f5252;
	st.global.f32 	[%rd45+8], %f5253;
	st.global.f32 	[%rd45+12], %f5254;
	st.global.f32 	[%rd45+16], %f5255;
	st.global.f32 	[%rd45+20], %f5256;
	st.global.f32 	[%rd45+24], %f5257;
	st.global.f32 	[%rd45+28], %f5258;
	add.s64 	%rd46, %rd45, %rd41;
	st.global.f32 	[%rd46], %f5259;
	st.global.f32 	[%rd46+4], %f5260;
	st.global.f32 	[%rd46+8], %f5261;
	st.global.f32 	[%rd46+12], %f5262;
	st.global.f32 	[%rd46+16], %f5263;
	st.global.f32 	[%rd46+20], %f5264;
	st.global.f32 	[%rd46+24], %f5265;
	st.global.f32 	[%rd46+28], %f5266;
	add.s64 	%rd47, %rd46, %rd41;
	st.global.f32 	[%rd47], %f5267;
	st.global.f32 	[%rd47+4], %f5268;
	st.global.f32 	[%rd47+8], %f5269;
	st.global.f32 	[%rd47+12], %f5270;
	st.global.f32 	[%rd47+16], %f5271;
	st.global.f32 	[%rd47+20], %f5272;
	st.global.f32 	[%rd47+24], %f5273;
	st.global.f32 	[%rd47+28], %f5274;
	add.s64 	%rd48, %rd47, %rd41;
	st.global.f32 	[%rd48], %f5275;
	st.global.f32 	[%rd48+4], %f5276;
	st.global.f32 	[%rd48+8], %f5277;
	st.global.f32 	[%rd48+12], %f5278;
	st.global.f32 	[%rd48+16], %f5279;
	st.global.f32 	[%rd48+20], %f5280;
	st.global.f32 	[%rd48+24], %f5281;
	st.global.f32 	[%rd48+28], %f5282;
	ret;

}


// ===== COMPILED SASS (sm_100) =====

	.target	sm_100

	.elftype	@"ET_EXEC"


//--------------------- .note.nv.tkinfo           --------------------------
	.section	.note.nv.tkinfo,"",@"SHT_NOTE"
	.sectionflags	@"SHF_NOTE_NV_TKINFO"
	.tkinfo
        /*0018*/ 	.word	0x00000002
        /*0030*/ 	.string	""
        /*0030*/ 	.string	"ptxas"
        /*0030*/ 	.string	"Cuda compilation tools, release 13.0, V13.0.88"
        /*0030*/ 	.string	"Build cuda_13.0.r13.0/compiler.36424714_0"
        /*0030*/ 	.string	"-arch sm_100 -m 64 "



//--------------------- .note.nv.cuinfo           --------------------------
	.section	.note.nv.cuinfo,"",@"SHT_NOTE"
	.sectionflags	@"SHF_NOTE_NV_CUINFO"
        /*0018*/ 	.short	0x0002
        /*001a*/ 	.short	0x0064
        /*001c*/ 	.short	0x0082
	.zero		2


//--------------------- .nv.info                  --------------------------
	.section	.nv.info,"",@"SHT_CUDA_INFO"
	.align	4


	//----- nvinfo : EIATTR_REGCOUNT
	.align		4
        /*0000*/ 	.byte	0x04, 0x2f
        /*0002*/ 	.short	(.L_1 - .L_0)
	.align		4
.L_0:
        /*0004*/ 	.word	index@(_Z21matrixMulDoubleBufferPfS_S_i)
        /*0008*/ 	.word	0x00000080


	//----- nvinfo : EIATTR_FRAME_SIZE
	.align		4
.L_1:
        /*000c*/ 	.byte	0x04, 0x11
        /*000e*/ 	.short	(.L_3 - .L_2)
	.align		4
.L_2:
        /*0010*/ 	.word	index@(_Z21matrixMulDoubleBufferPfS_S_i)
        /*0014*/ 	.word	0x00000000


	//----- nvinfo : EIATTR_MIN_STACK_SIZE
	.align		4
.L_3:
        /*0018*/ 	.byte	0x04, 0x12
        /*001a*/ 	.short	(.L_5 - .L_4)
	.align		4
.L_4:
        /*001c*/ 	.word	index@(_Z21matrixMulDoubleBufferPfS_S_i)
        /*0020*/ 	.word	0x00000000
.L_5:


//--------------------- .nv.compat                --------------------------
	.section	.nv.compat,"",@"SHT_CUDA_COMPAT_INFO"
	.align	4
        /*0000*/ 	.byte	0x02, 0x09, 0x00, 0x00, 0x02, 0x02, 0x01, 0x00, 0x02, 0x05, 0x05, 0x00, 0x03, 0x07, 0x01, 0x01
        /*0010*/ 	.byte	0x02, 0x03, 0x00, 0x00, 0x02, 0x06, 0x01, 0x00, 0x04, 0x0b, 0x08, 0x00, 0x09, 0x00, 0x00, 0x00
        /*0020*/ 	.byte	0x00, 0x00, 0x00, 0x00


//--------------------- .nv.info._Z21matrixMulDoubleBufferPfS_S_i --------------------------
	.section	.nv.info._Z21matrixMulDoubleBufferPfS_S_i,"",@"SHT_CUDA_INFO"
	.sectionflags	@""
	.align	4


	//----- nvinfo : EIATTR_CUDA_API_VERSION
	.align		4
        /*0000*/ 	.byte	0x04, 0x37
        /*0002*/ 	.short	(.L_7 - .L_6)
.L_6:
        /*0004*/ 	.word	0x00000082


	//----- nvinfo : EIATTR_KPARAM_INFO
	.align		4
.L_7:
        /*0008*/ 	.byte	0x04, 0x17
        /*000a*/ 	.short	(.L_9 - .L_8)
.L_8:
        /*000c*/ 	.word	0x00000000
        /*0010*/ 	.short	0x0003
        /*0012*/ 	.short	0x0018
        /*0014*/ 	.byte	0x00, 0xf0, 0x11, 0x00


	//----- nvinfo : EIATTR_KPARAM_INFO
	.align		4
.L_9:
        /*0018*/ 	.byte	0x04, 0x17
        /*001a*/ 	.short	(.L_11 - .L_10)
.L_10:
        /*001c*/ 	.word	0x00000000
        /*0020*/ 	.short	0x0002
        /*0022*/ 	.short	0x0010
        /*0024*/ 	.byte	0x00, 0xf5, 0x21, 0x00


	//----- nvinfo : EIATTR_KPARAM_INFO
	.align		4
.L_11:
        /*0028*/ 	.byte	0x04, 0x17
        /*002a*/ 	.short	(.L_13 - .L_12)
.L_12:
        /*002c*/ 	.word	0x00000000
        /*0030*/ 	.short	0x0001
        /*0032*/ 	.short	0x0008
        /*0034*/ 	.byte	0x00, 0xf5, 0x21, 0x00


	//----- nvinfo : EIATTR_KPARAM_INFO
	.align		4
.L_13:
        /*0038*/ 	.byte	0x04, 0x17
        /*003a*/ 	.short	(.L_15 - .L_14)
.L_14:
        /*003c*/ 	.word	0x00000000
        /*0040*/ 	.short	0x0000
        /*0042*/ 	.short	0x0000
        /*0044*/ 	.byte	0x00, 0xf5, 0x21, 0x00


	//----- nvinfo : EIATTR_SPARSE_MMA_MASK
	.align		4
.L_15:
        /*0048*/ 	.byte	0x03, 0x50
        /*004a*/ 	.short	0x0000


	//----- nvinfo : EIATTR_MAXREG_COUNT
	.align		4
        /*004c*/ 	.byte	0x03, 0x1b
        /*004e*/ 	.short	0x00ff


	//----- nvinfo : EIATTR_NUM_BARRIERS
	.align		4
        /*0050*/ 	.byte	0x02, 0x4c
        /*0052*/ 	.byte	0x01
	.zero		1


	//----- nvinfo : EIATTR_MERCURY_ISA_VERSION
	.align		4
        /*0054*/ 	.byte	0x03, 0x5f
        /*0056*/ 	.short	0x0101


	//----- nvinfo : EIATTR_VRC_CTA_INIT_COUNT
	.align		4
        /*0058*/ 	.byte	0x02, 0x4a
	.zero		1
	.zero		1


	//----- nvinfo : EIATTR_EXIT_INSTR_OFFSETS
	.align		4
        /*005c*/ 	.byte	0x04, 0x1c
        /*005e*/ 	.short	(.L_17 - .L_16)


	//   ....[0]....
.L_16:
        /*0060*/ 	.word	0x00012240


	//----- nvinfo : EIATTR_MAX_THREADS
	.align		4
.L_17:
        /*0064*/ 	.byte	0x04, 0x05
        /*0066*/ 	.short	(.L_19 - .L_18)
.L_18:
        /*0068*/ 	.word	0x00000100
        /*006c*/ 	.word	0x00000001
        /*0070*/ 	.word	0x00000001


	//----- nvinfo : EIATTR_CBANK_PARAM_SIZE
	.align		4
.L_19:
        /*0074*/ 	.byte	0x03, 0x19
        /*0076*/ 	.short	0x001c


	//----- nvinfo : EIATTR_PARAM_CBANK
	.align		4
        /*0078*/ 	.byte	0x04, 0x0a
        /*007a*/ 	.short	(.L_21 - .L_20)
	.align		4
.L_20:
        /*007c*/ 	.word	index@(.nv.constant0._Z21matrixMulDoubleBufferPfS_S_i)
        /*0080*/ 	.short	0x0380
        /*0082*/ 	.short	0x001c


	//----- nvinfo : EIATTR_SW_WAR
	.align		4
.L_21:
        /*0084*/ 	.byte	0x04, 0x36
        /*0086*/ 	.short	(.L_23 - .L_22)
.L_22:
        /*0088*/ 	.word	0x00000008
.L_23:


//--------------------- .nv.callgraph             --------------------------
	.section	.nv.callgraph,"",@"SHT_CUDA_CALLGRAPH"
	.align	4
	.sectionentsize	8
	.align		4
        /*0000*/ 	.word	0x00000000
	.align		4
        /*0004*/ 	.word	0xffffffff
	.align		4
        /*0008*/ 	.word	0x00000000
	.align		4
        /*000c*/ 	.word	0xfffffffe
	.align		4
        /*0010*/ 	.word	0x00000000
	.align		4
        /*0014*/ 	.word	0xfffffffd
	.align		4
        /*0018*/ 	.word	0x00000000
	.align		4
        /*001c*/ 	.word	0xfffffffc


//--------------------- .text._Z21matrixMulDoubleBufferPfS_S_i --------------------------
	.section	.text._Z21matrixMulDoubleBufferPfS_S_i,"ax",@progbits
	.align	128
        .global         _Z21matrixMulDoubleBufferPfS_S_i
        .type           _Z21matrixMulDoubleBufferPfS_S_i,@function
        .size           _Z21matrixMulDoubleBufferPfS_S_i,(.L_x_3 - _Z21matrixMulDoubleBufferPfS_S_i)
        .other          _Z21matrixMulDoubleBufferPfS_S_i,@"STO_CUDA_ENTRY STV_DEFAULT"
_Z21matrixMulDoubleBufferPfS_S_i:
.text._Z21matrixMulDoubleBufferPfS_S_i:
[----:B------:R-:W-:Y:S01]  /*0000*/  LDC R1, c[0x0][0x37c] ;  /* 0x0000df00ff017b82 */ /* 0x000fe20000000800 */
[----:B------:R-:W0:Y:S07]  /*0010*/  S2R R77, SR_TID.Y ;  /* 0x00000000004d7919 */ /* 0x000e2e0000002200 */
[----:B------:R-:W1:Y:S01]  /*0020*/  LDC.64 R2, c[0x0][0x380] ;  /* 0x0000e000ff027b82 */ /* 0x000e620000000a00 */
[----:B------:R-:W2:Y:S01]  /*0030*/  LDCU UR8, c[0x0][0x398] ;  /* 0x00007300ff0877ac */ /* 0x000ea20008000800 */
[----:B------:R-:W0:Y:S01]  /*0040*/  S2R R0, SR_CTAID.Y ;  /* 0x0000000000007919 */ /* 0x000e220000002600 */
[----:B------:R-:W3:Y:S01]  /*0050*/  LDCU.64 UR12, c[0x0][0x358] ;  /* 0x00006b00ff0c77ac */ /* 0x000ee20008000a00 */
[----:B------:R-:W4:Y:S04]  /*0060*/  S2R R78, SR_TID.X ;  /* 0x00000000004e7919 */ /* 0x000f280000002100 */
[----:B------:R-:W5:Y:S08]  /*0070*/  S2UR UR5, SR_CTAID.X ;  /* 0x00000000000579c3 */ /* 0x000f700000002500 */
[----:B------:R-:W3:Y:S01]  /*0080*/  LDC.64 R18, c[0x0][0x388] ;  /* 0x0000e200ff127b82 */ /* 0x000ee20000000a00 */
[----:B--2---:R-:W-:-:S02]  /*0090*/  MOV R5, UR8 ;  /* 0x0000000800057c02 */ /* 0x004fc40008000f00 */
[----:B------:R-:W-:Y:S02]  /*00a0*/  MOV R7, UR8 ;  /* 0x0000000800077c02 */ /* 0x000fe40008000f00 */
[----:B------:R-:W-:Y:S02]  /*00b0*/  MOV R9, UR8 ;  /* 0x0000000800097c02 */ /* 0x000fe40008000f00 */
[----:B------:R-:W-:Y:S02]  /*00c0*/  MOV R11, UR8 ;  /* 0x00000008000b7c02 */ /* 0x000fe40008000f00 */
[----:B------:R-:W-:Y:S02]  /*00d0*/  MOV R13, UR8 ;  /* 0x00000008000d7c02 */ /* 0x000fe40008000f00 */
[----:B------:R-:W-:Y:S01]  /*00e0*/  MOV R15, UR8 ;  /* 0x00000008000f7c02 */ /* 0x000fe20008000f00 */
[----:B-----5:R-:W-:Y:S01]  /*00f0*/  USHF.L.U32 UR5, UR5, 0x5, URZ ;  /* 0x0000000505057899 */ /* 0x020fe200080006ff */
[----:B0-----:R-:W-:-:S04]  /*0100*/  LEA R0, R0, R77, 0x2 ;  /* 0x0000004d00007211 */ /* 0x001fc800078e10ff */
[----:B------:R-:W-:Y:S02]  /*0110*/  SHF.L.U32 R21, R0, 0x3, RZ ;  /* 0x0000000300157819 */ /* 0x000fe400000006ff */
[----:B----4-:R-:W-:-:S03]  /*0120*/  LEA R0, R78, UR5, 0x3 ;  /* 0x000000054e007c11 */ /* 0x010fc6000f8e18ff */
[----:B------:R-:W-:-:S04]  /*0130*/  IMAD R87, R21, UR8, R78 ;  /* 0x0000000815577c24 */ /* 0x000fc8000f8e024e */
[----:B-1----:R-:W-:-:S04]  /*0140*/  IMAD.WIDE R2, R87, 0x4, R2 ;  /* 0x0000000457027825 */ /* 0x002fc800078e0202 */
[----:B------:R-:W-:Y:S01]  /*0150*/  IMAD.WIDE R4, R5, 0x4, R2 ;  /* 0x0000000405047825 */ /* 0x000fe200078e0202 */
[----:B------:R-:W-:Y:S01]  /*0160*/  MOV R17, UR8 ;  /* 0x0000000800117c02 */ /* 0x000fe20008000f00 */
[----:B---3--:R-:W2:Y:S02]  /*0170*/  LDG.E R2, desc[UR12][R2.64] ;  /* 0x0000000c02027981 */ /* 0x008ea4000c1e1900 */
[----:B------:R-:W-:Y:S02]  /*0180*/  IMAD.WIDE R6, R7, 0x4, R4 ;  /* 0x0000000407067825 */ /* 0x000fe400078e0204 */
[----:B------:R0:W3:Y:S02]  /*0190*/  LDG.E R4, desc[UR12][R4.64] ;  /* 0x0000000c04047981 */ /* 0x0000e4000c1e1900 */
[----:B------:R-:W-:Y:S02]  /*01a0*/  IMAD.WIDE R8, R9, 0x4, R6 ;  /* 0x0000000409087825 */ /* 0x000fe400078e0206 */
[----:B------:R-:W4:Y:S02]  /*01b0*/  LDG.E R6, desc[UR12][R6.64] ;  /* 0x0000000c06067981 */ /* 0x000f24000c1e1900 */
[----:B------:R-:W-:-:S02]  /*01c0*/  IMAD.WIDE R10, R11, 0x4, R8 ;  /* 0x000000040b0a7825 */ /* 0x000fc400078e0208 */
[----:B------:R-:W5:Y:S02]  /*01d0*/  LDG.E R20, desc[UR12][R8.64] ;  /* 0x0000000c08147981 */ /* 0x000f64000c1e1900 */
[----:B------:R-:W-:Y:S02]  /*01e0*/  IMAD.WIDE R12, R13, 0x4, R10 ;  /* 0x000000040d0c7825 */ /* 0x000fe400078e020a */
[----:B------:R-:W5:Y:S02]  /*01f0*/  LDG.E R10, desc[UR12][R10.64] ;  /* 0x0000000c0a0a7981 */ /* 0x000f64000c1e1900 */
[----:B------:R-:W-:Y:S02]  /*0200*/  IMAD.WIDE R14, R15, 0x4, R12 ;  /* 0x000000040f0e7825 */ /* 0x000fe400078e020c */
[----:B------:R1:W5:Y:S02]  /*0210*/  LDG.E R22, desc[UR12][R12.64] ;  /* 0x0000000c0c167981 */ /* 0x000364000c1e1900 */
[----:B------:R-:W-:-:S02]  /*0220*/  IMAD R23, R77, UR8, R0 ;  /* 0x000000084d177c24 */ /* 0x000fc4000f8e0200 */
[----:B------:R-:W5:Y:S01]  /*0230*/  LDG.E R24, desc[UR12][R14.64] ;  /* 0x0000000c0e187981 */ /* 0x000f62000c1e1900 */
[----:B------:R-:W-:-:S04]  /*0240*/  IMAD.WIDE R16, R17, 0x4, R14 ;  /* 0x0000000411107825 */ /* 0x000fc800078e020e */
[----:B------:R-:W-:Y:S02]  /*0250*/  IMAD.WIDE R18, R23, 0x4, R18 ;  /* 0x0000000417127825 */ /* 0x000fe400078e0212 */
[----:B------:R-:W5:Y:S04]  /*0260*/  LDG.E R16, desc[UR12][R16.64] ;  /* 0x0000000c10107981 */ /* 0x000f68000c1e1900 */
[----:B------:R-:W5:Y:S04]  /*0270*/  LDG.E R28, desc[UR12][R18.64] ;  /* 0x0000000c121c7981 */ /* 0x000f68000c1e1900 */
[----:B------:R-:W5:Y:S04]  /*0280*/  LDG.E R29, desc[UR12][R18.64+0x4] ;  /* 0x0000040c121d7981 */ /* 0x000f68000c1e1900 */
[----:B------:R-:W5:Y:S04]  /*0290*/  LDG.E R30, desc[UR12][R18.64+0x8] ;  /* 0x0000080c121e7981 */ /* 0x000f68000c1e1900 */
[----:B------:R-:W5:Y:S04]  /*02a0*/  LDG.E R31, desc[UR12][R18.64+0xc] ;  /* 0x00000c0c121f7981 */ /* 0x000f68000c1e1900 */
[----:B------:R-:W5:Y:S04]  /*02b0*/  LDG.E R32, desc[UR12][R18.64+0x10] ;  /* 0x0000100c12207981 */ /* 0x000f68000c1e1900 */
[----:B------:R-:W5:Y:S04]  /*02c0*/  LDG.E R33, desc[UR12][R18.64+0x14] ;  /* 0x0000140c12217981 */ /* 0x000f68000c1e1900 */
[----:B------:R-:W5:Y:S04]  /*02d0*/  LDG.E R34, desc[UR12][R18.64+0x18] ;  /* 0x0000180c12227981 */ /* 0x000f68000c1e1900 */
[----:B------:R1:W5:Y:S01]  /*02e0*/  LDG.E R35, desc[UR12][R18.64+0x1c] ;  /* 0x00001c0c12237981 */ /* 0x000362000c1e1900 */
[----:B------:R-:W1:Y:S01]  /*02f0*/  S2UR UR7, SR_CgaCtaId ;  /* 0x00000000000779c3 */ /* 0x000e620000008800 */
[----:B------:R-:W-:Y:S01]  /*0300*/  UMOV UR4, 0x400 ;  /* 0x0000040000047882 */ /* 0x000fe20000000000 */
[----:B0-----:R-:W-:-:S04]  /*0310*/  MOV R5, UR8 ;  /* 0x0000000800057c02 */ /* 0x001fc80008000f00 */
[----:B------:R-:W-:Y:S01]  /*0320*/  ISETP.GE.AND P0, PT, R5, 0x40, PT ;  /* 0x000000400500780c */ /* 0x000fe20003f06270 */
[----:B-1----:R-:W-:Y:S02]  /*0330*/  ULEA UR6, UR7, UR4, 0x18 ;  /* 0x0000000407067291 */ /* 0x002fe4000f8ec0ff */
[----:B------:R-:W-:-:S04]  /*0340*/  UIADD3 UR4, UPT, UPT, UR4, 0x2000, URZ ;  /* 0x0000200004047890 */ /* 0x000fc8000fffe0ff */
[----:B------:R-:W-:Y:S01]  /*0350*/  ULEA UR7, UR7, UR4, 0x18 ;  /* 0x0000000407077291 */ /* 0x000fe2000f8ec0ff */
[----:B------:R-:W-:-:S05]  /*0360*/  LEA R0, R78, UR6, 0x2 ;  /* 0x000000064e007c11 */ /* 0x000fca000f8e10ff */
[C---:B------:R-:W-:Y:S02]  /*0370*/  LEA R5, R77.reuse, UR7, 0x7 ;  /* 0x000000074d057c11 */ /* 0x040fe4000f8e38ff */
[----:B------:R-:W-:Y:S02]  /*0380*/  LEA R3, R77, R0, 0xa ;  /* 0x000000004d037211 */ /* 0x000fe400078e50ff */
[----:B------:R-:W-:Y:S01]  /*0390*/  LEA R5, R78, R5, 0x5 ;  /* 0x000000054e057211 */ /* 0x000fe200078e28ff */
[----:B------:R-:W-:Y:S01]  /*03a0*/  UMOV UR4, URZ ;  /* 0x000000ff00047c82 */ /* 0x000fe20008000000 */
[----:B------:R-:W-:Y:S02]  /*03b0*/  HFMA2 R0, -RZ, RZ, 0, 0 ;  /* 0x00000000ff007431 */ /* 0x000fe400000001ff */
[----:B------:R-:W-:Y:S01]  /*03c0*/  HFMA2 R90, -RZ, RZ, 0, 0 ;  /* 0x00000000ff5a7431 */ /* 0x000fe200000001ff */
[----:B------:R-:W-:Y:S02]  /*03d0*/  CS2R R12, SRZ ;  /* 0x00000000000c7805 */ /* 0x000fe4000001ff00 */
[----:B------:R-:W-:-:S02]  /*03e0*/  CS2R R8, SRZ ;  /* 0x0000000000087805 */ /* 0x000fc4000001ff00 */
[----:B------:R-:W-:Y:S02]  /*03f0*/  CS2R R18, SRZ ;  /* 0x0000000000127805 */ /* 0x000fe4000001ff00 */
[----:B------:R-:W-:Y:S02]  /*0400*/  CS2R R14, SRZ ;  /* 0x00000000000e7805 */ /* 0x000fe4000001ff00 */
[----:B------:R-:W-:Y:S02]  /*0410*/  CS2R R70, SRZ ;  /* 0x0000000000467805 */ /* 0x000fe4000001ff00 */
[----:B------:R-:W-:Y:S02]  /*0420*/  CS2R R68, SRZ ;  /* 0x0000000000447805 */ /* 0x000fe4000001ff00 */
[----:B------:R-:W-:Y:S02]  /*0430*/  CS2R R72, SRZ ;  /* 0x0000000000487805 */ /* 0x000fe4000001ff00 */
[----:B------:R-:W-:-:S02]  /*0440*/  MOV R76, RZ ;  /* 0x000000ff004c7202 */ /* 0x000fc40000000f00 */
[----:B------:R-:W-:Y:S02]  /*0450*/  CS2R R74, SRZ ;  /* 0x00000000004a7805 */ /* 0x000fe4000001ff00 */
[----:B------:R-:W-:Y:S02]  /*0460*/  CS2R R64, SRZ ;  /* 0x0000000000407805 */ /* 0x000fe4000001ff00 */
[----:B------:R-:W-:Y:S02]  /*0470*/  CS2R R66, SRZ ;  /* 0x0000000000427805 */ /* 0x000fe4000001ff00 */
[----:B------:R-:W-:Y:S02]  /*0480*/  CS2R R92, SRZ ;  /* 0x00000000005c7805 */ /* 0x000fe4000001ff00 */
[----:B------:R-:W-:Y:S02]  /*0490*/  CS2R R88, SRZ ;  /* 0x0000000000587805 */ /* 0x000fe4000001ff00 */
[----:B------:R-:W-:-:S02]  /*04a0*/  CS2R R62, SRZ ;  /* 0x00000000003e7805 */ /* 0x000fc4000001ff00 */
[----:B------:R-:W-:Y:S02]  /*04b0*/  CS2R R60, SRZ ;  /* 0x00000000003c7805 */ /* 0x000fe4000001ff00 */
[----:B------:R-:W-:Y:S02]  /*04c0*/  MOV R96, RZ ;  /* 0x000000ff00607202 */ /* 0x000fe40000000f00 */
[----:B------:R-:W-:Y:S02]  /*04d0*/  CS2R R94, SRZ ;  /* 0x00000000005e7805 */ /* 0x000fe4000001ff00 */
[----:B------:R-:W-:Y:S02]  /*04e0*/  CS2R R58, SRZ ;  /* 0x00000000003a7805 */ /* 0x000fe4000001ff00 */
[----:B------:R-:W-:Y:S02]  /*04f0*/  CS2R R56, SRZ ;  /* 0x0000000000387805 */ /* 0x000fe4000001ff00 */
[----:B------:R-:W-:-:S02]  /*0500*/  CS2R R100, SRZ ;  /* 0x0000000000647805 */ /* 0x000fc4000001ff00 */
[----:B------:R-:W-:Y:S02]  /*0510*/  CS2R R98, SRZ ;  /* 0x0000000000627805 */ /* 0x000fe4000001ff00 */
[----:B------:R-:W-:Y:S02]  /*0520*/  CS2R R54, SRZ ;  /* 0x0000000000367805 */ /* 0x000fe4000001ff00 */
[----:B------:R-:W-:Y:S02]  /*0530*/  CS2R R52, SRZ ;  /* 0x0000000000347805 */ /* 0x000fe4000001ff00 */
[----:B------:R-:W-:Y:S02]  /*0540*/  CS2R R104, SRZ ;  /* 0x0000000000687805 */ /* 0x000fe4000001ff00 */
[----:B------:R-:W-:Y:S02]  /*0550*/  CS2R R102, SRZ ;  /* 0x0000000000667805 */ /* 0x000fe4000001ff00 */
[----:B------:R-:W-:-:S02]  /*0560*/  CS2R R50, SRZ ;  /* 0x0000000000327805 */ /* 0x000fc4000001ff00 */
[----:B------:R-:W-:Y:S01]  /*0570*/  CS2R R48, SRZ ;  /* 0x0000000000307805 */ /* 0x000fe2000001ff00 */
[----:B--2---:R-:W-:Y:S04]  /*0580*/  STS [R3], R2 ;  /* 0x0000000203007388 */ /* 0x004fe80000000800 */
[----:B---3--:R-:W-:Y:S04]  /*0590*/  STS [R3+0x80], R4 ;  /* 0x0000800403007388 */ /* 0x008fe80000000800 */
[----:B----4-:R0:W-:Y:S04]  /*05a0*/  STS [R3+0x100], R6 ;  /* 0x0001000603007388 */ /* 0x0101e80000000800 */
[----:B-----5:R-:W-:Y:S04]  /*05b0*/  STS [R3+0x180], R20 ;  /* 0x0001801403007388 */ /* 0x020fe80000000800 */
[----:B------:R1:W-:Y:S04]  /*05c0*/  STS [R3+0x200], R10 ;  /* 0x0002000a03007388 */ /* 0x0003e80000000800 */
[----:B------:R-:W-:Y:S04]  /*05d0*/  STS [R3+0x280], R22 ;  /* 0x0002801603007388 */ /* 0x000fe80000000800 */
[----:B------:R-:W-:Y:S01]  /*05e0*/  STS [R3+0x300], R24 ;  /* 0x0003001803007388 */ /* 0x000fe20000000800 */
[----:B0-----:R-:W-:-:S02]  /*05f0*/  CS2R R6, SRZ ;  /* 0x0000000000067805 */ /* 0x001fc4000001ff00 */
[----:B-1----:R-:W-:Y:S01]  /*0600*/  CS2R R10, SRZ ;  /* 0x00000000000a7805 */ /* 0x002fe2000001ff00 */
[----:B------:R0:W-:Y:S02]  /*0610*/  STS [R3+0x380], R16 ;  /* 0x0003801003007388 */ /* 0x0001e40000000800 */
[----:B0-----:R-:W-:Y:S02]  /*0620*/  CS2R R2, SRZ ;  /* 0x0000000000027805 */ /* 0x001fe4000001ff00 */
[----:B------:R-:W-:Y:S01]  /*0630*/  CS2R R16, SRZ ;  /* 0x0000000000107805 */ /* 0x000fe2000001ff00 */
[----:B------:R-:W-:Y:S04]  /*0640*/  STS.128 [R5], R28 ;  /* 0x0000001c05007388 */ /* 0x000fe80000000c00 */
[----:B------:R0:W-:Y:S02]  /*0650*/  STS.128 [R5+0x10], R32 ;  /* 0x0000102005007388 */ /* 0x0001e40000000c00 */
[----:B0-----:R-:W-:Y:S01]  /*0660*/  CS2R R4, SRZ ;  /* 0x0000000000047805 */ /* 0x001fe2000001ff00 */
[----:B------:R-:W-:Y:S06]  /*0670*/  BAR.SYNC.DEFER_BLOCKING 0x0 ;  /* 0x0000000000007b1d */ /* 0x000fec0000010000 */
[----:B------:R-:W-:Y:S05]  /*0680*/  @!P0 BRA `(.L_x_0) ;  /* 0x0000008c00808947 */ /* 0x000fea0003800000 */
[----:B------:R-:W-:Y:S01]  /*0690*/  MOV R20, UR8 ;  /* 0x0000000800147c02 */ /* 0x000fe20008000f00 */
[----:B------:R-:W-:Y:S01]  /*06a0*/  USHF.R.U32.HI UR4, URZ, 0x5, UR8 ;  /* 0x00000005ff047899 */ /* 0x000fe20008011608 */
[----:B------:R-:W-:Y:S02]  /*06b0*/  IADD3 R77, PT, PT, R77, 0x20, RZ ;  /* 0x000000204d4d7810 */ /* 0x000fe40007ffe0ff */
[----:B------:R-:W-:Y:S01]  /*06c0*/  MOV R0, UR5 ;  /* 0x0000000500007c02 */ /* 0x000fe20008000f00 */
[C---:B------:R-:W-:Y:S01]  /*06d0*/  IMAD R23, R21.reuse, R20, UR8 ;  /* 0x0000000815177e24 */ /* 0x040fe2000f8e0214 */
[C---:B------:R-:W-:Y:S01]  /*06e0*/  IADD3 R85, PT, PT, R21.reuse, 0x2, RZ ;  /* 0x0000000215557810 */ /* 0x040fe20007ffe0ff */
[----:B------:R-:W-:Y:S01]  /*06f0*/  UIADD3 UR5, UPT, UPT, -UR4, URZ, URZ ;  /* 0x000000ff04057290 */ /* 0x000fe2000fffe1ff */
[----:B------:R-:W-:Y:S01]  /*0700*/  IADD3 R25, PT, PT, R21, 0x3, RZ ;  /* 0x0000000315197810 */ /* 0x000fe20007ffe0ff */
[----:B------:R-:W-:Y:S01]  /*0710*/  IMAD R77, R77, UR8, R0 ;  /* 0x000000084d4d7c24 */ /* 0x000fe2000f8e0200 */
[----:B------:R-:W-:Y:S01]  /*0720*/  IADD3 R83, PT, PT, R21, 0x4, RZ ;  /* 0x0000000415537810 */ /* 0x000fe20007ffe0ff */
[--C-:B------:R-:W-:Y:S01]  /*0730*/  IMAD R85, R85, UR8, R78.reuse ;  /* 0x0000000855557c24 */ /* 0x100fe2000f8e024e */
[----:B------:R-:W-:Y:S01]  /*0740*/  IADD3 R27, PT, PT, R21, 0x5, RZ ;  /* 0x00000005151b7810 */ /* 0x000fe20007ffe0ff */
[--C-:B------:R-:W-:Y:S01]  /*0750*/  IMAD R84, R25, UR8, R78.reuse ;  /* 0x0000000819547c24 */ /* 0x100fe2000f8e024e */
[----:B------:R-:W-:Y:S01]  /*0760*/  IADD3 R81, PT, PT, R21, 0x6, RZ ;  /* 0x0000000615517810 */ /* 0x000fe20007ffe0ff */
[--C-:B------:R-:W-:Y:S01]  /*0770*/  IMAD R83, R83, UR8, R78.reuse ;  /* 0x0000000853537c24 */ /* 0x100fe2000f8e024e */
[----:B------:R-:W-:Y:S01]  /*0780*/  IADD3 R21, PT, PT, R21, 0x7, RZ ;  /* 0x0000000715157810 */ /* 0x000fe20007ffe0ff */
[--C-:B------:R-:W-:Y:S01]  /*0790*/  IMAD R82, R27, UR8, R78.reuse ;  /* 0x000000081b527c24 */ /* 0x100fe2000f8e024e */
[----:B------:R-:W-:Y:S01]  /*07a0*/  IADD3 R86, PT, PT, R23, R78, RZ ;  /* 0x0000004e17567210 */ /* 0x000fe20007ffe0ff */
[--C-:B------:R-:W-:Y:S01]  /*07b0*/  IMAD R81, R81, UR8, R78.reuse ;  /* 0x0000000851517c24 */ /* 0x100fe2000f8e024e */
[----:B------:R-:W-:Y:S01]  /*07c0*/  LEA R79, R78, R77, 0x3 ;  /* 0x0000004d4e4f7211 */ /* 0x000fe200078e18ff */
[----:B------:R-:W-:Y:S01]  /*07d0*/  IMAD R80, R21, UR8, R78 ;  /* 0x0000000815507c24 */ /* 0x000fe2000f8e024e */
[----:B------:R-:W-:Y:S01]  /*07e0*/  MOV R0, RZ ;  /* 0x000000ff00007202 */ /* 0x000fe20000000f00 */
[----:B------:R-:W-:-:S06]  /*07f0*/  UMOV UR4, URZ ;  /* 0x000000ff00047c82 */ /* 0x000fcc0008000000 */
.L_x_1:
[----:B------:R-:W0:Y:S01]  /*0800*/  LDC.64 R20, c[0x0][0x380] ;  /* 0x0000e000ff147b82 */ /* 0x000e220000000a00 */
[----:B------:R-:W-:Y:S02]  /*0810*/  IADD3 R87, PT, PT, R87, 0x20, RZ ;  /* 0x0000002057577810 */ /* 0x000fe40007ffe0ff */
[----:B------:R-:W-:Y:S02]  /*0820*/  IADD3 R86, PT, PT, R86, 0x20, RZ ;  /* 0x0000002056567810 */ /* 0x000fe40007ffe0ff */
[----:B------:R-:W-:Y:S02]  /*0830*/  IADD3 R85, PT, PT, R85, 0x20, RZ ;  /* 0x0000002055557810 */ /* 0x000fe40007ffe0ff */
[----:B------:R-:W-:Y:S01]  /*0840*/  IADD3 R84, PT, PT, R84, 0x20, RZ ;  /* 0x0000002054547810 */ /* 0x000fe20007ffe0ff */
[----:B------:R-:W1:Y:S01]  /*0850*/  LDC.64 R28, c[0x0][0x388] ;  /* 0x0000e200ff1c7b82 */ /* 0x000e620000000a00 */
[----:B------:R-:W-:Y:S02]  /*0860*/  IADD3 R83, PT, PT, R83, 0x20, RZ ;  /* 0x0000002053537810 */ /* 0x000fe40007ffe0ff */
[----:B------:R-:W-:-:S02]  /*0870*/  IADD3 R82, PT, PT, R82, 0x20, RZ ;  /* 0x0000002052527810 */ /* 0x000fc40007ffe0ff */
[----:B------:R-:W-:Y:S02]  /*0880*/  IADD3 R81, PT, PT, R81, 0x20, RZ ;  /* 0x0000002051517810 */ /* 0x000fe40007ffe0ff */
[----:B------:R-:W-:Y:S01]  /*0890*/  IADD3 R80, PT, PT, R80, 0x20, RZ ;  /* 0x0000002050507810 */ /* 0x000fe20007ffe0ff */
[----:B0-----:R-:W-:-:S04]  /*08a0*/  IMAD.WIDE.U32 R26, R87, 0x4, R20 ;  /* 0x00000004571a7825 */ /* 0x001fc800078e0014 */
[--C-:B------:R-:W-:Y:S01]  /*08b0*/  IMAD.WIDE.U32 R24, R86, 0x4, R20.reuse ;  /* 0x0000000456187825 */ /* 0x100fe200078e0014 */
[----:B------:R0:W2:Y:S03]  /*08c0*/  LDG.E R32, desc[UR12][R26.64] ;  /* 0x0000000c1a207981 */ /* 0x0000a6000c1e1900 */
[--C-:B------:R-:W-:Y:S01]  /*08d0*/  IMAD.WIDE.U32 R22, R85, 0x4, R20.reuse ;  /* 0x0000000455167825 */ /* 0x100fe200078e0014 */
[----:B------:R3:W4:Y:S03]  /*08e0*/  LDG.E R34, desc[UR12][R24.64] ;  /* 0x0000000c18227981 */ /* 0x000726000c1e1900 */
[--C-:B------:R-:W-:Y:S01]  /*08f0*/  IMAD.WIDE.U32 R30, R84, 0x4, R20.reuse ;  /* 0x00000004541e7825 */ /* 0x100fe200078e0014 */
[----:B------:R5:W4:Y:S03]  /*0900*/  LDG.E R36, desc[UR12][R22.64] ;  /* 0x0000000c16247981 */ /* 0x000b26000c1e1900 */
[--C-:B0-----:R-:W-:Y:S01]  /*0910*/  IMAD.WIDE.U32 R26, R83, 0x4, R20.reuse ;  /* 0x00000004531a7825 */ /* 0x101fe200078e0014 */
[----:B------:R0:W4:Y:S03]  /*0920*/  LDG.E R38, desc[UR12][R30.64] ;  /* 0x0000000c1e267981 */ /* 0x000126000c1e1900 */
[--C-:B---3--:R-:W-:Y:S01]  /*0930*/  IMAD.WIDE.U32 R24, R82, 0x4, R20.reuse ;  /* 0x0000000452187825 */ /* 0x108fe200078e0014 */
[----:B------:R-:W3:Y:S03]  /*0940*/  LDG.E R40, desc[UR12][R26.64] ;  /* 0x0000000c1a287981 */ /* 0x000ee6000c1e1900 */
[--C-:B-----5:R-:W-:Y:S01]  /*0950*/  IMAD.WIDE.U32 R22, R81, 0x4, R20.reuse ;  /* 0x0000000451167825 */ /* 0x120fe200078e0014 */
[----:B------:R-:W5:Y:S03]  /*0960*/  LDG.E R42, desc[UR12][R24.64] ;  /* 0x0000000c182a7981 */ /* 0x000f66000c1e1900 */
[----:B------:R-:W-:Y:S01]  /*0970*/  IMAD.WIDE.U32 R20, R80, 0x4, R20 ;  /* 0x0000000450147825 */ /* 0x000fe200078e0014 */
[----:B------:R-:W5:Y:S03]  /*0980*/  LDG.E R44, desc[UR12][R22.64] ;  /* 0x0000000c162c7981 */ /* 0x000f66000c1e1900 */
[----:B-1----:R-:W-:Y:S01]  /*0990*/  IMAD.WIDE R28, R79, 0x4, R28 ;  /* 0x000000044f1c7825 */ /* 0x002fe200078e021c */
        /* <DEDUP_REMOVED lines=9> */
[----:B------:R-:W0:Y:S01]  /*0a30*/  S2UR UR9, SR_CgaCtaId ;  /* 0x00000000000979c3 */ /* 0x000e220000008800 */
[----:B------:R-:W1:Y:S01]  /*0a40*/  S2R R78, SR_TID.X ;  /* 0x00000000004e7919 */ /* 0x000e620000002100 */
[----:B------:R-:W1:Y:S01]  /*0a50*/  S2R R77, SR_TID.Y ;  /* 0x00000000004d7919 */ /* 0x000e620000002200 */
[----:B------:R-:W-:Y:S01]  /*0a60*/  UMOV UR7, 0x400 ;  /* 0x0000040000077882 */ /* 0x000fe20000000000 */
[----:B------:R-:W-:-:S04]  /*0a70*/  USHF.L.U32 UR8, UR4, 0xc, URZ ;  /* 0x0000000c04087899 */ /* 0x000fc800080006ff */
[----:B------:R-:W-:Y:S02]  /*0a80*/  ULOP3.LUT UR10, UR8, 0x1000, URZ, 0x3c, !UPT ;  /* 0x00001000080a7892 */ /* 0x000fe4000f8e3cff */
[----:B0-----:R-:W-:Y:S02]  /*0a90*/  ULEA UR6, UR9, UR7, 0x18 ;  /* 0x0000000709067291 */ /* 0x001fe4000f8ec0ff */
[----:B------:R-:W-:-:S04]  /*0aa0*/  UIADD3 UR7, UPT, UPT, UR7, 0x2000, URZ ;  /* 0x0000200007077890 */ /* 0x000fc8000fffe0ff */
[----:B------:R-:W-:Y:S02]  /*0ab0*/  ULEA UR7, UR9, UR7, 0x18 ;  /* 0x0000000709077291 */ /* 0x000fe4000f8ec0ff */
[----:B------:R-:W-:Y:S02]  /*0ac0*/  UIADD3 UR9, UPT, UPT, UR6, UR8, URZ ;  /* 0x0000000806097290 */ /* 0x000fe4000fffe0ff */
[----:B-1----:R-:W-:Y:S01]  /*0ad0*/  LEA R30, R78, UR6, 0x2 ;  /* 0x000000064e1e7c11 */ /* 0x002fe2000f8e10ff */
[----:B------:R-:W-:Y:S02]  /*0ae0*/  UIADD3 UR8, UPT, UPT, UR7, UR8, URZ ;  /* 0x0000000807087290 */ /* 0x000fe4000fffe0ff */
[----:B------:R-:W-:Y:S02]  /*0af0*/  LEA R29, R77, UR7, 0x7 ;  /* 0x000000074d1d7c11 */ /* 0x000fe4000f8e38ff */
[----:B------:R-:W-:Y:S02]  /*0b00*/  IADD3 R30, PT, PT, R30, UR10, RZ ;  /* 0x0000000a1e1e7c10 */ /* 0x000fe4000fffe0ff */
[----:B------:R-:W-:-:S02]  /*0b10*/  IADD3 R29, PT, PT, R29, UR10, RZ ;  /* 0x0000000a1d1d7c10 */ /* 0x000fc4000fffe0ff */
[C---:B------:R-:W-:Y:S02]  /*0b20*/  LEA R107, R77.reuse, R30, 0xa ;  /* 0x0000001e4d6b7211 */ /* 0x040fe400078e50ff */
[C---:B------:R-:W-:Y:S02]  /*0b30*/  LEA R108, R78.reuse, R29, 0x5 ;  /* 0x0000001d4e6c7211 */ /* 0x040fe400078e28ff */
[----:B------:R-:W-:Y:S02]  /*0b40*/  LEA R97, R77, UR9, 0xa ;  /* 0x000000094d617c11 */ /* 0x000fe4000f8e50ff */
[----:B------:R-:W-:Y:S01]  /*0b50*/  LEA R91, R78, UR8, 0x5 ;  /* 0x000000084e5b7c11 */ /* 0x000fe2000f8e28ff */
[----:B--2---:R-:W-:Y:S04]  /*0b60*/  STS [R107], R32 ;  /* 0x000000206b007388 */ /* 0x004fe80000000800 */
[----:B----4-:R-:W-:Y:S04]  /*0b70*/  STS [R107+0x80], R34 ;  /* 0x000080226b007388 */ /* 0x010fe80000000800 */
[----:B------:R-:W-:Y:S04]  /*0b80*/  STS [R107+0x100], R36 ;  /* 0x000100246b007388 */ /* 0x000fe80000000800 */
[----:B------:R-:W-:Y:S04]  /*0b90*/  STS [R107+0x180], R38 ;  /* 0x000180266b007388 */ /* 0x000fe80000000800 */
[----:B---3--:R-:W-:Y:S04]  /*0ba0*/  STS [R107+0x200], R40 ;  /* 0x000200286b007388 */ /* 0x008fe80000000800 */
[----:B-----5:R-:W-:Y:S04]  /*0bb0*/  STS [R107+0x280], R42 ;  /* 0x0002802a6b007388 */ /* 0x020fe80000000800 */
[----:B------:R-:W-:Y:S04]  /*0bc0*/  STS [R107+0x300], R44 ;  /* 0x0003002c6b007388 */ /* 0x000fe80000000800 */
[----:B------:R-:W-:Y:S04]  /*0bd0*/  STS [R107+0x380], R106 ;  /* 0x0003806a6b007388 */ /* 0x000fe80000000800 */
[----:B------:R-:W-:Y:S04]  /*0be0*/  STS.128 [R108], R20 ;  /* 0x000000146c007388 */ /* 0x000fe80000000c00 */
[----:B------:R-:W-:Y:S04]  /*0bf0*/  STS.128 [R108+0x10], R24 ;  /* 0x000010186c007388 */ /* 0x000fe80000000c00 */
[----:B------:R-:W-:Y:S04]  /*0c00*/  LDS.128 R20, [R97] ;  /* 0x0000000061147984 */ /* 0x000fe80000000c00 */
[----:B------:R-:W0:Y:S04]  /*0c10*/  LDS.128 R24, [R91] ;  /* 0x000000005b187984 */ /* 0x000e280000000c00 */
[----:B------:R-:W1:Y:S04]  /*0c20*/  LDS.128 R28, [R91+0x10] ;  /* 0x000010005b1c7984 */ /* 0x000e680000000c00 */
[----:B------:R-:W2:Y:S04]  /*0c30*/  LDS.128 R32, [R97+0x80] ;  /* 0x0000800061207984 */ /* 0x000ea80000000c00 */
[----:B------:R-:W3:Y:S04]  /*0c40*/  LDS.128 R40, [R91+0x90] ;  /* 0x000090005b287984 */ /* 0x000ee80000000c00 */
[----:B------:R-:W4:Y:S04]  /*0c50*/  LDS.128 R36, [R91+0x80] ;  /* 0x000080005b247984 */ /* 0x000f280000000c00 */
[----:B------:R-:W5:Y:S01]  /*0c60*/  LDS.128 R44, [R97+0x100] ;  /* 0x00010000612c7984 */ /* 0x000f620000000c00 */
[C---:B0-----:R-:W-:Y:S01]  /*0c70*/  FFMA R114, R20.reuse, R25, R48 ;  /* 0x0000001914727223 */ /* 0x041fe20000000030 */
[C---:B------:R-:W-:Y:S01]  /*0c80*/  FFMA R117, R20.reuse, R26, R49 ;  /* 0x0000001a14757223 */ /* 0x040fe20000000031 */
[C---:B------:R-:W-:Y:S01]  /*0c90*/  FFMA R116, R20.reuse, R27, R50 ;  /* 0x0000001b14747223 */ /* 0x040fe20000000032 */
[----:B-1----:R-:W-:-:S02]  /*0ca0*/  FFMA R119, R20, R28, R51 ;  /* 0x0000001c14777223 */ /* 0x002fc40000000033 */
[----:B------:R-:W0:Y:S01]  /*0cb0*/  LDS.128 R48, [R97+0x180] ;  /* 0x0001800061307984 */ /* 0x000e220000000c00 */
[-C--:B------:R-:W-:Y:S01]  /*0cc0*/  FFMA R115, R20, R24.reuse, R102 ;  /* 0x0000001814737223 */ /* 0x080fe20000000066 */
[C---:B--2---:R-:W-:Y:S01]  /*0cd0*/  FFMA R109, R32.reuse, R24, R52 ;  /* 0x00000018206d7223 */ /* 0x044fe20000000034 */
[C---:B------:R-:W-:Y:S01]  /*0ce0*/  FFMA R108, R32.reuse, R25, R53 ;  /* 0x00000019206c7223 */ /* 0x040fe20000000035 */
[C---:B------:R-:W-:Y:S01]  /*0cf0*/  FFMA R107, R32.reuse, R26, R54 ;  /* 0x0000001a206b7223 */ /* 0x040fe20000000036 */
[----:B------:R-:W-:Y:S02]  /*0d00*/  FFMA R102, R32, R27, R55 ;  /* 0x0000001b20667223 */ /* 0x000fe40000000037 */
[----:B------:R-:W1:Y:S01]  /*0d10*/  LDS.128 R52, [R97+0x200] ;  /* 0x0002000061347984 */ /* 0x000e620000000c00 */
[C---:B------:R-:W-:Y:S01]  /*0d20*/  FFMA R118, R20.reuse, R29, R103 ;  /* 0x0000001d14767223 */ /* 0x040fe20000000067 */
[C---:B------:R-:W-:Y:S01]  /*0d30*/  FFMA R103, R20.reuse, R30, R104 ;  /* 0x0000001e14677223 */ /* 0x040fe20000000068 */
[----:B------:R-:W-:Y:S01]  /*0d40*/  FFMA R120, R20, R31, R105 ;  /* 0x0000001f14787223 */ /* 0x000fe20000000069 */
[C---:B------:R-:W-:Y:S01]  /*0d50*/  FFMA R111, R32.reuse, R28, R98 ;  /* 0x0000001c206f7223 */ /* 0x040fe20000000062 */
[C---:B------:R-:W-:Y:S01]  /*0d60*/  FFMA R110, R32.reuse, R29, R99 ;  /* 0x0000001d206e7223 */ /* 0x040fe20000000063 */
[C---:B------:R-:W-:Y:S01]  /*0d70*/  FFMA R113, R32.reuse, R30, R100 ;  /* 0x0000001e20717223 */ /* 0x040fe20000000064 */
[----:B------:R-:W-:Y:S01]  /*0d80*/  FFMA R112, R32, R31, R101 ;  /* 0x0000001f20707223 */ /* 0x000fe20000000065 */
[C---:B---3--:R-:W-:Y:S01]  /*0d90*/  FFMA R32, R21.reuse, R42, R103 ;  /* 0x0000002a15207223 */ /* 0x048fe20000000067 */
[----:B----4-:R-:W-:Y:S01]  /*0da0*/  FFMA R106, R36, R21, R115 ;  /* 0x00000015246a7223 */ /* 0x010fe20000000073 */
[C---:B------:R-:W-:Y:S01]  /*0db0*/  FFMA R105, R21.reuse, R37, R114 ;  /* 0x0000002515697223 */ /* 0x040fe20000000072 */
[CC--:B------:R-:W-:Y:S01]  /*0dc0*/  FFMA R104, R21.reuse, R38.reuse, R117 ;  /* 0x0000002615687223 */ /* 0x0c0fe20000000075 */
[C---:B------:R-:W-:Y:S01]  /*0dd0*/  FFMA R99, R21.reuse, R39, R116 ;  /* 0x0000002715637223 */ /* 0x040fe20000000074 */
[----:B------:R-:W-:Y:S01]  /*0de0*/  FFMA R20, R40, R21, R119 ;  /* 0x0000001528147223 */ /* 0x000fe20000000077 */
[C---:B------:R-:W-:Y:S01]  /*0df0*/  FFMA R98, R21.reuse, R41, R118 ;  /* 0x0000002915627223 */ /* 0x040fe20000000076 */
[----:B------:R-:W-:Y:S01]  /*0e00*/  FFMA R103, R21, R43, R120 ;  /* 0x0000002b15677223 */ /* 0x000fe20000000078 */
[----:B------:R-:W-:Y:S01]  /*0e10*/  FFMA R109, R36, R33, R109 ;  /* 0x00000021246d7223 */ /* 0x000fe2000000006d */
[C---:B------:R-:W-:Y:S01]  /*0e20*/  FFMA R108, R33.reuse, R37, R108 ;  /* 0x00000025216c7223 */ /* 0x040fe2000000006c */
[C---:B------:R-:W-:Y:S01]  /*0e30*/  FFMA R107, R33.reuse, R38, R107 ;  /* 0x00000026216b7223 */ /* 0x040fe2000000006b */
[C---:B------:R-:W-:Y:S01]  /*0e40*/  FFMA R102, R33.reuse, R39, R102 ;  /* 0x0000002721667223 */ /* 0x040fe20000000066 */
[----:B------:R-:W-:Y:S01]  /*0e50*/  FFMA R21, R40, R33, R111 ;  /* 0x0000002128157223 */ /* 0x000fe2000000006f */
[C---:B------:R-:W-:Y:S01]  /*0e60*/  FFMA R100, R33.reuse, R41, R110 ;  /* 0x0000002921647223 */ /* 0x040fe2000000006e */
[C---:B------:R-:W-:Y:S01]  /*0e70*/  FFMA R101, R33.reuse, R42, R113 ;  /* 0x0000002a21657223 */ /* 0x040fe20000000071 */
[----:B------:R-:W-:Y:S01]  /*0e80*/  FFMA R33, R33, R43, R112 ;  /* 0x0000002b21217223 */ /* 0x000fe20000000070 */
[C---:B-----5:R-:W-:Y:S01]  /*0e90*/  FFMA R111, R44.reuse, R24, R56 ;  /* 0x000000182c6f7223 */ /* 0x060fe20000000038 */
[C---:B------:R-:W-:Y:S01]  /*0ea0*/  FFMA R110, R44.reuse, R25, R57 ;  /* 0x000000192c6e7223 */ /* 0x040fe20000000039 */
[C---:B------:R-:W-:Y:S01]  /*0eb0*/  FFMA R113, R44.reuse, R26, R58 ;  /* 0x0000001a2c717223 */ /* 0x040fe2000000003a */
[----:B------:R-:W-:-:S02]  /*0ec0*/  FFMA R112, R44, R27, R59 ;  /* 0x0000001b2c707223 */ /* 0x000fc4000000003b */
[----:B------:R-:W2:Y:S01]  /*0ed0*/  LDS.128 R56, [R97+0x280] ;  /* 0x0002800061387984 */ /* 0x000ea20000000c00 */
[C---:B0-----:R-:W-:Y:S01]  /*0ee0*/  FFMA R123, R48.reuse, R24, R60 ;  /* 0x00000018307b7223 */ /* 0x041fe2000000003c */
[C---:B------:R-:W-:Y:S01]  /*0ef0*/  FFMA R60, R48.reuse, R25, R61 ;  /* 0x00000019303c7223 */ /* 0x040fe2000000003d */
[C---:B------:R-:W-:Y:S01]  /*0f00*/  FFMA R61, R48.reuse, R26, R62 ;  /* 0x0000001a303d7223 */ /* 0x040fe2000000003e */
[C---:B------:R-:W-:Y:S01]  /*0f10*/  FFMA R62, R48.reuse, R27, R63 ;  /* 0x0000001b303e7223 */ /* 0x040fe2000000003f */
[----:B------:R-:W-:Y:S01]  /*0f20*/  FFMA R63, R48, R28, R88 ;  /* 0x0000001c303f7223 */ /* 0x000fe20000000058 */
[----:B------:R-:W-:Y:S01]  /*0f30*/  FFMA R116, R44, R31, R96 ;  /* 0x0000001f2c747223 */ /* 0x000fe20000000060 */
[----:B------:R-:W-:Y:S01]  /*0f40*/  FFMA R120, R36, R45, R111 ;  /* 0x0000002d24787223 */ /* 0x000fe2000000006f */
[C---:B-1----:R-:W-:Y:S01]  /*0f50*/  FFMA R124, R52.reuse, R25, R67 ;  /* 0x00000019347c7223 */ /* 0x042fe20000000043 */
[C---:B------:R-:W-:Y:S01]  /*0f60*/  FFMA R67, R52.reuse, R26, R66 ;  /* 0x0000001a34437223 */ /* 0x040fe20000000042 */
[C---:B------:R-:W-:Y:S01]  /*0f70*/  FFMA R111, R45.reuse, R37, R110 ;  /* 0x000000252d6f7223 */ /* 0x040fe2000000006e */
[----:B------:R-:W-:Y:S01]  /*0f80*/  FFMA R96, R45, R38, R113 ;  /* 0x000000262d607223 */ /* 0x000fe20000000071 */
[----:B------:R-:W-:Y:S01]  /*0f90*/  FFMA R66, R52, R27, R65 ;  /* 0x0000001b34427223 */ /* 0x000fe20000000041 */
        /* <DEDUP_REMOVED lines=10> */
[C---:B------:R-:W-:Y:S01]  /*1040*/  FFMA R75, R52.reuse, R30, R75 ;  /* 0x0000001e344b7223 */ /* 0x040fe2000000004b */
[----:B------:R-:W-:Y:S01]  /*1050*/  FFMA R64, R52, R31, R76 ;  /* 0x0000001f34407223 */ /* 0x000fe2000000004c */
[----:B------:R-:W0:Y:S01]  /*1060*/  LDS.128 R60, [R97+0x300] ;  /* 0x00030000613c7984 */ /* 0x000e220000000c00 */
[----:B------:R-:W-:Y:S01]  /*1070*/  FFMA R125, R36, R53, R125 ;  /* 0x00000035247d7223 */ /* 0x000fe2000000007d */
[C---:B------:R-:W-:Y:S01]  /*1080*/  FFMA R124, R53.reuse, R37, R124 ;  /* 0x00000025357c7223 */ /* 0x040fe2000000007c */
[C---:B------:R-:W-:Y:S01]  /*1090*/  FFMA R122, R53.reuse, R38, R67 ;  /* 0x00000026357a7223 */ /* 0x040fe20000000043 */
[C---:B------:R-:W-:Y:S01]  /*10a0*/  FFMA R76, R53.reuse, R39, R66 ;  /* 0x00000027354c7223 */ /* 0x040fe20000000042 */
[----:B------:R-:W-:Y:S01]  /*10b0*/  FFMA R118, R40, R53, R65 ;  /* 0x0000003528767223 */ /* 0x000fe20000000041 */
[C---:B------:R-:W-:Y:S01]  /*10c0*/  FFMA R117, R53.reuse, R41, R74 ;  /* 0x0000002935757223 */ /* 0x040fe2000000004a */
[C---:B------:R-:W-:Y:S01]  /*10d0*/  FFMA R52, R53.reuse, R42, R75 ;  /* 0x0000002a35347223 */ /* 0x040fe2000000004b */
[----:B------:R-:W-:-:S02]  /*10e0*/  FFMA R53, R53, R43, R64 ;  /* 0x0000002b35357223 */ /* 0x000fc40000000040 */
[----:B------:R-:W1:Y:S01]  /*10f0*/  LDS.128 R64, [R97+0x380] ;  /* 0x0003800061407984 */ /* 0x000e620000000c00 */
[----:B------:R-:W-:Y:S01]  /*1100*/  FFMA R115, R44, R30, R95 ;  /* 0x0000001e2c737223 */ /* 0x000fe2000000005f */
[C---:B--2---:R-:W-:Y:S01]  /*1110*/  FFMA R72, R56.reuse, R25, R72 ;  /* 0x0000001938487223 */ /* 0x044fe20000000048 */
[-C--:B------:R-:W-:Y:S01]  /*1120*/  FFMA R74, R56, R29.reuse, R3 ;  /* 0x0000001d384a7223 */ /* 0x080fe20000000003 */
[C---:B------:R-:W-:Y:S01]  /*1130*/  FFMA R93, R44.reuse, R28, R93 ;  /* 0x0000001c2c5d7223 */ /* 0x040fe2000000005d */
[----:B------:R-:W-:Y:S01]  /*1140*/  FFMA R114, R44, R29, R94 ;  /* 0x0000001d2c727223 */ /* 0x000fe2000000005e */
[----:B------:R-:W-:Y:S01]  /*1150*/  FFMA R44, R45, R42, R115 ;  /* 0x0000002a2d2c7223 */ /* 0x000fe20000000073 */
[C---:B------:R-:W-:Y:S01]  /*1160*/  FFMA R3, R56.reuse, R30, R68 ;  /* 0x0000001e38037223 */ /* 0x040fe20000000044 */
[C---:B------:R-:W-:Y:S01]  /*1170*/  FFMA R68, R57.reuse, R37, R72 ;  /* 0x0000002539447223 */ /* 0x040fe20000000048 */
[----:B------:R-:W-:Y:S02]  /*1180*/  FFMA R115, R57, R41, R74 ;  /* 0x0000002939737223 */ /* 0x000fe4000000004a */
[----:B------:R-:W2:Y:S01]  /*1190*/  LDS.128 R72, [R91+0x100] ;  /* 0x000100005b487984 */ /* 0x000ea20000000c00 */
[C---:B------:R-:W-:Y:S01]  /*11a0*/  FFMA R5, R56.reuse, R26, R5 ;  /* 0x0000001a38057223 */ /* 0x040fe20000000005 */
[----:B------:R-:W-:Y:S01]  /*11b0*/  FFMA R95, R45, R39, R112 ;  /* 0x000000272d5f7223 */ /* 0x000fe20000000070 */
[C---:B------:R-:W-:Y:S01]  /*11c0*/  FFMA R69, R56.reuse, R28, R69 ;  /* 0x0000001c38457223 */ /* 0x040fe20000000045 */
[----:B------:R-:W-:Y:S01]  /*11d0*/  FFMA R112, R56, R31, R15 ;  /* 0x0000001f38707223 */ /* 0x000fe2000000000f */
[----:B------:R-:W-:Y:S01]  /*11e0*/  FFMA R94, R40, R45, R93 ;  /* 0x0000002d285e7223 */ /* 0x000fe2000000005d */
[----:B------:R-:W-:Y:S01]  /*11f0*/  FFMA R15, R57, R38, R5 ;  /* 0x00000026390f7223 */ /* 0x000fe20000000005 */
[C---:B------:R-:W-:Y:S01]  /*1200*/  FFMA R93, R45.reuse, R41, R114 ;  /* 0x000000292d5d7223 */ /* 0x040fe20000000072 */
[----:B------:R-:W-:Y:S01]  /*1210*/  FFMA R45, R45, R43, R116 ;  /* 0x0000002b2d2d7223 */ /* 0x000fe20000000074 */
[----:B------:R-:W-:Y:S01]  /*1220*/  FFMA R6, R56, R27, R6 ;  /* 0x0000001b38067223 */ /* 0x000fe20000000006 */
[----:B------:R-:W-:Y:S01]  /*1230*/  FFMA R116, R40, R57, R69 ;  /* 0x0000003928747223 */ /* 0x000fe20000000045 */
[----:B------:R-:W-:-:S02]  /*1240*/  FFMA R71, R56, R24, R71 ;  /* 0x0000001838477223 */ /* 0x000fc40000000047 */
[----:B------:R-:W-:Y:S01]  /*1250*/  FFMA R119, R57, R39, R6 ;  /* 0x0000002739777223 */ /* 0x000fe20000000006 */
[C---:B0-----:R-:W-:Y:S01]  /*1260*/  FFMA R5, R60.reuse, R28, R18 ;  /* 0x0000001c3c057223 */ /* 0x041fe20000000012 */
[C---:B------:R-:W-:Y:S01]  /*1270*/  FFMA R69, R60.reuse, R30, R10 ;  /* 0x0000001e3c457223 */ /* 0x040fe2000000000a */
[----:B------:R-:W-:Y:S02]  /*1280*/  FFMA R6, R60, R25, R11 ;  /* 0x000000193c067223 */ /* 0x000fe4000000000b */
[----:B------:R-:W-:Y:S01]  /*1290*/  FFMA R10, R40, R61, R5 ;  /* 0x0000003d280a7223 */ /* 0x000fe20000000005 */
[C---:B------:R-:W-:Y:S01]  /*12a0*/  FFMA R9, R60.reuse, R26, R9 ;  /* 0x0000001a3c097223 */ /* 0x040fe20000000009 */
[----:B------:R-:W-:Y:S01]  /*12b0*/  FFMA R4, R60, R27, R4 ;  /* 0x0000001b3c047223 */ /* 0x000fe20000000004 */
[----:B------:R-:W-:Y:S01]  /*12c0*/  FFMA R123, R36, R49, R123 ;  /* 0x00000031247b7223 */ /* 0x000fe2000000007b */
[C---:B-1----:R-:W-:Y:S01]  /*12d0*/  FFMA R5, R64.reuse, R24, R2 ;  /* 0x0000001840057223 */ /* 0x042fe20000000002 */
[C---:B------:R-:W-:Y:S01]  /*12e0*/  FFMA R2, R64.reuse, R25, R7 ;  /* 0x0000001940027223 */ /* 0x040fe20000000007 */
[----:B------:R-:W-:Y:S01]  /*12f0*/  FFMA R25, R64, R26, R70 ;  /* 0x0000001a40197223 */ /* 0x000fe20000000046 */
[C---:B------:R-:W-:Y:S01]  /*1300*/  FFMA R88, R49.reuse, R41, R88 ;  /* 0x0000002931587223 */ /* 0x040fe20000000058 */
[C---:B------:R-:W-:Y:S01]  /*1310*/  FFMA R48, R49.reuse, R42, R113 ;  /* 0x0000002a31307223 */ /* 0x040fe20000000071 */
        /* <DEDUP_REMOVED lines=19> */
[CC--:B------:R-:W-:Y:S01]  /*1450*/  FFMA R9, R61.reuse, R42.reuse, R69 ;  /* 0x0000002a3d097223 */ /* 0x0c0fe20000000045 */
[----:B------:R-:W-:Y:S01]  /*1460*/  FFMA R113, R61, R43, R60 ;  /* 0x0000002b3d717223 */ /* 0x000fe2000000003c */
[C---:B------:R-:W-:Y:S01]  /*1470*/  FFMA R37, R65.reuse, R37, R2 ;  /* 0x0000002541257223 */ /* 0x040fe20000000002 */
[C---:B------:R-:W-:Y:S01]  /*1480*/  FFMA R16, R65.reuse, R39, R16 ;  /* 0x0000002741107223 */ /* 0x040fe20000000010 */
[----:B------:R-:W-:Y:S01]  /*1490*/  FFMA R112, R40, R65, R19 ;  /* 0x0000004128707223 */ /* 0x000fe20000000013 */
[C---:B------:R-:W-:Y:S01]  /*14a0*/  FFMA R69, R65.reuse, R41, R8 ;  /* 0x0000002941457223 */ /* 0x040fe20000000008 */
[C---:B------:R-:W-:Y:S01]  /*14b0*/  FFMA R36, R65.reuse, R42, R27 ;  /* 0x0000002a41247223 */ /* 0x040fe2000000001b */
[----:B------:R-:W-:Y:S01]  /*14c0*/  FFMA R71, R65, R43, R0 ;  /* 0x0000002b41477223 */ /* 0x000fe20000000000 */
[-C--:B--2---:R-:W-:Y:S01]  /*14d0*/  FFMA R65, R58, R74.reuse, R15 ;  /* 0x0000004a3a417223 */ /* 0x084fe2000000000f */
[-C--:B------:R-:W-:Y:S01]  /*14e0*/  FFMA R43, R62, R74.reuse, R13 ;  /* 0x0000004a3e2b7223 */ /* 0x080fe2000000000d */
[----:B------:R-:W-:Y:S01]  /*14f0*/  FFMA R39, R66, R74, R12 ;  /* 0x0000004a42277223 */ /* 0x000fe2000000000c */
[----:B------:R-:W-:Y:S01]  /*1500*/  FFMA R2, R72, R66, R29 ;  /* 0x0000004248027223 */ /* 0x000fe2000000001d */
[----:B------:R-:W1:Y:S04]  /*1510*/  LDS.128 R12, [R91+0x180] ;  /* 0x000180005b0c7984 */ /* 0x000e680000000c00 */
[----:B------:R-:W2:Y:S01]  /*1520*/  LDS.128 R28, [R91+0x190] ;  /* 0x000190005b1c7984 */ /* 0x000ea20000000c00 */
[----:B------:R-:W-:Y:S01]  /*1530*/  FFMA R114, R61, R41, R114 ;  /* 0x000000293d727223 */ /* 0x000fe20000000072 */
[-C--:B------:R-:W-:Y:S01]  /*1540*/  FFMA R42, R62, R73.reuse, R11 ;  /* 0x000000493e2a7223 */ /* 0x080fe2000000000b */
[-C--:B------:R-:W-:Y:S01]  /*1550*/  FFMA R38, R66, R73.reuse, R37 ;  /* 0x0000004942267223 */ /* 0x080fe20000000025 */
[C---:B------:R-:W-:Y:S01]  /*1560*/  FFMA R70, R72.reuse, R22, R106 ;  /* 0x0000001648467223 */ /* 0x040fe2000000006a */
[C---:B------:R-:W-:Y:S01]  /*1570*/  FFMA R109, R72.reuse, R34, R109 ;  /* 0x00000022486d7223 */ /* 0x040fe2000000006d */
[C---:B------:R-:W-:Y:S01]  /*1580*/  FFMA R61, R72.reuse, R46, R120 ;  /* 0x0000002e483d7223 */ /* 0x040fe20000000078 */
[C---:B------:R-:W-:Y:S01]  /*1590*/  FFMA R27, R72.reuse, R50, R123 ;  /* 0x00000032481b7223 */ /* 0x040fe2000000007b */
[C---:B------:R-:W-:Y:S01]  /*15a0*/  FFMA R26, R72.reuse, R54, R125 ;  /* 0x00000036481a7223 */ /* 0x040fe2000000007d */
[C---:B------:R-:W-:Y:S01]  /*15b0*/  FFMA R25, R72.reuse, R58, R56 ;  /* 0x0000003a48197223 */ /* 0x040fe20000000038 */
[----:B------:R-:W-:Y:S01]  /*15c0*/  FFMA R41, R72, R62, R17 ;  /* 0x0000003e48297223 */ /* 0x000fe20000000011 */
[-C--:B------:R-:W-:Y:S01]  /*15d0*/  FFMA R19, R46, R73.reuse, R111 ;  /* 0x000000492e137223 */ /* 0x080fe2000000006f */
[----:B------:R-:W-:Y:S01]  /*15e0*/  FFMA R64, R58, R73, R68 ;  /* 0x000000493a407223 */ /* 0x000fe20000000044 */
[-C--:B------:R-:W-:Y:S01]  /*15f0*/  FFMA R0, R22, R74.reuse, R104 ;  /* 0x0000004a16007223 */ /* 0x080fe20000000068 */
[-C--:B------:R-:W-:Y:S01]  /*1600*/  FFMA R107, R34, R74.reuse, R107 ;  /* 0x0000004a226b7223 */ /* 0x080fe2000000006b */
[-C--:B------:R-:W-:Y:S01]  /*1610*/  FFMA R37, R46, R74.reuse, R96 ;  /* 0x0000004a2e257223 */ /* 0x080fe20000000060 */
[-C--:B------:R-:W-:Y:S01]  /*1620*/  FFMA R11, R50, R74.reuse, R92 ;  /* 0x0000004a320b7223 */ /* 0x080fe2000000005c */
[----:B------:R-:W-:Y:S01]  /*1630*/  FFMA R8, R54, R74, R122 ;  /* 0x0000004a36087223 */ /* 0x000fe2000000007a */
[----:B------:R-:W-:Y:S01]  /*1640*/  FFMA R40, R66, R75, R16 ;  /* 0x0000004b42287223 */ /* 0x000fe20000000010 */
[-C--:B------:R-:W-:Y:S01]  /*1650*/  FFMA R24, R22, R73.reuse, R105 ;  /* 0x0000004916187223 */ /* 0x080fe20000000069 */
[-C--:B------:R-:W-:Y:S01]  /*1660*/  FFMA R56, R34, R73.reuse, R108 ;  /* 0x0000004922387223 */ /* 0x080fe2000000006c */
[-C--:B------:R-:W-:Y:S01]  /*1670*/  FFMA R18, R50, R73.reuse, R121 ;  /* 0x0000004932127223 */ /* 0x080fe20000000079 */
[----:B------:R-:W-:Y:S01]  /*1680*/  FFMA R17, R54, R73, R124 ;  /* 0x0000004936117223 */ /* 0x000fe2000000007c */
[-C--:B------:R-:W-:Y:S01]  /*1690*/  FFMA R111, R22, R75.reuse, R99 ;  /* 0x0000004b166f7223 */ /* 0x080fe20000000063 */
[-C--:B------:R-:W-:Y:S01]  /*16a0*/  FFMA R60, R34, R75.reuse, R102 ;  /* 0x0000004b223c7223 */ /* 0x080fe20000000066 */
[-C--:B------:R-:W-:Y:S01]  /*16b0*/  FFMA R68, R46, R75.reuse, R95 ;  /* 0x0000004b2e447223 */ /* 0x080fe2000000005f */
[-C--:B------:R-:W-:Y:S01]  /*16c0*/  FFMA R90, R50, R75.reuse, R90 ;  /* 0x0000004b325a7223 */ /* 0x080fe2000000005a */
[-C--:B------:R-:W-:Y:S01]  /*16d0*/  FFMA R74, R54, R75.reuse, R76 ;  /* 0x0000004b364a7223 */ /* 0x080fe2000000004c */
[-C--:B------:R-:W-:Y:S01]  /*16e0*/  FFMA R72, R58, R75.reuse, R119 ;  /* 0x0000004b3a487223 */ /* 0x080fe20000000077 */
[----:B------:R-:W-:Y:S01]  /*16f0*/  FFMA R57, R62, R75, R57 ;  /* 0x0000004b3e397223 */ /* 0x000fe20000000039 */
[----:B0-----:R-:W-:Y:S01]  /*1700*/  FFMA R16, R22, R7, R103 ;  /* 0x0000000716107223 */ /* 0x001fe20000000067 */
[----:B------:R-:W-:Y:S01]  /*1710*/  FFMA R20, R4, R22, R20 ;  /* 0x0000001604147223 */ /* 0x000fe20000000014 */
[CC--:B------:R-:W-:Y:S01]  /*1720*/  FFMA R98, R22.reuse, R5.reuse, R98 ;  /* 0x0000000516627223 */ /* 0x0c0fe20000000062 */
        /* <DEDUP_REMOVED lines=22> */
[-C--:B------:R-:W-:Y:S01]  /*1890*/  FFMA R45, R66, R7.reuse, R71 ;  /* 0x00000007422d7223 */ /* 0x080fe20000000047 */
[----:B------:R-:W-:Y:S01]  /*18a0*/  FFMA R33, R34, R7, R33 ;  /* 0x0000000722217223 */ /* 0x000fe20000000021 */
[-C--:B------:R-:W-:Y:S01]  /*18b0*/  FFMA R94, R46, R5.reuse, R93 ;  /* 0x000000052e5e7223 */ /* 0x080fe2000000005d */
[----:B------:R-:W-:Y:S01]  /*18c0*/  FFMA R118, R4, R54, R118 ;  /* 0x0000003604767223 */ /* 0x000fe20000000076 */
[C---:B------:R-:W-:Y:S01]  /*18d0*/  FFMA R117, R54.reuse, R5, R117 ;  /* 0x0000000536757223 */ /* 0x040fe20000000075 */
[C---:B------:R-:W-:Y:S01]  /*18e0*/  FFMA R75, R54.reuse, R6, R52 ;  /* 0x00000006364b7223 */ /* 0x040fe20000000034 */
[----:B------:R-:W-:Y:S01]  /*18f0*/  FFMA R101, R54, R7, R53 ;  /* 0x0000000736657223 */ /* 0x000fe20000000035 */
[C---:B-1----:R-:W-:Y:S01]  /*1900*/  FFMA R102, R12.reuse, R23, R70 ;  /* 0x000000170c667223 */ /* 0x042fe20000000046 */
        /* <DEDUP_REMOVED lines=8> */
[-C--:B------:R-:W-:Y:S01]  /*1990*/  FFMA R56, R35, R13.reuse, R56 ;  /* 0x0000000d23387223 */ /* 0x080fe20000000038 */
[-C--:B------:R-:W-:Y:S01]  /*19a0*/  FFMA R3, R47, R13.reuse, R19 ;  /* 0x0000000d2f037223 */ /* 0x080fe20000000013 */
[-C--:B------:R-:W-:Y:S01]  /*19b0*/  FFMA R104, R51, R13.reuse, R18 ;  /* 0x0000000d33687223 */ /* 0x080fe20000000012 */
        /* <DEDUP_REMOVED lines=20> */
[----:B------:R-:W-:Y:S01]  /*1b00*/  LDS.128 R8, [R97+0x10] ;  /* 0x0000100061087984 */ /* 0x000fe20000000c00 */
[C---:B--2---:R-:W-:Y:S01]  /*1b10*/  FFMA R70, R23.reuse, R31, R16 ;  /* 0x0000001f17467223 */ /* 0x044fe20000000010 */
[----:B------:R-:W-:-:S02]  /*1b20*/  FFMA R46, R23, R29, R98 ;  /* 0x0000001d172e7223 */ /* 0x000fc40000000062 */
[----:B------:R-:W0:Y:S01]  /*1b30*/  LDS.128 R4, [R91+0x200] ;  /* 0x000200005b047984 */ /* 0x000e220000000c00 */
[----:B------:R-:W-:-:S03]  /*1b40*/  FFMA R120, R28, R23, R20 ;  /* 0x000000171c787223 */ /* 0x000fc60000000014 */
[----:B------:R-:W1:Y:S01]  /*1b50*/  LDS.128 R12, [R91+0x210] ;  /* 0x000210005b0c7984 */ /* 0x000e620000000c00 */
[-C--:B------:R-:W-:Y:S01]  /*1b60*/  FFMA R71, R23, R30.reuse, R32 ;  /* 0x0000001e17477223 */ /* 0x080fe20000000020 */
[C---:B------:R-:W-:Y:S02]  /*1b70*/  FFMA R98, R28.reuse, R35, R21 ;  /* 0x000000231c627223 */ /* 0x040fe40000000015 */
[----:B------:R-:W2:Y:S01]  /*1b80*/  LDS.128 R16, [R97+0x90] ;  /* 0x0000900061107984 */ /* 0x000ea20000000c00 */
[C---:B------:R-:W-:Y:S01]  /*1b90*/  FFMA R93, R28.reuse, R47, R22 ;  /* 0x0000002f1c5d7223 */ /* 0x040fe20000000016 */
[C---:B------:R-:W-:Y:S01]  /*1ba0*/  FFMA R99, R35.reuse, R29, R99 ;  /* 0x0000001d23637223 */ /* 0x040fe20000000063 */
[CC--:B------:R-:W-:Y:S01]  /*1bb0*/  FFMA R100, R35.reuse, R30.reuse, R100 ;  /* 0x0000001e23647223 */ /* 0x0c0fe20000000064 */
[----:B------:R-:W-:Y:S01]  /*1bc0*/  FFMA R107, R35, R31, R33 ;  /* 0x0000001f236b7223 */ /* 0x000fe20000000021 */
[----:B------:R-:W3:Y:S04]  /*1bd0*/  LDS.128 R20, [R97+0x110] ;  /* 0x0001100061147984 */ /* 0x000ee80000000c00 */
[----:B------:R-:W4:Y:S04]  /*1be0*/  LDS.128 R24, [R97+0x190] ;  /* 0x0001900061187984 */ /* 0x000f280000000c00 */
[----:B------:R-:W5:Y:S01]  /*1bf0*/  LDS.128 R32, [R97+0x210] ;  /* 0x0002100061207984 */ /* 0x000f620000000c00 */
[C---:B------:R-:W-:Y:S01]  /*1c00*/  FFMA R109, R51.reuse, R29, R88 ;  /* 0x0000001d336d7223 */ /* 0x040fe20000000058 */
[C---:B------:R-:W-:Y:S01]  /*1c10*/  FFMA R119, R28.reuse, R51, R119 ;  /* 0x000000331c777223 */ /* 0x040fe20000000077 */
[CC--:B------:R-:W-:Y:S01]  /*1c20*/  FFMA R108, R51.reuse, R30.reuse, R108 ;  /* 0x0000001e336c7223 */ /* 0x0c0fe2000000006c */
[----:B------:R-:W-:Y:S01]  /*1c30*/  FFMA R105, R51, R31, R105 ;  /* 0x0000001f33697223 */ /* 0x000fe20000000069 */
        /* <DEDUP_REMOVED lines=10> */
[----:B------:R-:W-:Y:S01]  /*1ce0*/  FFMA R106, R47, R31, R106 ;  /* 0x0000001f2f6a7223 */ /* 0x000fe2000000006a */
[----:B------:R-:W-:Y:S01]  /*1cf0*/  FFMA R103, R28, R63, R103 ;  /* 0x0000003f1c677223 */ /* 0x000fe20000000067 */
[C---:B------:R-:W-:Y:S01]  /*1d00*/  FFMA R114, R63.reuse, R29, R114 ;  /* 0x0000001d3f727223 */ /* 0x040fe20000000072 */
[C---:B0-----:R-:W-:Y:S01]  /*1d10*/  FFMA R102, R8.reuse, R4, R102 ;  /* 0x0000000408667223 */ /* 0x041fe20000000066 */
[C---:B------:R-:W-:Y:S01]  /*1d20*/  FFMA R76, R8.reuse, R5, R76 ;  /* 0x00000005084c7223 */ /* 0x040fe2000000004c */
[C---:B------:R-:W-:Y:S01]  /*1d30*/  FFMA R0, R8.reuse, R6, R0 ;  /* 0x0000000608007223 */ /* 0x040fe20000000000 */
[C---:B------:R-:W-:Y:S01]  /*1d40*/  FFMA R111, R8.reuse, R7, R111 ;  /* 0x00000007086f7223 */ /* 0x040fe2000000006f */
[C---:B-1----:R-:W-:Y:S01]  /*1d50*/  FFMA R120, R8.reuse, R12, R120 ;  /* 0x0000000c08787223 */ /* 0x042fe20000000078 */
[C---:B------:R-:W-:Y:S01]  /*1d60*/  FFMA R88, R8.reuse, R13, R46 ;  /* 0x0000000d08587223 */ /* 0x040fe2000000002e */
[C---:B------:R-:W-:Y:S01]  /*1d70*/  FFMA R71, R8.reuse, R14, R71 ;  /* 0x0000000e08477223 */ /* 0x040fe20000000047 */
[----:B------:R-:W-:Y:S01]  /*1d80*/  FFMA R70, R8, R15, R70 ;  /* 0x0000000f08467223 */ /* 0x000fe20000000046 */
[----:B--2---:R-:W-:Y:S01]  /*1d90*/  FFMA R8, R16, R4, R36 ;  /* 0x0000000410087223 */ /* 0x004fe20000000024 */
[CC--:B------:R-:W-:Y:S01]  /*1da0*/  FFMA R96, R63.reuse, R30.reuse, R96 ;  /* 0x0000001e3f607223 */ /* 0x0c0fe20000000060 */
[----:B------:R-:W-:Y:S01]  /*1db0*/  FFMA R113, R63, R31, R113 ;  /* 0x0000001f3f717223 */ /* 0x000fe20000000071 */
[----:B------:R-:W-:Y:S01]  /*1dc0*/  FFMA R112, R28, R67, R112 ;  /* 0x000000431c707223 */ /* 0x000fe20000000070 */
[C---:B------:R-:W-:Y:S01]  /*1dd0*/  FFMA R92, R67.reuse, R29, R92 ;  /* 0x0000001d435c7223 */ /* 0x040fe2000000005c */
[C---:B------:R-:W-:Y:S01]  /*1de0*/  FFMA R58, R67.reuse, R30, R58 ;  /* 0x0000001e433a7223 */ /* 0x040fe2000000003a */
[----:B------:R-:W-:Y:S01]  /*1df0*/  FFMA R59, R67, R31, R45 ;  /* 0x0000001f433b7223 */ /* 0x000fe2000000002d */
[----:B------:R-:W0:Y:S01]  /*1e00*/  LDS.128 R52, [R97+0x290] ;  /* 0x0002900061347984 */ /* 0x000e220000000c00 */
[C---:B------:R-:W-:Y:S01]  /*1e10*/  FFMA R36, R16.reuse, R6, R44 ;  /* 0x0000000610247223 */ /* 0x040fe2000000002c */
[C---:B------:R-:W-:Y:S01]  /*1e20*/  FFMA R56, R16.reuse, R5, R56 ;  /* 0x0000000510387223 */ /* 0x040fe20000000038 */
[C---:B------:R-:W-:Y:S01]  /*1e30*/  FFMA R60, R16.reuse, R7, R60 ;  /* 0x00000007103c7223 */ /* 0x040fe2000000003c */
[C---:B------:R-:W-:Y:S01]  /*1e40*/  FFMA R98, R16.reuse, R12, R98 ;  /* 0x0000000c10627223 */ /* 0x040fe20000000062 */
[C---:B------:R-:W-:Y:S01]  /*1e50*/  FFMA R99, R16.reuse, R13, R99 ;  /* 0x0000000d10637223 */ /* 0x040fe20000000063 */
[C---:B------:R-:W-:Y:S01]  /*1e60*/  FFMA R100, R16.reuse, R14, R100 ;  /* 0x0000000e10647223 */ /* 0x040fe20000000064 */
[----:B------:R-:W-:Y:S01]  /*1e70*/  FFMA R107, R16, R15, R107 ;  /* 0x0000000f106b7223 */ /* 0x000fe2000000006b */
[----:B------:R-:W1:Y:S01]  /*1e80*/  LDS.128 R44, [R97+0x310] ;  /* 0x00031000612c7984 */ /* 0x000e620000000c00 */
[----:B---3--:R-:W-:Y:S01]  /*1e90*/  FFMA R16, R20, R7, R68 ;  /* 0x0000000714107223 */ /* 0x008fe20000000044 */
[C---:B----4-:R-:W-:Y:S01]  /*1ea0*/  FFMA R63, R24.reuse, R4, R50 ;  /* 0x00000004183f7223 */ /* 0x050fe20000000032 */
[C---:B------:R-:W-:Y:S01]  /*1eb0*/  FFMA R104, R24.reuse, R5, R104 ;  /* 0x0000000518687223 */ /* 0x040fe20000000068 */
[----:B------:R-:W2:Y:S01]  /*1ec0*/  LDS.128 R28, [R97+0x390] ;  /* 0x00039000611c7984 */ /* 0x000ea20000000c00 */
[C---:B------:R-:W-:Y:S01]  /*1ed0*/  FFMA R89, R24.reuse, R6, R89 ;  /* 0x0000000618597223 */ /* 0x040fe20000000059 */
[C---:B------:R-:W-:Y:S01]  /*1ee0*/  FFMA R90, R24.reuse, R7, R90 ;  /* 0x00000007185a7223 */ /* 0x040fe2000000005a */
[C---:B------:R-:W-:Y:S01]  /*1ef0*/  FFMA R119, R24.reuse, R12, R119 ;  /* 0x0000000c18777223 */ /* 0x040fe20000000077 */
[C---:B------:R-:W-:Y:S01]  /*1f00*/  FFMA R109, R24.reuse, R13, R109 ;  /* 0x0000000d186d7223 */ /* 0x040fe2000000006d */
[C---:B------:R-:W-:Y:S01]  /*1f10*/  FFMA R108, R24.reuse, R14, R108 ;  /* 0x0000000e186c7223 */ /* 0x040fe2000000006c */
[----:B------:R-:W-:Y:S01]  /*1f20*/  FFMA R105, R24, R15, R105 ;  /* 0x0000000f18697223 */ /* 0x000fe20000000069 */
[C---:B-----5:R-:W-:Y:S01]  /*1f30*/  FFMA R68, R32.reuse, R4, R48 ;  /* 0x0000000420447223 */ /* 0x060fe20000000030 */
[----:B------:R-:W-:-:S02]  /*1f40*/  FFMA R24, R32, R5, R49 ;  /* 0x0000000520187223 */ /* 0x000fc40000000031 */
[----:B------:R-:W3:Y:S01]  /*1f50*/  LDS.128 R48, [R91+0x280] ;  /* 0x000280005b307984 */ /* 0x000ee20000000c00 */
[C---:B------:R-:W-:Y:S01]  /*1f60*/  FFMA R66, R32.reuse, R6, R66 ;  /* 0x0000000620427223 */ /* 0x040fe20000000042 */
[C---:B------:R-:W-:Y:S01]  /*1f70*/  FFMA R74, R32.reuse, R7, R74 ;  /* 0x00000007204a7223 */ /* 0x040fe2000000004a */
[C---:B------:R-:W-:Y:S01]  /*1f80*/  FFMA R118, R32.reuse, R12, R118 ;  /* 0x0000000c20767223 */ /* 0x040fe20000000076 */
[C---:B------:R-:W-:Y:S01]  /*1f90*/  FFMA R117, R32.reuse, R13, R117 ;  /* 0x0000000d20757223 */ /* 0x040fe20000000075 */
[C---:B------:R-:W-:Y:S01]  /*1fa0*/  FFMA R75, R32.reuse, R14, R75 ;  /* 0x0000000e204b7223 */ /* 0x040fe2000000004b */
[----:B------:R-:W-:Y:S01]  /*1fb0*/  FFMA R101, R32, R15, R101 ;  /* 0x0000000f20657223 */ /* 0x000fe20000000065 */
[C---:B------:R-:W-:Y:S01]  /*1fc0*/  FFMA R3, R20.reuse, R5, R3 ;  /* 0x0000000514037223 */ /* 0x040fe20000000003 */
[C---:B------:R-:W-:Y:S01]  /*1fd0*/  FFMA R37, R20.reuse, R6, R37 ;  /* 0x0000000614257223 */ /* 0x040fe20000000025 */
[C---:B------:R-:W-:Y:S01]  /*1fe0*/  FFMA R94, R20.reuse, R13, R94 ;  /* 0x0000000d145e7223 */ /* 0x040fe2000000005e */
[C---:B------:R-:W-:Y:S01]  /*1ff0*/  FFMA R106, R20.reuse, R15, R106 ;  /* 0x0000000f146a7223 */ /* 0x040fe2000000006a */
[----:B------:R-:W-:Y:S01]  /*2000*/  FFMA R93, R20, R12, R93 ;  /* 0x0000000c145d7223 */ /* 0x000fe2000000005d */
[C---:B0-----:R-:W-:Y:S01]  /*2010*/  FFMA R62, R52.reuse, R4, R62 ;  /* 0x00000004343e7223 */ /* 0x041fe2000000003e */
[C---:B------:R-:W-:Y:S01]  /*2020*/  FFMA R32, R52.reuse, R5, R64 ;  /* 0x0000000534207223 */ /* 0x040fe20000000040 */
[C---:B------:R-:W-:Y:S01]  /*2030*/  FFMA R69, R52.reuse, R6, R65 ;  /* 0x0000000634457223 */ /* 0x040fe20000000041 */
[C---:B------:R-:W-:Y:S01]  /*2040*/  FFMA R72, R52.reuse, R7, R72 ;  /* 0x0000000734487223 */ /* 0x040fe20000000048 */
[C---:B------:R-:W-:Y:S01]  /*2050*/  FFMA R116, R52.reuse, R12, R116 ;  /* 0x0000000c34747223 */ /* 0x040fe20000000074 */
[C---:B------:R-:W-:Y:S01]  /*2060*/  FFMA R115, R52.reuse, R13, R115 ;  /* 0x0000000d34737223 */ /* 0x040fe20000000073 */
[C---:B------:R-:W-:Y:S01]  /*2070*/  FFMA R110, R52.reuse, R14, R110 ;  /* 0x0000000e346e7223 */ /* 0x040fe2000000006e */
[----:B------:R-:W-:Y:S01]  /*2080*/  FFMA R73, R52, R15, R73 ;  /* 0x0000000f34497223 */ /* 0x000fe20000000049 */
[CC--:B-1----:R-:W-:Y:S01]  /*2090*/  FFMA R52, R44.reuse, R6.reuse, R43 ;  /* 0x000000062c347223 */ /* 0x0c2fe2000000002b */
[----:B------:R-:W-:Y:S01]  /*20a0*/  FFMA R64, R44, R7, R57 ;  /* 0x000000072c407223 */ /* 0x000fe20000000039 */
[C---:B--2---:R-:W-:Y:S01]  /*20b0*/  FFMA R38, R28.reuse, R5, R38 ;  /* 0x000000051c267223 */ /* 0x044fe20000000026 */
[----:B------:R-:W-:Y:S01]  /*20c0*/  FFMA R39, R28, R6, R39 ;  /* 0x000000061c277223 */ /* 0x000fe20000000027 */
[C---:B------:R-:W-:Y:S01]  /*20d0*/  FFMA R114, R44.reuse, R13, R114 ;  /* 0x0000000d2c727223 */ /* 0x040fe20000000072 */
[----:B------:R-:W-:Y:S01]  /*20e0*/  FFMA R113, R44, R15, R113 ;  /* 0x0000000f2c717223 */ /* 0x000fe20000000071 */
[C---:B------:R-:W-:Y:S01]  /*20f0*/  FFMA R92, R28.reuse, R13, R92 ;  /* 0x0000000d1c5c7223 */ /* 0x040fe2000000005c */
[----:B------:R-:W-:Y:S01]  /*2100*/  FFMA R59, R28, R15, R59 ;  /* 0x0000000f1c3b7223 */ /* 0x000fe2000000003b */
[C---:B------:R-:W-:Y:S01]  /*2110*/  FFMA R122, R44.reuse, R4, R41 ;  /* 0x000000042c7a7223 */ /* 0x040fe20000000029 */
[C---:B------:R-:W-:Y:S01]  /*2120*/  FFMA R121, R44.reuse, R5, R42 ;  /* 0x000000052c797223 */ /* 0x040fe2000000002a */
[-C--:B------:R-:W-:Y:S01]  /*2130*/  FFMA R103, R44, R12.reuse, R103 ;  /* 0x0000000c2c677223 */ /* 0x080fe20000000067 */
[----:B------:R-:W-:Y:S01]  /*2140*/  FFMA R7, R28, R7, R40 ;  /* 0x000000071c077223 */ /* 0x000fe20000000028 */
[----:B---3--:R-:W-:Y:S01]  /*2150*/  FFMA R57, R48, R25, R63 ;  /* 0x0000001930397223 */ /* 0x008fe2000000003f */
[----:B------:R-:W-:Y:S01]  /*2160*/  FFMA R112, R28, R12, R112 ;  /* 0x0000000c1c707223 */ /* 0x000fe20000000070 */
[-C--:B------:R-:W-:Y:S01]  /*2170*/  FFMA R15, R21, R49.reuse, R3 ;  /* 0x00000031150f7223 */ /* 0x080fe20000000003 */
[-C--:B------:R-:W-:Y:S01]  /*2180*/  FFMA R13, R9, R50.reuse, R0 ;  /* 0x00000032090d7223 */ /* 0x080fe20000000000 */
[-C--:B------:R-:W-:Y:S01]  /*2190*/  FFMA R63, R45, R50.reuse, R52 ;  /* 0x000000322d3f7223 */ /* 0x080fe20000000034 */
[----:B------:R-:W0:Y:S01]  /*21a0*/  LDS.128 R40, [R91+0x290] ;  /* 0x000290005b287984 */ /* 0x000e220000000c00 */
[----:B------:R-:W-:Y:S01]  /*21b0*/  FFMA R3, R29, R49, R38 ;  /* 0x000000311d037223 */ /* 0x000fe20000000026 */
[-C--:B------:R-:W-:Y:S01]  /*21c0*/  FFMA R12, R17, R50.reuse, R36 ;  /* 0x00000032110c7223 */ /* 0x080fe20000000024 */
[-C--:B------:R-:W-:Y:S01]  /*21d0*/  FFMA R0, R21, R50.reuse, R37 ;  /* 0x0000003215007223 */ /* 0x080fe20000000025 */
[----:B------:R-:W-:-:S02]  /*21e0*/  FFMA R52, R29, R50, R39 ;  /* 0x000000321d347223 */ /* 0x000fc40000000027 */
[----:B------:R-:W1:Y:S01]  /*21f0*/  LDS.128 R36, [R91+0x300] ;  /* 0x000300005b247984 */ /* 0x000e620000000c00 */
[C---:B------:R-:W-:Y:S01]  /*2200*/  FFMA R61, R20.reuse, R4, R61 ;  /* 0x00000004143d7223 */ /* 0x040fe2000000003d */
[-C--:B------:R-:W-:Y:S01]  /*2210*/  FFMA R95, R20, R14.reuse, R95 ;  /* 0x0000000e145f7223 */ /* 0x080fe2000000005f */
[----:B------:R-:W-:Y:S01]  /*2220*/  FFMA R96, R44, R14, R96 ;  /* 0x0000000e2c607223 */ /* 0x000fe20000000060 */
[C---:B------:R-:W-:Y:S01]  /*2230*/  FFMA R2, R28.reuse, R4, R2 ;  /* 0x000000041c027223 */ /* 0x040fe20000000002 */
[----:B------:R-:W-:Y:S01]  /*2240*/  FFMA R67, R28, R14, R58 ;  /* 0x0000000e1c437223 */ /* 0x000fe2000000003a */
[C---:B------:R-:W-:Y:S01]  /*2250*/  FFMA R20, R48.reuse, R17, R8 ;  /* 0x0000001130147223 */ /* 0x040fe20000000008 */
[----:B------:R-:W-:Y:S01]  /*2260*/  FFMA R14, R33, R49, R24 ;  /* 0x00000031210e7223 */ /* 0x000fe20000000018 */
[C---:B------:R-:W-:Y:S01]  /*2270*/  FFMA R8, R48.reuse, R33, R68 ;  /* 0x0000002130087223 */ /* 0x040fe20000000044 */
[C---:B------:R-:W-:Y:S01]  /*2280*/  FFMA R58, R48.reuse, R21, R61 ;  /* 0x00000015303a7223 */ /* 0x040fe2000000003d */
[----:B------:R-:W-:Y:S01]  /*2290*/  FFMA R68, R53, R49, R32 ;  /* 0x0000003135447223 */ /* 0x000fe20000000020 */
[C---:B------:R-:W-:Y:S01]  /*22a0*/  FFMA R102, R48.reuse, R9, R102 ;  /* 0x0000000930667223 */ /* 0x040fe20000000066 */
[C---:B------:R-:W-:Y:S01]  /*22b0*/  FFMA R65, R48.reuse, R53, R62 ;  /* 0x0000003530417223 */ /* 0x040fe2000000003e */
[C---:B------:R-:W-:Y:S01]  /*22c0*/  FFMA R61, R48.reuse, R45, R122 ;  /* 0x0000002d303d7223 */ /* 0x040fe2000000007a */
[----:B------:R-:W-:Y:S01]  /*22d0*/  FFMA R2, R48, R29, R2 ;  /* 0x0000001d30027223 */ /* 0x000fe20000000002 */
[----:B------:R-:W-:Y:S01]  /*22e0*/  FFMA R32, R17, R51, R60 ;  /* 0x0000003311207223 */ /* 0x000fe2000000003c */
[-C--:B------:R-:W-:Y:S01]  /*22f0*/  FFMA R76, R9, R49.reuse, R76 ;  /* 0x00000031094c7223 */ /* 0x080fe2000000004c */
[----:B------:R-:W-:Y:S01]  /*2300*/  FFMA R56, R17, R49, R56 ;  /* 0x0000003111387223 */ /* 0x000fe20000000038 */
[----:B------:R-:W-:Y:S01]  /*2310*/  FFMA R66, R33, R50, R66 ;  /* 0x0000003221427223 */ /* 0x000fe20000000042 */
[-C--:B------:R-:W-:Y:S01]  /*2320*/  FFMA R111, R9, R51.reuse, R111 ;  /* 0x00000033096f7223 */ /* 0x080fe2000000006f */
[-C--:B------:R-:W-:Y:S01]  /*2330*/  FFMA R16, R21, R51.reuse, R16 ;  /* 0x0000003315107223 */ /* 0x080fe20000000010 */
[-C--:B------:R-:W-:Y:S01]  /*2340*/  FFMA R74, R33, R51.reuse, R74 ;  /* 0x00000033214a7223 */ /* 0x080fe2000000004a */
[----:B------:R-:W-:-:S02]  /*2350*/  FFMA R60, R29, R51, R7 ;  /* 0x000000331d3c7223 */ /* 0x000fc40000000007 */
[----:B------:R-:W2:Y:S01]  /*2360*/  LDS.128 R4, [R91+0x310] ;  /* 0x000310005b047984 */ /* 0x000ea20000000c00 */
[C---:B0-----:R-:W-:Y:S01]  /*2370*/  FFMA R24, R40.reuse, R9, R120 ;  /* 0x0000000928187223 */ /* 0x041fe20000000078 */
        /* <DEDUP_REMOVED lines=11> */
[----:B------:R-:W-:Y:S01]  /*2430*/  FFMA R118, R40, R33, R118 ;  /* 0x0000002128767223 */ /* 0x000fe20000000076 */
[C---:B------:R-:W-:Y:S01]  /*2440*/  FFMA R117, R33.reuse, R41, R117 ;  /* 0x0000002921757223 */ /* 0x040fe20000000075 */
[C---:B------:R-:W-:Y:S01]  /*2450*/  FFMA R75, R33.reuse, R42, R75 ;  /* 0x0000002a214b7223 */ /* 0x040fe2000000004b */
[----:B------:R-:W-:Y:S01]  /*2460*/  FFMA R101, R33, R43, R101 ;  /* 0x0000002b21657223 */ /* 0x000fe20000000065 */
[-C--:B-1----:R-:W-:Y:S01]  /*2470*/  FFMA R17, R22, R37.reuse, R15 ;  /* 0x0000002516117223 */ /* 0x082fe2000000000f */
[----:B------:R-:W-:Y:S01]  /*2480*/  FFMA R9, R34, R37, R14 ;  /* 0x0000002522097223 */ /* 0x000fe2000000000e */
[-C--:B------:R-:W-:Y:S01]  /*2490*/  FFMA R33, R10, R38.reuse, R13 ;  /* 0x000000260a217223 */ /* 0x080fe2000000000d */
[----:B------:R-:W-:-:S02]  /*24a0*/  FFMA R21, R18, R38, R12 ;  /* 0x0000002612157223 */ /* 0x000fc4000000000c */
[----:B------:R-:W0:Y:S01]  /*24b0*/  LDS.128 R12, [R91+0x380] ;  /* 0x000380005b0c7984 */ /* 0x000e220000000c00 */
[-C--:B------:R-:W-:Y:S01]  /*24c0*/  FFMA R104, R25, R49.reuse, R104 ;  /* 0x0000003119687223 */ /* 0x080fe20000000068 */
[----:B------:R-:W-:Y:S01]  /*24d0*/  FFMA R62, R45, R49, R121 ;  /* 0x000000312d3e7223 */ /* 0x000fe20000000079 */
[-C--:B------:R-:W-:Y:S01]  /*24e0*/  FFMA R89, R25, R50.reuse, R89 ;  /* 0x0000003219597223 */ /* 0x080fe20000000059 */
[----:B------:R-:W-:Y:S01]  /*24f0*/  FFMA R69, R53, R50, R69 ;  /* 0x0000003235457223 */ /* 0x000fe20000000045 */
[-C--:B------:R-:W-:Y:S01]  /*2500*/  FFMA R90, R25, R51.reuse, R90 ;  /* 0x00000033195a7223 */ /* 0x080fe2000000005a */
[-C--:B------:R-:W-:Y:S01]  /*2510*/  FFMA R72, R53, R51.reuse, R72 ;  /* 0x0000003335487223 */ /* 0x080fe20000000048 */
[----:B------:R-:W-:Y:S01]  /*2520*/  FFMA R64, R45, R51, R64 ;  /* 0x000000332d407223 */ /* 0x000fe20000000040 */
[C---:B------:R-:W-:Y:S01]  /*2530*/  FFMA R119, R40.reuse, R25, R119 ;  /* 0x0000001928777223 */ /* 0x040fe20000000077 */
[C---:B------:R-:W-:Y:S01]  /*2540*/  FFMA R109, R25.reuse, R41, R109 ;  /* 0x00000029196d7223 */ /* 0x040fe2000000006d */
[-C--:B------:R-:W-:Y:S01]  /*2550*/  FFMA R108, R25, R42.reuse, R108 ;  /* 0x0000002a196c7223 */ /* 0x080fe2000000006c */
[C---:B------:R-:W-:Y:S01]  /*2560*/  FFMA R116, R40.reuse, R53, R116 ;  /* 0x0000003528747223 */ /* 0x040fe20000000074 */
[C---:B------:R-:W-:Y:S01]  /*2570*/  FFMA R115, R53.reuse, R41, R115 ;  /* 0x0000002935737223 */ /* 0x040fe20000000073 */
[-C--:B------:R-:W-:Y:S01]  /*2580*/  FFMA R110, R53, R42.reuse, R110 ;  /* 0x0000002a356e7223 */ /* 0x080fe2000000006e */
[C---:B------:R-:W-:Y:S01]  /*2590*/  FFMA R103, R40.reuse, R45, R103 ;  /* 0x0000002d28677223 */ /* 0x040fe20000000067 */
[C---:B------:R-:W-:Y:S01]  /*25a0*/  FFMA R114, R45.reuse, R41, R114 ;  /* 0x000000292d727223 */ /* 0x040fe20000000072 */
[-C--:B------:R-:W-:Y:S01]  /*25b0*/  FFMA R96, R45, R42.reuse, R96 ;  /* 0x0000002a2d607223 */ /* 0x080fe20000000060 */
[----:B------:R-:W-:Y:S01]  /*25c0*/  FFMA R112, R40, R29, R112 ;  /* 0x0000001d28707223 */ /* 0x000fe20000000070 */
[C---:B------:R-:W-:Y:S01]  /*25d0*/  FFMA R92, R29.reuse, R41, R92 ;  /* 0x000000291d5c7223 */ /* 0x040fe2000000005c */
[----:B------:R-:W-:Y:S01]  /*25e0*/  FFMA R67, R29, R42, R67 ;  /* 0x0000002a1d437223 */ /* 0x000fe20000000043 */
[-C--:B------:R-:W-:Y:S01]  /*25f0*/  FFMA R73, R53, R43.reuse, R73 ;  /* 0x0000002b35497223 */ /* 0x080fe20000000049 */
[-C--:B------:R-:W-:Y:S01]  /*2600*/  FFMA R42, R29, R43.reuse, R59 ;  /* 0x0000002b1d2a7223 */ /* 0x080fe2000000003b */
[C---:B------:R-:W-:Y:S01]  /*2610*/  FFMA R41, R36.reuse, R22, R58 ;  /* 0x0000001624297223 */ /* 0x040fe2000000003a */
[C---:B------:R-:W-:Y:S01]  /*2620*/  FFMA R40, R36.reuse, R26, R57 ;  /* 0x0000001a24287223 */ /* 0x040fe20000000039 */
[-C--:B------:R-:W-:Y:S01]  /*2630*/  FFMA R105, R25, R43.reuse, R105 ;  /* 0x0000002b19697223 */ /* 0x080fe20000000069 */
[----:B------:R-:W-:Y:S01]  /*2640*/  FFMA R113, R45, R43, R113 ;  /* 0x0000002b2d717223 */ /* 0x000fe20000000071 */
        /* <DEDUP_REMOVED lines=26> */
[----:B------:R-:W1:Y:S01]  /*27f0*/  LDS.128 R56, [R91+0x390] ;  /* 0x000390005b387984 */ /* 0x000e620000000c00 */
[----:B--2---:R-:W-:Y:S01]  /*2800*/  FFMA R24, R4, R10, R24 ;  /* 0x0000000a04187223 */ /* 0x004fe20000000018 */
        /* <DEDUP_REMOVED lines=16> */
[CC--:B------:R-:W-:Y:S01]  /*2910*/  FFMA R92, R30.reuse, R5.reuse, R92 ;  /* 0x000000051e5c7223 */ /* 0x0c0fe2000000005c */
        /* <DEDUP_REMOVED lines=46> */
[----:B------:R-:W-:Y:S04]  /*2c00*/  LDS.128 R40, [R97+0x20] ;  /* 0x0000200061287984 */ /* 0x000fe80000000c00 */
[----:B------:R-:W0:Y:S04]  /*2c10*/  LDS.128 R4, [R91+0x400] ;  /* 0x000400005b047984 */ /* 0x000e280000000c00 */
[----:B------:R-:W2:Y:S04]  /*2c20*/  LDS.128 R12, [R91+0x410] ;  /* 0x000410005b0c7984 */ /* 0x000ea80000000c00 */
[----:B------:R-:W3:Y:S04]  /*2c30*/  LDS.128 R36, [R97+0xa0] ;  /* 0x0000a00061247984 */ /* 0x000ee80000000c00 */
[----:B------:R-:W4:Y:S01]  /*2c40*/  LDS.128 R48, [R97+0x120] ;  /* 0x0001200061307984 */ /* 0x000f220000000c00 */
[C---:B-1----:R-:W-:Y:S01]  /*2c50*/  FFMA R46, R56.reuse, R11, R24 ;  /* 0x0000000b382e7223 */ /* 0x042fe20000000018 */
        /* <DEDUP_REMOVED lines=15> */
[----:B------:R-:W1:Y:S01]  /*2d50*/  LDS.128 R24, [R97+0x1a0] ;  /* 0x0001a00061187984 */ /* 0x000e620000000c00 */
[C---:B------:R-:W-:Y:S01]  /*2d60*/  FFMA R93, R56.reuse, R23, R93 ;  /* 0x00000017385d7223 */ /* 0x040fe2000000005d */
[-C--:B------:R-:W-:Y:S01]  /*2d70*/  FFMA R95, R23, R58.reuse, R95 ;  /* 0x0000003a175f7223 */ /* 0x080fe2000000005f */
[C---:B------:R-:W-:Y:S01]  /*2d80*/  FFMA R116, R56.reuse, R55, R116 ;  /* 0x0000003738747223 */ /* 0x040fe20000000074 */
[----:B------:R-:W5:Y:S01]  /*2d90*/  LDS.128 R32, [R97+0x220] ;  /* 0x0002200061207984 */ /* 0x000f620000000c00 */
        /* <DEDUP_REMOVED lines=8> */
[----:B------:R-:W-:Y:S01]  /*2e20*/  FFMA R67, R31, R58, R67 ;  /* 0x0000003a1f437223 */ /* 0x000fe20000000043 */
[C---:B0-----:R-:W-:Y:S01]  /*2e30*/  FFMA R102, R40.reuse, R4, R102 ;  /* 0x0000000428667223 */ /* 0x041fe20000000066 */
[C---:B------:R-:W-:Y:S01]  /*2e40*/  FFMA R76, R40.reuse, R5, R76 ;  /* 0x00000005284c7223 */ /* 0x040fe2000000004c */
[C---:B------:R-:W-:Y:S01]  /*2e50*/  FFMA R54, R40.reuse, R6, R54 ;  /* 0x0000000628367223 */ /* 0x040fe20000000036 */
[C---:B------:R-:W-:Y:S01]  /*2e60*/  FFMA R111, R40.reuse, R7, R111 ;  /* 0x00000007286f7223 */ /* 0x040fe2000000006f */
[C---:B--2---:R-:W-:Y:S01]  /*2e70*/  FFMA R46, R40.reuse, R12, R46 ;  /* 0x0000000c282e7223 */ /* 0x044fe2000000002e */
[C---:B------:R-:W-:Y:S01]  /*2e80*/  FFMA R45, R40.reuse, R13, R45 ;  /* 0x0000000d282d7223 */ /* 0x040fe2000000002d */
[C---:B------:R-:W-:Y:S01]  /*2e90*/  FFMA R44, R40.reuse, R14, R28 ;  /* 0x0000000e282c7223 */ /* 0x040fe2000000001c */
[C---:B------:R-:W-:Y:S01]  /*2ea0*/  FFMA R94, R23.reuse, R57, R94 ;  /* 0x00000039175e7223 */ /* 0x040fe2000000005e */
[----:B------:R-:W-:Y:S01]  /*2eb0*/  FFMA R106, R23, R59, R106 ;  /* 0x0000003b176a7223 */ /* 0x000fe2000000006a */
[C---:B------:R-:W-:Y:S01]  /*2ec0*/  FFMA R92, R31.reuse, R57, R92 ;  /* 0x000000391f5c7223 */ /* 0x040fe2000000005c */
[----:B------:R-:W-:Y:S01]  /*2ed0*/  FFMA R56, R31, R59, R30 ;  /* 0x0000003b1f387223 */ /* 0x000fe2000000001e */
[----:B------:R-:W-:Y:S01]  /*2ee0*/  FFMA R40, R40, R15, R29 ;  /* 0x0000000f28287223 */ /* 0x000fe2000000001d */
[C---:B---3--:R-:W-:Y:S01]  /*2ef0*/  FFMA R47, R36.reuse, R4, R20 ;  /* 0x00000004242f7223 */ /* 0x048fe20000000014 */
[C---:B------:R-:W-:Y:S01]  /*2f00*/  FFMA R53, R36.reuse, R5, R53 ;  /* 0x0000000524357223 */ /* 0x040fe20000000035 */
[C---:B------:R-:W-:Y:S01]  /*2f10*/  FFMA R58, R36.reuse, R6, R21 ;  /* 0x00000006243a7223 */ /* 0x040fe20000000015 */
[C---:B------:R-:W-:Y:S01]  /*2f20*/  FFMA R55, R36.reuse, R7, R22 ;  /* 0x0000000724377223 */ /* 0x040fe20000000016 */
[C---:B------:R-:W-:Y:S01]  /*2f30*/  FFMA R98, R36.reuse, R12, R98 ;  /* 0x0000000c24627223 */ /* 0x040fe20000000062 */
[C---:B------:R-:W-:Y:S01]  /*2f40*/  FFMA R99, R36.reuse, R13, R99 ;  /* 0x0000000d24637223 */ /* 0x040fe20000000063 */
[C---:B------:R-:W-:Y:S01]  /*2f50*/  FFMA R100, R36.reuse, R14, R100 ;  /* 0x0000000e24647223 */ /* 0x040fe20000000064 */
[----:B------:R-:W-:Y:S01]  /*2f60*/  FFMA R107, R36, R15, R107 ;  /* 0x0000000f246b7223 */ /* 0x000fe2000000006b */
[----:B------:R-:W0:Y:S01]  /*2f70*/  LDS.128 R28, [R97+0x2a0] ;  /* 0x0002a000611c7984 */ /* 0x000e220000000c00 */
[CC--:B----4-:R-:W-:Y:S01]  /*2f80*/  FFMA R36, R48.reuse, R4.reuse, R18 ;  /* 0x0000000430247223 */ /* 0x0d0fe20000000012 */
[C---:B------:R-:W-:Y:S01]  /*2f90*/  FFMA R57, R48.reuse, R5, R17 ;  /* 0x0000000530397223 */ /* 0x040fe20000000011 */
[----:B------:R-:W-:Y:S01]  /*2fa0*/  FFMA R59, R48, R7, R16 ;  /* 0x00000007303b7223 */ /* 0x000fe20000000010 */
[----:B------:R-:W2:Y:S04]  /*2fb0*/  LDS.128 R20, [R97+0x320] ;  /* 0x0003200061147984 */ /* 0x000ea80000000c00 */
[----:B------:R-:W3:Y:S01]  /*2fc0*/  LDS.128 R16, [R97+0x3a0] ;  /* 0x0003a00061107984 */ /* 0x000ee20000000c00 */
[-C--:B-1----:R-:W-:Y:S01]  /*2fd0*/  FFMA R88, R24, R4.reuse, R10 ;  /* 0x0000000418587223 */ /* 0x082fe2000000000a */
[C---:B-----5:R-:W-:Y:S01]  /*2fe0*/  FFMA R70, R32.reuse, R4, R8 ;  /* 0x0000000420467223 */ /* 0x060fe20000000008 */
[-C--:B------:R-:W-:Y:S01]  /*2ff0*/  FFMA R71, R32, R5.reuse, R9 ;  /* 0x0000000520477223 */ /* 0x080fe20000000009 */
[C---:B------:R-:W-:Y:S01]  /*3000*/  FFMA R104, R24.reuse, R5, R104 ;  /* 0x0000000518687223 */ /* 0x040fe20000000068 */
[----:B------:R-:W1:Y:S01]  /*3010*/  LDS.128 R8, [R91+0x480] ;  /* 0x000480005b087984 */ /* 0x000e620000000c00 */
        /* <DEDUP_REMOVED lines=25> */
[C---:B--2---:R-:W-:Y:S01]  /*31b0*/  FFMA R48, R20.reuse, R4, R61 ;  /* 0x0000000414307223 */ /* 0x044fe2000000003d */
[----:B------:R-:W-:Y:S01]  /*31c0*/  FFMA R28, R20, R5, R62 ;  /* 0x00000005141c7223 */ /* 0x000fe2000000003e */
[-C--:B---3--:R-:W-:Y:S01]  /*31d0*/  FFMA R32, R16, R6.reuse, R52 ;  /* 0x0000000610207223 */ /* 0x088fe20000000034 */
        /* <DEDUP_REMOVED lines=9> */
[----:B------:R-:W0:Y:S01]  /*3270*/  LDS.128 R4, [R91+0x490] ;  /* 0x000490005b047984 */ /* 0x000e220000000c00 */
[C---:B------:R-:W-:Y:S01]  /*3280*/  FFMA R112, R16.reuse, R12, R112 ;  /* 0x0000000c10707223 */ /* 0x040fe20000000070 */
[C---:B------:R-:W-:Y:S01]  /*3290*/  FFMA R92, R16.reuse, R13, R92 ;  /* 0x0000000d105c7223 */ /* 0x040fe2000000005c */
[C---:B------:R-:W-:Y:S01]  /*32a0*/  FFMA R67, R16.reuse, R14, R67 ;  /* 0x0000000e10437223 */ /* 0x040fe20000000043 */
[----:B------:R-:W-:-:S02]  /*32b0*/  FFMA R65, R16, R15, R56 ;  /* 0x0000000f10417223 */ /* 0x000fc40000000038 */
[----:B------:R-:W2:Y:S01]  /*32c0*/  LDS.128 R12, [R91+0x500] ;  /* 0x000500005b0c7984 */ /* 0x000ea20000000c00 */
        /* <DEDUP_REMOVED lines=31> */
[----:B------:R-:W-:-:S02]  /*34c0*/  FFMA R52, R17, R11, R52 ;  /* 0x0000000b11347223 */ /* 0x000fc40000000034 */
[----:B------:R-:W1:Y:S01]  /*34d0*/  LDS.128 R8, [R91+0x510] ;  /* 0x000510005b087984 */ /* 0x000e620000000c00 */
[C---:B0-----:R-:W-:Y:S01]  /*34e0*/  FFMA R28, R4.reuse, R41, R46 ;  /* 0x00000029041c7223 */ /* 0x041fe2000000002e */
[C---:B------:R-:W-:Y:S01]  /*34f0*/  FFMA R20, R41.reuse, R5, R45 ;  /* 0x0000000529147223 */ /* 0x040fe2000000002d */
[-C--:B------:R-:W-:Y:S01]  /*3500*/  FFMA R24, R41, R6.reuse, R44 ;  /* 0x0000000629187223 */ /* 0x080fe2000000002c */
[C---:B------:R-:W-:Y:S01]  /*3510*/  FFMA R98, R4.reuse, R37, R98 ;  /* 0x0000002504627223 */ /* 0x040fe20000000062 */
[C---:B------:R-:W-:Y:S01]  /*3520*/  FFMA R99, R37.reuse, R5, R99 ;  /* 0x0000000525637223 */ /* 0x040fe20000000063 */
[CC--:B------:R-:W-:Y:S01]  /*3530*/  FFMA R100, R37.reuse, R6.reuse, R100 ;  /* 0x0000000625647223 */ /* 0x0c0fe20000000064 */
[-C--:B------:R-:W-:Y:S01]  /*3540*/  FFMA R107, R37, R7.reuse, R107 ;  /* 0x00000007256b7223 */ /* 0x080fe2000000006b */
        /* <DEDUP_REMOVED lines=25> */
[C---:B--2---:R-:W-:Y:S01]  /*36e0*/  FFMA R102, R12.reuse, R42, R102 ;  /* 0x0000002a0c667223 */ /* 0x044fe20000000066 */
        /* <DEDUP_REMOVED lines=31> */
[----:B------:R-:W0:Y:S04]  /*38e0*/  LDS.128 R4, [R91+0x580] ;  /* 0x000580005b047984 */ /* 0x000e280000000c00 */
[----:B------:R-:W2:Y:S01]  /*38f0*/  LDS.128 R12, [R91+0x590] ;  /* 0x000590005b0c7984 */ /* 0x000ea20000000c00 */
[----:B-1----:R-:W-:Y:S01]  /*3900*/  FFMA R17, R8, R42, R28 ;  /* 0x0000002a08117223 */ /* 0x002fe2000000001c */
        /* <DEDUP_REMOVED lines=31> */
[----:B------:R-:W-:Y:S01]  /*3b00*/  LDS.128 R44, [R97+0x30] ;  /* 0x00003000612c7984 */ /* 0x000fe20000000c00 */
        /* <DEDUP_REMOVED lines=32> */
[C---:B--2---:R-:W-:Y:S01]  /*3d10*/  FFMA R17, R12.reuse, R43, R17 ;  /* 0x0000002b0c117223 */ /* 0x044fe20000000011 */
[C---:B------:R-:W-:Y:S01]  /*3d20*/  FFMA R20, R43.reuse, R13, R20 ;  /* 0x0000000d2b147223 */ /* 0x040fe20000000014 */
[CC--:B------:R-:W-:Y:S01]  /*3d30*/  FFMA R21, R43.reuse, R14.reuse, R21 ;  /* 0x0000000e2b157223 */ /* 0x0c0fe20000000015 */
[----:B------:R-:W-:Y:S01]  /*3d40*/  FFMA R18, R43, R15, R42 ;  /* 0x0000000f2b127223 */ /* 0x000fe2000000002a */
[----:B------:R-:W0:Y:S01]  /*3d50*/  LDS.128 R8, [R91+0x600] ;  /* 0x000600005b087984 */ /* 0x000e220000000c00 */
[----:B------:R-:W-:Y:S01]  /*3d60*/  FFMA R93, R12, R51, R93 ;  /* 0x000000330c5d7223 */ /* 0x000fe2000000005d */
[C---:B------:R-:W-:Y:S01]  /*3d70*/  FFMA R94, R51.reuse, R13, R94 ;  /* 0x0000000d335e7223 */ /* 0x040fe2000000005e */
[C---:B------:R-:W-:Y:S01]  /*3d80*/  FFMA R95, R51.reuse, R14, R95 ;  /* 0x0000000e335f7223 */ /* 0x040fe2000000005f */
[----:B------:R-:W1:Y:S01]  /*3d90*/  LDS.128 R4, [R91+0x610] ;  /* 0x000610005b047984 */ /* 0x000e620000000c00 */
[----:B------:R-:W-:-:S03]  /*3da0*/  FFMA R106, R51, R15, R106 ;  /* 0x0000000f336a7223 */ /* 0x000fc6000000006a */
[----:B------:R-:W2:Y:S04]  /*3db0*/  LDS.128 R40, [R97+0xb0] ;  /* 0x0000b00061287984 */ /* 0x000ea80000000c00 */
[----:B------:R-:W3:Y:S01]  /*3dc0*/  LDS.128 R48, [R97+0x130] ;  /* 0x0001300061307984 */ /* 0x000ee20000000c00 */
        /* <DEDUP_REMOVED lines=9> */
[----:B------:R-:W4:Y:S01]  /*3e60*/  LDS.128 R24, [R97+0x1b0] ;  /* 0x0001b00061187984 */ /* 0x000f220000000c00 */
        /* <DEDUP_REMOVED lines=11> */
[----:B------:R-:W5:Y:S01]  /*3f20*/  LDS.128 R28, [R97+0x2b0] ;  /* 0x0002b000611c7984 */ /* 0x000f620000000c00 */
[----:B------:R-:W-:Y:S01]  /*3f30*/  FFMA R112, R12, R19, R112 ;  /* 0x000000130c707223 */ /* 0x000fe20000000070 */
[C---:B------:R-:W-:Y:S01]  /*3f40*/  FFMA R92, R19.reuse, R13, R92 ;  /* 0x0000000d135c7223 */ /* 0x040fe2000000005c */
[C---:B------:R-:W-:Y:S01]  /*3f50*/  FFMA R67, R19.reuse, R14, R67 ;  /* 0x0000000e13437223 */ /* 0x040fe20000000043 */
[----:B------:R-:W5:Y:S01]  /*3f60*/  LDS.128 R32, [R97+0x230] ;  /* 0x0002300061207984 */ /* 0x000f620000000c00 */
[----:B------:R-:W-:Y:S01]  /*3f70*/  FFMA R65, R19, R15, R65 ;  /* 0x0000000f13417223 */ /* 0x000fe20000000041 */
        /* <DEDUP_REMOVED lines=17> */
[----:B---3--:R-:W-:-:S03]  /*4090*/  FFMA R40, R48, R8, R16 ;  /* 0x0000000830287223 */ /* 0x008fc60000000010 */
[----:B------:R-:W1:Y:S01]  /*40a0*/  LDS.128 R16, [R97+0x3b0] ;  /* 0x0003b00061107984 */ /* 0x000e620000000c00 */
[C---:B------:R-:W-:Y:S01]  /*40b0*/  FFMA R57, R48.reuse, R9, R57 ;  /* 0x0000000930397223 */ /* 0x040fe20000000039 */
[C---:B------:R-:W-:Y:S01]  /*40c0*/  FFMA R0, R48.reuse, R10, R0 ;  /* 0x0000000a30007223 */ /* 0x040fe20000000000 */
[C---:B------:R-:W-:Y:S01]  /*40d0*/  FFMA R59, R48.reuse, R11, R59 ;  /* 0x0000000b303b7223 */ /* 0x040fe2000000003b */
[C---:B------:R-:W-:Y:S01]  /*40e0*/  FFMA R93, R48.reuse, R4, R93 ;  /* 0x00000004305d7223 */ /* 0x040fe2000000005d */
[C---:B------:R-:W-:Y:S01]  /*40f0*/  FFMA R94, R48.reuse, R5, R94 ;  /* 0x00000005305e7223 */ /* 0x040fe2000000005e */
[C---:B------:R-:W-:Y:S01]  /*4100*/  FFMA R95, R48.reuse, R6, R95 ;  /* 0x00000006305f7223 */ /* 0x040fe2000000005f */
[----:B------:R-:W-:Y:S01]  /*4110*/  FFMA R106, R48, R7, R106 ;  /* 0x00000007306a7223 */ /* 0x000fe2000000006a */
[C---:B----4-:R-:W-:Y:S01]  /*4120*/  FFMA R48, R24.reuse, R8, R88 ;  /* 0x0000000818307223 */ /* 0x050fe20000000058 */
[C---:B------:R-:W-:Y:S01]  /*4130*/  FFMA R88, R24.reuse, R9, R104 ;  /* 0x0000000918587223 */ /* 0x040fe20000000068 */
[C---:B------:R-:W-:Y:S01]  /*4140*/  FFMA R89, R24.reuse, R10, R89 ;  /* 0x0000000a18597223 */ /* 0x040fe20000000059 */
[C---:B------:R-:W-:Y:S01]  /*4150*/  FFMA R90, R24.reuse, R11, R90 ;  /* 0x0000000b185a7223 */ /* 0x040fe2000000005a */
[C---:B------:R-:W-:Y:S01]  /*4160*/  FFMA R119, R24.reuse, R4, R119 ;  /* 0x0000000418777223 */ /* 0x040fe20000000077 */
[C---:B------:R-:W-:Y:S01]  /*4170*/  FFMA R109, R24.reuse, R5, R109 ;  /* 0x00000005186d7223 */ /* 0x040fe2000000006d */
[C---:B------:R-:W-:Y:S01]  /*4180*/  FFMA R108, R24.reuse, R6, R108 ;  /* 0x00000006186c7223 */ /* 0x040fe2000000006c */
[----:B------:R-:W-:Y:S01]  /*4190*/  FFMA R105, R24, R7, R105 ;  /* 0x0000000718697223 */ /* 0x000fe20000000069 */
[----:B------:R-:W2:Y:S01]  /*41a0*/  LDS.128 R12, [R91+0x680] ;  /* 0x000680005b0c7984 */ /* 0x000ea20000000c00 */
[C---:B-----5:R-:W-:Y:S01]  /*41b0*/  FFMA R24, R28.reuse, R8, R64 ;  /* 0x000000081c187223 */ /* 0x060fe20000000040 */
[C---:B------:R-:W-:Y:S01]  /*41c0*/  FFMA R68, R28.reuse, R9, R68 ;  /* 0x000000091c447223 */ /* 0x040fe20000000044 */
        /* <DEDUP_REMOVED lines=27> */
[----:B------:R-:W0:Y:S01]  /*4380*/  LDS.128 R8, [R91+0x690] ;  /* 0x000690005b087984 */ /* 0x000e220000000c00 */
[C---:B------:R-:W-:Y:S01]  /*4390*/  FFMA R92, R16.reuse, R5, R92 ;  /* 0x00000005105c7223 */ /* 0x040fe2000000005c */
[C---:B------:R-:W-:Y:S01]  /*43a0*/  FFMA R67, R16.reuse, R6, R67 ;  /* 0x0000000610437223 */ /* 0x040fe20000000043 */
[----:B------:R-:W-:-:S02]  /*43b0*/  FFMA R64, R16, R7, R65 ;  /* 0x0000000710407223 */ /* 0x000fc40000000041 */
[----:B------:R-:W1:Y:S01]  /*43c0*/  LDS.128 R4, [R91+0x700] ;  /* 0x000700005b047984 */ /* 0x000e620000000c00 */
        /* <DEDUP_REMOVED lines=89> */
[----:B------:R-:W0:Y:S01]  /*4960*/  LDS.128 R8, [R91+0x780] ;  /* 0x000780005b087984 */ /* 0x000e220000000c00 */
        /* <DEDUP_REMOVED lines=38> */
[----:B0-----:R-:W-:Y:S01]  /*4bd0*/  FFMA R34, R8, R23, R2 ;  /* 0x0000001708227223 */ /* 0x001fe20000000002 */
        /* <DEDUP_REMOVED lines=34> */
[C---:B-1----:R-:W-:Y:S01]  /*4e00*/  FFMA R17, R4.reuse, R47, R17 ;  /* 0x0000002f04117223 */ /* 0x042fe20000000011 */
[C---:B------:R-:W-:Y:S01]  /*4e10*/  FFMA R20, R47.reuse, R5, R20 ;  /* 0x000000052f147223 */ /* 0x040fe20000000014 */
[CC--:B------:R-:W-:Y:S01]  /*4e20*/  FFMA R21, R47.reuse, R6.reuse, R21 ;  /* 0x000000062f157223 */ /* 0x0c0fe20000000015 */
[----:B------:R-:W-:Y:S01]  /*4e30*/  FFMA R18, R47, R7, R46 ;  /* 0x000000072f127223 */ /* 0x000fe2000000002e */
[----:B------:R-:W-:Y:S01]  /*4e40*/  LDS.128 R36, [R97+0x40] ;  /* 0x0000400061247984 */ /* 0x000fe20000000c00 */
[----:B------:R-:W-:Y:S01]  /*4e50*/  FFMA R93, R4, R51, R93 ;  /* 0x00000033045d7223 */ /* 0x000fe2000000005d */
[C---:B------:R-:W-:Y:S01]  /*4e60*/  FFMA R94, R51.reuse, R5, R94 ;  /* 0x00000005335e7223 */ /* 0x040fe2000000005e */
[C---:B------:R-:W-:Y:S01]  /*4e70*/  FFMA R95, R51.reuse, R6, R95 ;  /* 0x00000006335f7223 */ /* 0x040fe2000000005f */
[----:B------:R-:W0:Y:S01]  /*4e80*/  LDS.128 R12, [R91+0x800] ;  /* 0x000800005b0c7984 */ /* 0x000e220000000c00 */
[----:B------:R-:W-:-:S03]  /*4e90*/  FFMA R106, R51, R7, R106 ;  /* 0x00000007336a7223 */ /* 0x000fc6000000006a */
[----:B------:R-:W1:Y:S04]  /*4ea0*/  LDS.128 R8, [R91+0x810] ;  /* 0x000810005b087984 */ /* 0x000e680000000c00 */
        /* <DEDUP_REMOVED lines=27> */
[----:B------:R-:W-:Y:S01]  /*5060*/  FFMA R64, R19, R7, R64 ;  /* 0x0000000713407223 */ /* 0x000fe20000000040 */
[----:B------:R-:W5:Y:S01]  /*5070*/  LDS.128 R28, [R97+0x2c0] ;  /* 0x0002c000611c7984 */ /* 0x000f620000000c00 */
        /* <DEDUP_REMOVED lines=16> */
[C---:B---3--:R-:W-:Y:S01]  /*5180*/  FFMA R44, R48.reuse, R12, R16 ;  /* 0x0000000c302c7223 */ /* 0x048fe20000000010 */
[----:B------:R-:W0:Y:S04]  /*5190*/  LDS.128 R20, [R97+0x340] ;  /* 0x0003400061147984 */ /* 0x000e280000000c00 */
        /* <DEDUP_REMOVED lines=44> */
[----:B------:R-:W-:-:S02]  /*5460*/  FFMA R32, R16, R15, R33 ;  /* 0x0000000f10207223 */ /* 0x000fc40000000021 */
[----:B------:R-:W0:Y:S01]  /*5470*/  LDS.128 R12, [R91+0x890] ;  /* 0x000890005b0c7984 */ /* 0x000e220000000c00 */
[C---:B------:R-:W-:Y:S01]  /*5480*/  FFMA R112, R16.reuse, R8, R112 ;  /* 0x0000000810707223 */ /* 0x040fe20000000070 */
[C---:B------:R-:W-:Y:S01]  /*5490*/  FFMA R92, R16.reuse, R9, R92 ;  /* 0x00000009105c7223 */ /* 0x040fe2000000005c */
[C---:B------:R-:W-:Y:S01]  /*54a0*/  FFMA R67, R16.reuse, R10, R67 ;  /* 0x0000000a10437223 */ /* 0x040fe20000000043 */
[----:B------:R-:W-:Y:S02]  /*54b0*/  FFMA R64, R16, R11, R64 ;  /* 0x0000000b10407223 */ /* 0x000fe40000000040 */
        /* <DEDUP_REMOVED lines=112> */
[----:B0-----:R-:W-:Y:S01]  /*5bc0*/  FFMA R42, R12, R23, R2 ;  /* 0x000000170c2a7223 */ /* 0x001fe20000000002 */
        /* <DEDUP_REMOVED lines=52> */
[C---:B-1----:R-:W-:Y:S01]  /*5f10*/  FFMA R20, R8.reuse, R39, R20 ;  /* 0x0000002708147223 */ /* 0x042fe20000000014 */
[C---:B------:R-:W-:Y:S01]  /*5f20*/  FFMA R21, R39.reuse, R9, R21 ;  /* 0x0000000927157223 */ /* 0x040fe20000000015 */
[CC--:B------:R-:W-:Y:S01]  /*5f30*/  FFMA R68, R39.reuse, R10.reuse, R24 ;  /* 0x0000000a27447223 */ /* 0x0c0fe20000000018 */
[----:B------:R-:W0:Y:S01]  /*5f40*/  LDS.128 R4, [R91+0xa00] ;  /* 0x000a00005b047984 */ /* 0x000e220000000c00 */
[----:B------:R-:W-:Y:S01]  /*5f50*/  FFMA R18, R39, R11, R38 ;  /* 0x0000000b27127223 */ /* 0x000fe20000000026 */
[----:B------:R-:W-:Y:S01]  /*5f60*/  FFMA R93, R8, R51, R93 ;  /* 0x00000033085d7223 */ /* 0x000fe2000000005d */
[C---:B------:R-:W-:Y:S01]  /*5f70*/  FFMA R94, R51.reuse, R9, R94 ;  /* 0x00000009335e7223 */ /* 0x040fe2000000005e */
[----:B------:R-:W1:Y:S01]  /*5f80*/  LDS.128 R12, [R91+0xa10] ;  /* 0x000a10005b0c7984 */ /* 0x000e620000000c00 */
[C---:B------:R-:W-:Y:S01]  /*5f90*/  FFMA R95, R51.reuse, R10, R95 ;  /* 0x0000000a335f7223 */ /* 0x040fe2000000005f */
[----:B------:R-:W-:-:S02]  /*5fa0*/  FFMA R106, R51, R11, R106 ;  /* 0x0000000b336a7223 */ /* 0x000fc4000000006a */
        /* <DEDUP_REMOVED lines=14> */
[----:B------:R-:W4:Y:S01]  /*6090*/  LDS.128 R24, [R97+0x1d0] ;  /* 0x0001d00061187984 */ /* 0x000f220000000c00 */
        /* <DEDUP_REMOVED lines=31> */
[----:B------:R-:W1:Y:S04]  /*6290*/  LDS.128 R28, [R97+0x2d0] ;  /* 0x0002d000611c7984 */ /* 0x000e680000000c00 */
[----:B------:R-:W2:Y:S01]  /*62a0*/  LDS.128 R16, [R97+0x3d0] ;  /* 0x0003d00061107984 */ /* 0x000ea20000000c00 */
        /* <DEDUP_REMOVED lines=10> */
[----:B------:R-:W3:Y:S01]  /*6350*/  LDS.128 R8, [R91+0xa80] ;  /* 0x000a80005b087984 */ /* 0x000ee20000000c00 */
[C---:B------:R-:W-:Y:S01]  /*6360*/  FFMA R88, R24.reuse, R5, R88 ;  /* 0x0000000518587223 */ /* 0x040fe20000000058 */
[C---:B------:R-:W-:Y:S01]  /*6370*/  FFMA R63, R24.reuse, R7, R63 ;  /* 0x00000007183f7223 */ /* 0x040fe2000000003f */
[C---:B------:R-:W-:Y:S01]  /*6380*/  FFMA R119, R24.reuse, R12, R119 ;  /* 0x0000000c18777223 */ /* 0x040fe20000000077 */
[C---:B------:R-:W-:Y:S01]  /*6390*/  FFMA R90, R24.reuse, R14, R90 ;  /* 0x0000000e185a7223 */ /* 0x040fe2000000005a */
[----:B------:R-:W-:Y:S01]  /*63a0*/  FFMA R105, R24, R15, R105 ;  /* 0x0000000f18697223 */ /* 0x000fe20000000069 */
        /* <DEDUP_REMOVED lines=19> */
[----:B------:R-:W-:Y:S01]  /*64e0*/  FFMA R72, R28, R7, R72 ;  /* 0x000000071c487223 */ /* 0x000fe20000000048 */
[C---:B--2---:R-:W-:Y:S01]  /*64f0*/  FFMA R120, R16.reuse, R4, R2 ;  /* 0x0000000410787223 */ /* 0x044fe20000000002 */
[C---:B------:R-:W-:Y:S01]  /*6500*/  FFMA R3, R16.reuse, R5, R3 ;  /* 0x0000000510037223 */ /* 0x040fe20000000003 */
[C---:B------:R-:W-:Y:S01]  /*6510*/  FFMA R24, R16.reuse, R6, R40 ;  /* 0x0000000610187223 */ /* 0x040fe20000000028 */
[----:B------:R-:W-:-:S02]  /*6520*/  FFMA R20, R16, R7, R41 ;  /* 0x0000000710147223 */ /* 0x000fc40000000029 */
[----:B------:R-:W0:Y:S01]  /*6530*/  LDS.128 R4, [R91+0xa90] ;  /* 0x000a90005b047984 */ /* 0x000e220000000c00 */
[C---:B------:R-:W-:Y:S01]  /*6540*/  FFMA R116, R28.reuse, R12, R116 ;  /* 0x0000000c1c747223 */ /* 0x040fe20000000074 */
[C---:B------:R-:W-:Y:S01]  /*6550*/  FFMA R115, R28.reuse, R13, R115 ;  /* 0x0000000d1c737223 */ /* 0x040fe20000000073 */
[C---:B------:R-:W-:Y:S01]  /*6560*/  FFMA R110, R28.reuse, R14, R110 ;  /* 0x0000000e1c6e7223 */ /* 0x040fe2000000006e */
[----:B------:R-:W-:Y:S01]  /*6570*/  FFMA R73, R28, R15, R73 ;  /* 0x0000000f1c497223 */ /* 0x000fe20000000049 */
[C---:B------:R-:W-:Y:S01]  /*6580*/  FFMA R112, R16.reuse, R12, R112 ;  /* 0x0000000c10707223 */ /* 0x040fe20000000070 */
[C---:B------:R-:W-:Y:S01]  /*6590*/  FFMA R92, R16.reuse, R13, R92 ;  /* 0x0000000d105c7223 */ /* 0x040fe2000000005c */
[C---:B------:R-:W-:Y:S01]  /*65a0*/  FFMA R67, R16.reuse, R14, R67 ;  /* 0x0000000e10437223 */ /* 0x040fe20000000043 */
[----:B------:R-:W-:Y:S02]  /*65b0*/  FFMA R64, R16, R15, R64 ;  /* 0x0000000f10407223 */ /* 0x000fe40000000040 */
[----:B------:R-:W1:Y:S01]  /*65c0*/  LDS.128 R12, [R91+0xb00] ;  /* 0x000b00005b0c7984 */ /* 0x000e620000000c00 */
        /* <DEDUP_REMOVED lines=32> */
[C---:B0-----:R-:W-:Y:S01]  /*67d0*/  FFMA R20, R4.reuse, R33, R70 ;  /* 0x0000002104147223 */ /* 0x041fe20000000046 */
[----:B------:R-:W0:Y:S01]  /*67e0*/  LDS.128 R8, [R91+0xb10] ;  /* 0x000b10005b087984 */ /* 0x000e220000000c00 */
        /* <DEDUP_REMOVED lines=65> */
[----:B------:R-:W0:Y:S01]  /*6c00*/  LDS.128 R12, [R91+0xb90] ;  /* 0x000b90005b0c7984 */ /* 0x000e220000000c00 */
        /* <DEDUP_REMOVED lines=110> */
[----:B------:R-:W0:Y:S01]  /*72f0*/  LDS.128 R20, [R97+0x2e0] ;  /* 0x0002e00061147984 */ /* 0x000e220000000c00 */
        /* <DEDUP_REMOVED lines=9> */
[----:B---3--:R-:W-:-:S03]  /*7390*/  FFMA R32, R36, R8, R16 ;  /* 0x0000000824207223 */ /* 0x008fc60000000010 */
[----:B------:R-:W2:Y:S01]  /*73a0*/  LDS.128 R16, [R97+0x3e0] ;  /* 0x0003e00061107984 */ /* 0x000ea20000000c00 */
        /* <DEDUP_REMOVED lines=16> */
[----:B------:R-:W3:Y:S01]  /*74b0*/  LDS.128 R44, [R91+0xc80] ;  /* 0x000c80005b2c7984 */ /* 0x000ee20000000c00 */
        /* <DEDUP_REMOVED lines=60> */
[----:B------:R-:W-:Y:S01]  /*7880*/  FFMA R63, R25, R47, R63 ;  /* 0x0000002f193f7223 */ /* 0x000fe2000000003f */
[C---:B0-----:R-:W-:Y:S01]  /*7890*/  FFMA R45, R8.reuse, R41, R70 ;  /* 0x00000029082d7223 */ /* 0x041fe20000000046 */
[C---:B------:R-:W-:Y:S01]  /*78a0*/  FFMA R44, R41.reuse, R9, R69 ;  /* 0x00000009292c7223 */ /* 0x040fe20000000045 */
[-C--:B------:R-:W-:Y:S01]  /*78b0*/  FFMA R40, R41, R10.reuse, R68 ;  /* 0x0000000a29287223 */ /* 0x080fe20000000044 */
[-C--:B------:R-:W-:Y:S01]  /*78c0*/  FFMA R74, R29, R47.reuse, R74 ;  /* 0x0000002f1d4a7223 */ /* 0x080fe2000000004a */
[----:B------:R-:W0:Y:S01]  /*78d0*/  LDS.128 R68, [R91+0xd10] ;  /* 0x000d10005b447984 */ /* 0x000e220000000c00 */
[-C--:B------:R-:W-:Y:S01]  /*78e0*/  FFMA R72, R21, R47.reuse, R72 ;  /* 0x0000002f15487223 */ /* 0x080fe20000000048 */
[-C--:B------:R-:W-:Y:S01]  /*78f0*/  FFMA R60, R13, R47.reuse, R60 ;  /* 0x0000002f0d3c7223 */ /* 0x080fe2000000003c */
[----:B------:R-:W-:Y:S01]  /*7900*/  FFMA R0, R17, R47, R12 ;  /* 0x0000002f11007223 */ /* 0x000fe2000000000c */
        /* <DEDUP_REMOVED lines=123> */
[-C--:B------:R-:W-:Y:S01]  /*80c0*/  FFMA R107, R34, R71.reuse, R107 ;  /* 0x00000047226b7223 */ /* 0x080fe2000000006b */
[-C--:B------:R-:W-:Y:S01]  /*80d0*/  FFMA R101, R30, R71.reuse, R101 ;  /* 0x000000471e657223 */ /* 0x080fe20000000065 */
[-C--:B------:R-:W-:Y:S01]  /*80e0*/  FFMA R73, R22, R71.reuse, R73 ;  /* 0x0000004716497223 */ /* 0x080fe20000000049 */
[----:B------:R-:W1:Y:S01]  /*80f0*/  LDS.128 R8, [R91+0xe10] ;  /* 0x000e10005b087984 */ /* 0x000e620000000c00 */
[----:B------:R-:W-:Y:S01]  /*8100*/  FFMA R113, R14, R71, R113 ;  /* 0x000000470e717223 */ /* 0x000fe20000000071 */
[----:B0-----:R-:W-:Y:S01]  /*8110*/  FFMA R13, R4, R43, R13 ;  /* 0x0000002b040d7223 */ /* 0x001fe2000000000d */
[C---:B------:R-:W-:Y:S01]  /*8120*/  FFMA R17, R43.reuse, R5, R17 ;  /* 0x000000052b117223 */ /* 0x040fe20000000011 */
[----:B------:R-:W0:Y:S01]  /*8130*/  LDS.128 R48, [R91+0xe00] ;  /* 0x000e00005b307984 */ /* 0x000e220000000c00 */
[CC--:B------:R-:W-:Y:S01]  /*8140*/  FFMA R21, R43.reuse, R6.reuse, R21 ;  /* 0x000000062b157223 */ /* 0x0c0fe20000000015 */
[----:B------:R-:W-:Y:S01]  /*8150*/  FFMA R108, R43, R7, R42 ;  /* 0x000000072b6c7223 */ /* 0x000fe2000000002a */
[----:B------:R-:W-:Y:S01]  /*8160*/  FFMA R71, R18, R71, R36 ;  /* 0x0000004712477223 */ /* 0x000fe20000000024 */
[----:B------:R-:W2:Y:S01]  /*8170*/  LDS.128 R40, [R97+0xf0] ;  /* 0x0000f00061287984 */ /* 0x000ea20000000c00 */
[----:B------:R-:W-:Y:S01]  /*8180*/  FFMA R93, R4, R39, R93 ;  /* 0x00000027045d7223 */ /* 0x000fe2000000005d */
[C---:B------:R-:W-:Y:S01]  /*8190*/  FFMA R94, R39.reuse, R5, R94 ;  /* 0x00000005275e7223 */ /* 0x040fe2000000005e */
[C---:B------:R-:W-:Y:S01]  /*81a0*/  FFMA R95, R39.reuse, R6, R95 ;  /* 0x00000006275f7223 */ /* 0x040fe2000000005f */
[----:B------:R-:W-:-:S02]  /*81b0*/  FFMA R106, R39, R7, R106 ;  /* 0x00000007276a7223 */ /* 0x000fc4000000006a */
[----:B------:R-:W3:Y:S01]  /*81c0*/  LDS.128 R36, [R97+0x170] ;  /* 0x0001700061247984 */ /* 0x000ee20000000c00 */
[C---:B------:R-:W-:Y:S01]  /*81d0*/  FFMA R98, R4.reuse, R35, R98 ;  /* 0x0000002304627223 */ /* 0x040fe20000000062 */
[C---:B------:R-:W-:Y:S01]  /*81e0*/  FFMA R99, R35.reuse, R5, R99 ;  /* 0x0000000523637223 */ /* 0x040fe20000000063 */
[CC--:B------:R-:W-:Y:S01]  /*81f0*/  FFMA R100, R35.reuse, R6.reuse, R100 ;  /* 0x0000000623647223 */ /* 0x0c0fe20000000064 */
[----:B------:R-:W-:Y:S02]  /*8200*/  FFMA R107, R35, R7, R107 ;  /* 0x00000007236b7223 */ /* 0x000fe4000000006b */
[----:B------:R-:W4:Y:S01]  /*8210*/  LDS.128 R32, [R97+0x1f0] ;  /* 0x0001f00061207984 */ /* 0x000f220000000c00 */
[C---:B------:R-:W-:Y:S01]  /*8220*/  FFMA R118, R4.reuse, R31, R118 ;  /* 0x0000001f04767223 */ /* 0x040fe20000000076 */
[C---:B------:R-:W-:Y:S01]  /*8230*/  FFMA R117, R31.reuse, R5, R117 ;  /* 0x000000051f757223 */ /* 0x040fe20000000075 */
[CC--:B------:R-:W-:Y:S01]  /*8240*/  FFMA R75, R31.reuse, R6.reuse, R75 ;  /* 0x000000061f4b7223 */ /* 0x0c0fe2000000004b */
[----:B------:R-:W-:Y:S01]  /*8250*/  FFMA R101, R31, R7, R101 ;  /* 0x000000071f657223 */ /* 0x000fe20000000065 */
        /* <DEDUP_REMOVED lines=17> */
[C---:B0-----:R-:W-:Y:S01]  /*8370*/  FFMA R102, R44.reuse, R48, R102 ;  /* 0x000000302c667223 */ /* 0x041fe20000000066 */
        /* <DEDUP_REMOVED lines=12> */
[----:B------:R-:W-:Y:S01]  /*8440*/  FFMA R116, R4, R23, R116 ;  /* 0x0000001704747223 */ /* 0x000fe20000000074 */
[C---:B------:R-:W-:Y:S01]  /*8450*/  FFMA R115, R23.reuse, R5, R115 ;  /* 0x0000000517737223 */ /* 0x040fe20000000073 */
[C---:B------:R-:W-:Y:S01]  /*8460*/  FFMA R110, R23.reuse, R6, R110 ;  /* 0x00000006176e7223 */ /* 0x040fe2000000006e */
[----:B------:R-:W-:Y:S01]  /*8470*/  FFMA R73, R23, R7, R73 ;  /* 0x0000000717497223 */ /* 0x000fe20000000049 */
[----:B------:R-:W1:Y:S01]  /*8480*/  LDS.128 R16, [R97+0x370] ;  /* 0x0003700061107984 */ /* 0x000e620000000c00 */
[----:B---3--:R-:W-:-:S03]  /*8490*/  FFMA R40, R36, R50, R20 ;  /* 0x0000003224287223 */ /* 0x008fc60000000014 */
[----:B------:R-:W2:Y:S04]  /*84a0*/  LDS.128 R20, [R97+0x3f0] ;  /* 0x0003f00061147984 */ /* 0x000ea80000000c00 */
[----:B------:R-:W3:Y:S01]  /*84b0*/  LDS.128 R4, [R91+0xe80] ;  /* 0x000e80005b047984 */ /* 0x000ee20000000c00 */
        /* <DEDUP_REMOVED lines=11> */
[-C--:B------:R-:W-:Y:S01]  /*8570*/  FFMA R119, R28, R48.reuse, R64 ;  /* 0x000000301c777223 */ /* 0x080fe20000000040 */
[C---:B------:R-:W-:Y:S01]  /*8580*/  FFMA R70, R36.reuse, R48, R70 ;  /* 0x0000003024467223 */ /* 0x040fe20000000046 */
[C---:B------:R-:W-:Y:S01]  /*8590*/  FFMA R57, R36.reuse, R49, R57 ;  /* 0x0000003124397223 */ /* 0x040fe20000000039 */
[C---:B------:R-:W-:Y:S01]  /*85a0*/  FFMA R59, R36.reuse, R51, R59 ;  /* 0x00000033243b7223 */ /* 0x040fe2000000003b */
[C---:B------:R-:W-:Y:S01]  /*85b0*/  FFMA R93, R36.reuse, R8, R93 ;  /* 0x00000008245d7223 */ /* 0x040fe2000000005d */
[C---:B------:R-:W-:Y:S01]  /*85c0*/  FFMA R94, R36.reuse, R9, R94 ;  /* 0x00000009245e7223 */ /* 0x040fe2000000005e */
[----:B------:R-:W-:Y:S01]  /*85d0*/  FFMA R95, R36, R10, R95 ;  /* 0x0000000a245f7223 */ /* 0x000fe2000000005f */
[----:B0-----:R-:W-:Y:S01]  /*85e0*/  FFMA R117, R12, R50, R69 ;  /* 0x000000320c757223 */ /* 0x001fe20000000045 */
[-C--:B------:R-:W-:Y:S01]  /*85f0*/  FFMA R106, R36, R11.reuse, R106 ;  /* 0x0000000b246a7223 */ /* 0x080fe2000000006a */
[-C--:B------:R-:W-:Y:S01]  /*8600*/  FFMA R64, R28, R8.reuse, R118 ;  /* 0x000000081c407223 */ /* 0x080fe20000000076 */
        /* <DEDUP_REMOVED lines=9> */
[CC--:B-1----:R-:W-:Y:S01]  /*86a0*/  FFMA R116, R16.reuse, R49.reuse, R52 ;  /* 0x0000003110747223 */ /* 0x0c2fe20000000034 */
[C---:B------:R-:W-:Y:S01]  /*86b0*/  FFMA R72, R16.reuse, R48, R26 ;  /* 0x0000003010487223 */ /* 0x040fe2000000001a */
[C---:B------:R-:W-:Y:S01]  /*86c0*/  FFMA R28, R16.reuse, R8, R27 ;  /* 0x00000008101c7223 */ /* 0x040fe2000000001b */
[-C--:B------:R-:W-:Y:S01]  /*86d0*/  FFMA R115, R16, R50.reuse, R56 ;  /* 0x0000003210737223 */ /* 0x080fe20000000038 */
[C---:B--2---:R-:W-:Y:S01]  /*86e0*/  FFMA R49, R20.reuse, R49, R24 ;  /* 0x0000003114317223 */ /* 0x044fe20000000018 */
[----:B------:R-:W-:Y:S01]  /*86f0*/  FFMA R122, R20, R50, R25 ;  /* 0x00000032147a7223 */ /* 0x000fe20000000019 */
[C---:B------:R-:W-:Y:S01]  /*8700*/  FFMA R110, R16.reuse, R51, R60 ;  /* 0x00000033106e7223 */ /* 0x040fe2000000003c */
[C---:B------:R-:W-:Y:S01]  /*8710*/  FFMA R114, R16.reuse, R9, R114 ;  /* 0x0000000910727223 */ /* 0x040fe20000000072 */
[C---:B------:R-:W-:Y:S01]  /*8720*/  FFMA R96, R16.reuse, R10, R96 ;  /* 0x0000000a10607223 */ /* 0x040fe20000000060 */
[-C--:B------:R-:W-:Y:S01]  /*8730*/  FFMA R113, R16, R11.reuse, R113 ;  /* 0x0000000b10717223 */ /* 0x080fe20000000071 */
[----:B------:R-:W0:Y:S01]  /*8740*/  LDS.128 R24, [R91+0xe90] ;  /* 0x000e90005b187984 */ /* 0x000e220000000c00 */
[----:B------:R-:W-:Y:S01]  /*8750*/  FFMA R97, R12, R11, R73 ;  /* 0x0000000b0c617223 */ /* 0x000fe20000000049 */
[C---:B------:R-:W-:Y:S01]  /*8760*/  FFMA R16, R20.reuse, R51, R0 ;  /* 0x0000003314107223 */ /* 0x040fe20000000000 */
[C---:B------:R-:W-:Y:S01]  /*8770*/  FFMA R48, R20.reuse, R48, R2 ;  /* 0x0000003014307223 */ /* 0x040fe20000000002 */
[C---:B------:R-:W-:Y:S01]  /*8780*/  FFMA R112, R20.reuse, R8, R112 ;  /* 0x0000000814707223 */ /* 0x040fe20000000070 */
[C---:B------:R-:W-:Y:S01]  /*8790*/  FFMA R92, R20.reuse, R9, R92 ;  /* 0x00000009145c7223 */ /* 0x040fe2000000005c */
[C---:B------:R-:W-:Y:S01]  /*87a0*/  FFMA R12, R20.reuse, R10, R67 ;  /* 0x0000000a140c7223 */ /* 0x040fe20000000043 */
[----:B------:R-:W-:Y:S01]  /*87b0*/  FFMA R0, R20, R11, R71 ;  /* 0x0000000b14007223 */ /* 0x000fe20000000047 */
[----:B---3--:R-:W-:Y:S01]  /*87c0*/  FFMA R50, R21, R5, R49 ;  /* 0x0000000515327223 */ /* 0x008fe20000000031 */
[----:B------:R-:W1:Y:S01]  /*87d0*/  LDS.128 R8, [R91+0xf00] ;  /* 0x000f00005b087984 */ /* 0x000e620000000c00 */
[-C--:B------:R-:W-:Y:S01]  /*87e0*/  FFMA R49, R45, R6.reuse, R54 ;  /* 0x000000062d317223 */ /* 0x080fe20000000036 */
[-C--:B------:R-:W-:Y:S01]  /*87f0*/  FFMA R54, R41, R6.reuse, R58 ;  /* 0x0000000629367223 */ /* 0x080fe2000000003a */
[C---:B------:R-:W-:Y:S01]  /*8800*/  FFMA R52, R4.reuse, R41, R44 ;  /* 0x0000002904347223 */ /* 0x040fe2000000002c */
[C---:B------:R-:W-:Y:S01]  /*8810*/  FFMA R56, R4.reuse, R37, R70 ;  /* 0x0000002504387223 */ /* 0x040fe20000000046 */
[C---:B------:R-:W-:Y:S01]  /*8820*/  FFMA R2, R4.reuse, R17, R72 ;  /* 0x0000001104027223 */ /* 0x040fe20000000048 */
[C---:B------:R-:W-:Y:S01]  /*8830*/  FFMA R51, R4.reuse, R21, R48 ;  /* 0x0000001504337223 */ /* 0x040fe20000000030 */
[----:B------:R-:W-:Y:S01]  /*8840*/  FFMA R67, R29, R5, R32 ;  /* 0x000000051d437223 */ /* 0x000fe20000000020 */
[-C--:B------:R-:W-:Y:S01]  /*8850*/  FFMA R58, R37, R6.reuse, R40 ;  /* 0x00000006253a7223 */ /* 0x080fe20000000028 */
        /* <DEDUP_REMOVED lines=28> */
[-C--:B------:R-:W-:Y:S01]  /*8a20*/  FFMA R13, R17, R26.reuse, R96 ;  /* 0x0000001a110d7223 */ /* 0x080fe20000000060 */
        /* <DEDUP_REMOVED lines=11> */
[----:B-1----:R-:W-:Y:S01]  /*8ae0*/  FFMA R17, R8, R18, R2 ;  /* 0x0000001208117223 */ /* 0x002fe20000000002 */
        /* <DEDUP_REMOVED lines=24> */
[----:B------:R-:W-:Y:S01]  /*8c70*/  FFMA R2, R8, R22, R51 ;  /* 0x0000001608027223 */ /* 0x000fe20000000033 */
[-C--:B------:R-:W-:Y:S01]  /*8c80*/  FFMA R41, R46, R10.reuse, R49 ;  /* 0x0000000a2e297223 */ /* 0x080fe20000000031 */
[-C--:B------:R-:W-:Y:S01]  /*8c90*/  FFMA R9, R18, R10.reuse, R48 ;  /* 0x0000000a12097223 */ /* 0x080fe20000000030 */
[----:B------:R-:W-:Y:S01]  /*8ca0*/  LDS.128 R24, [R91+0xf90] ;  /* 0x000f90005b187984 */ /* 0x000fe20000000c00 */
[-C--:B------:R-:W-:Y:S01]  /*8cb0*/  FFMA R54, R42, R10.reuse, R54 ;  /* 0x0000000a2a367223 */ /* 0x080fe20000000036 */
[----:B------:R-:W-:-:S02]  /*8cc0*/  FFMA R58, R38, R10, R58 ;  /* 0x0000000a263a7223 */ /* 0x000fc4000000003a */
[----:B------:R-:W0:Y:S01]  /*8cd0*/  LDS.128 R48, [R91+0xf80] ;  /* 0x000f80005b307984 */ /* 0x000e220000000c00 */
[-C--:B------:R-:W-:Y:S01]  /*8ce0*/  FFMA R62, R34, R10.reuse, R62 ;  /* 0x0000000a223e7223 */ /* 0x080fe2000000003e */
[-C--:B------:R-:W-:Y:S01]  /*8cf0*/  FFMA R66, R30, R10.reuse, R66 ;  /* 0x0000000a1e427223 */ /* 0x080fe20000000042 */
[-C--:B------:R-:W-:Y:S01]  /*8d00*/  FFMA R40, R14, R10.reuse, R40 ;  /* 0x0000000a0e287223 */ /* 0x080fe20000000028 */
[----:B------:R-:W-:Y:S01]  /*8d10*/  FFMA R70, R22, R10, R70 ;  /* 0x0000000a16467223 */ /* 0x000fe20000000046 */
[C---:B--2---:R-:W-:Y:S01]  /*8d20*/  FFMA R10, R18.reuse, R6, R13 ;  /* 0x00000006120a7223 */ /* 0x044fe2000000000d */
[----:B------:R-:W-:Y:S01]  /*8d30*/  FFMA R33, R18, R11, R110 ;  /* 0x0000000b12217223 */ /* 0x000fe2000000006e */
[----:B------:R-:W-:Y:S01]  /*8d40*/  FFMA R28, R4, R18, R28 ;  /* 0x00000012041c7223 */ /* 0x000fe2000000001c */
[C---:B------:R-:W-:Y:S01]  /*8d50*/  FFMA R16, R18.reuse, R5, R16 ;  /* 0x0000000512107223 */ /* 0x040fe20000000010 */
[----:B------:R-:W-:Y:S02]  /*8d60*/  FFMA R13, R18, R7, R96 ;  /* 0x00000007120d7223 */ /* 0x000fe40000000060 */
[----:B------:R-:W1:Y:S01]  /*8d70*/  LDC R18, c[0x0][0x398] ;  /* 0x0000e600ff127b82 */ /* 0x000e620000000800 */
[----:B------:R-:W-:Y:S01]  /*8d80*/  UIADD3 UR5, UPT, UPT, UR5, 0x1, URZ ;  /* 0x0000000105057890 */ /* 0x000fe2000fffe0ff */
[----:B------:R-:W-:-:S03]  /*8d90*/  FFMA R20, R4, R22, R20 ;  /* 0x0000001604147223 */ /* 0x000fc60000000014 */
[----:B------:R-:W-:Y:S01]  /*8da0*/  UISETP.NE.AND UP0, UPT, UR5, -0x1, UPT ;  /* 0xffffffff0500788c */ /* 0x000fe2000bf05270 */
        /* <DEDUP_REMOVED lines=9> */
[----:B-1----:R-:W-:Y:S01]  /*8e40*/  R2UR UR8, R18 ;  /* 0x00000000120872ca */ /* 0x002fe200000e0000 */
[-C--:B------:R-:W-:Y:S01]  /*8e50*/  FFMA R63, R34, R11.reuse, R63 ;  /* 0x0000000b223f7223 */ /* 0x080fe2000000003f */
[-C--:B------:R-:W-:Y:S01]  /*8e60*/  FFMA R65, R30, R11.reuse, R65 ;  /* 0x0000000b1e417223 */ /* 0x080fe20000000041 */
        /* <DEDUP_REMOVED lines=8> */
[----:B0-----:R-:W-:Y:S01]  /*8ef0*/  FFMA R17, R48, R19, R17 ;  /* 0x0000001330117223 */ /* 0x001fe20000000011 */
[C---:B------:R-:W-:Y:S01]  /*8f00*/  FFMA R11, R19.reuse, R49, R44 ;  /* 0x00000031130b7223 */ /* 0x040fe2000000002c */
[C---:B------:R-:W-:Y:S01]  /*8f10*/  FFMA R9, R19.reuse, R50, R9 ;  /* 0x0000003213097223 */ /* 0x040fe20000000009 */
[C---:B------:R-:W-:Y:S01]  /*8f20*/  FFMA R4, R19.reuse, R51, R33 ;  /* 0x0000003313047223 */ /* 0x040fe20000000021 */
[----:B------:R-:W-:Y:S01]  /*8f30*/  FFMA R18, R24, R19, R28 ;  /* 0x0000001318127223 */ /* 0x000fe2000000001c */
[C---:B------:R-:W-:Y:S01]  /*8f40*/  FFMA R16, R19.reuse, R25, R16 ;  /* 0x0000001913107223 */ /* 0x040fe20000000010 */
[C---:B------:R-:W-:Y:S01]  /*8f50*/  FFMA R10, R19.reuse, R26, R10 ;  /* 0x0000001a130a7223 */ /* 0x040fe2000000000a */
[----:B------:R-:W-:Y:S01]  /*8f60*/  FFMA R13, R19, R27, R13 ;  /* 0x0000001b130d7223 */ /* 0x000fe2000000000d */
[CC--:B------:R-:W-:Y:S01]  /*8f70*/  FFMA R103, R46.reuse, R5.reuse, R103 ;  /* 0x000000052e677223 */ /* 0x0c0fe20000000067 */
[-C--:B------:R-:W-:Y:S01]  /*8f80*/  FFMA R104, R46, R6.reuse, R104 ;  /* 0x000000062e687223 */ /* 0x080fe20000000068 */
        /* <DEDUP_REMOVED lines=8> */
[C---:B------:R-:W-:Y:S01]  /*9010*/  FFMA R3, R14.reuse, R5, R3 ;  /* 0x000000050e037223 */ /* 0x040fe20000000003 */
        /* <DEDUP_REMOVED lines=18> */
[----:B------:R-:W-:Y:S01]  /*9140*/  MOV R20, UR8 ;  /* 0x0000000800147c02 */ /* 0x000fe20008000f00 */
        /* <DEDUP_REMOVED lines=42> */
[CC--:B------:R-:W-:Y:S01]  /*93f0*/  FFMA R75, R31.reuse, R26.reuse, R75 ;  /* 0x0000001a1f4b7223 */ /* 0x0c0fe2000000004b */
[-C--:B------:R-:W-:Y:S01]  /*9400*/  FFMA R76, R31, R27.reuse, R30 ;  /* 0x0000001b1f4c7223 */ /* 0x080fe2000000001e */
[----:B------:R-:W-:Y:S01]  /*9410*/  FFMA R15, R15, R27, R21 ;  /* 0x0000001b0f0f7223 */ /* 0x000fe20000000015 */
[C---:B------:R-:W-:Y:S01]  /*9420*/  FFMA R8, R23.reuse, R25, R8 ;  /* 0x0000001917087223 */ /* 0x040fe20000000008 */
[C---:B------:R-:W-:Y:S01]  /*9430*/  FFMA R12, R23.reuse, R26, R12 ;  /* 0x0000001a170c7223 */ /* 0x040fe2000000000c */
[----:B------:R-:W-:Y:S01]  /*9440*/  FFMA R0, R23, R27, R0 ;  /* 0x0000001b17007223 */ /* 0x000fe20000000000 */
[----:B------:R-:W-:Y:S01]  /*9450*/  LEA R79, R20, R79, 0x5 ;  /* 0x0000004f144f7211 */ /* 0x000fe200078e28ff */
[----:B------:R-:W-:Y:S01]  /*9460*/  ULOP3.LUT UR4, UR4, 0x1, URZ, 0x3c, !UPT ;  /* 0x0000000104047892 */ /* 0x000fe2000f8e3cff */
[----:B------:R-:W-:Y:S06]  /*9470*/  BAR.SYNC.DEFER_BLOCKING 0x0 ;  /* 0x0000000000007b1d */ /* 0x000fec0000010000 */
[----:B------:R-:W-:Y:S05]  /*9480*/  BRA.U UP0, `(.L_x_1) ;  /* 0xffffff7100dc7547 */ /* 0x000fea000b83ffff */
.L_x_0:
[----:B------:R-:W0:Y:S01]  /*9490*/  S2R R45, SR_CTAID.X ;  /* 0x00000000002d7919 */ /* 0x000e220000002500 */
[----:B------:R-:W-:Y:S02]  /*94a0*/  ULEA UR6, UR4, UR6, 0xc ;  /* 0x0000000604067291 */ /* 0x000fe4000f8e60ff */
[----:B------:R-:W-:Y:S01]  /*94b0*/  ULEA UR4, UR4, UR7, 0xc ;  /* 0x0000000704047291 */ /* 0x000fe2000f8e60ff */
[----:B------:R-:W1:Y:S03]  /*94c0*/  S2R R44, SR_CTAID.Y ;  /* 0x00000000002c7919 */ /* 0x000e660000002600 */
[----:B------:R-:W-:Y:S02]  /*94d0*/  LEA R79, R77, UR6, 0xa ;  /* 0x000000064d4f7c11 */ /* 0x000fe4000f8e50ff */
[----:B------:R-:W-:-:S03]  /*94e0*/  LEA R80, R78, UR4, 0x5 ;  /* 0x000000044e507c11 */ /* 0x000fc6000f8e28ff */
[----:B------:R-:W-:Y:S04]  /*94f0*/  LDS.128 R20, [R79] ;  /* 0x000000004f147984 */ /* 0x000fe80000000c00 */
[----:B------:R-:W2:Y:S04]  /*9500*/  LDS.128 R24, [R80] ;  /* 0x0000000050187984 */ /* 0x000ea80000000c00 */
[----:B------:R-:W3:Y:S04]  /*9510*/  LDS.128 R28, [R80+0x10] ;  /* 0x00001000501c7984 */ /* 0x000ee80000000c00 */
[----:B------:R-:W4:Y:S04]  /*9520*/  LDS.128 R32, [R79+0x80] ;  /* 0x000080004f207984 */ /* 0x000f280000000c00 */
[----:B------:R-:W5:Y:S01]  /*9530*/  LDS.128 R36, [R80+0x80] ;  /* 0x0000800050247984 */ /* 0x000f620000000c00 */
[----:B0-----:R-:W-:-:S03]  /*9540*/  LEA R78, R45, R78, 0x2 ;  /* 0x0000004e2d4e7211 */ /* 0x001fc600078e10ff */
[----:B------:R-:W0:Y:S01]  /*9550*/  LDS.128 R40, [R80+0x90] ;  /* 0x0000900050287984 */ /* 0x000e220000000c00 */
[----:B-1----:R-:W-:Y:S02]  /*9560*/  LEA R44, R44, R77, 0x2 ;  /* 0x0000004d2c2c7211 */ /* 0x002fe400078e10ff */
[----:B------:R-:W-:Y:S02]  /*9570*/  SHF.L.U32 R77, R78, 0x3, RZ ;  /* 0x000000034e4d7819 */ /* 0x000fe400000006ff */
[----:B------:R-:W-:Y:S02]  /*9580*/  SHF.L.U32 R78, R44, 0x3, RZ ;  /* 0x000000032c4e7819 */ /* 0x000fe400000006ff */
[----:B------:R-:W1:Y:S03]  /*9590*/  LDS.128 R44, [R79+0x100] ;  /* 0x000100004f2c7984 */ /* 0x000e660000000c00 */
[----:B------:R-:W-:-:S02]  /*95a0*/  IMAD R77, R78, UR8, R77 ;  /* 0x000000084e4d7c24 */ /* 0x000fc4000f8e024d */
[C---:B--2---:R-:W-:Y:S01]  /*95b0*/  FFMA R78, R20.reuse, R25, R48 ;  /* 0x00000019144e7223 */ /* 0x044fe20000000030 */
[C---:B------:R-:W-:Y:S01]  /*95c0*/  FFMA R83, R20.reuse, R26, R49 ;  /* 0x0000001a14537223 */ /* 0x040fe20000000031 */
[C---:B------:R-:W-:Y:S01]  /*95d0*/  FFMA R82, R20.reuse, R27, R50 ;  /* 0x0000001b14527223 */ /* 0x040fe20000000032 */
[C---:B------:R-:W-:Y:S01]  /*95e0*/  FFMA R81, R20.reuse, R24, R102 ;  /* 0x0000001814517223 */ /* 0x040fe20000000066 */
[C---:B---3--:R-:W-:Y:S01]  /*95f0*/  FFMA R85, R20.reuse, R28, R51 ;  /* 0x0000001c14557223 */ /* 0x048fe20000000033 */
[C---:B------:R-:W-:Y:S01]  /*9600*/  FFMA R84, R20.reuse, R29, R103 ;  /* 0x0000001d14547223 */ /* 0x040fe20000000067 */
[----:B------:R-:W2:Y:S01]  /*9610*/  LDS.128 R48, [R79+0x180] ;  /* 0x000180004f307984 */ /* 0x000ea20000000c00 */
[----:B------:R-:W-:Y:S01]  /*9620*/  FFMA R91, R20, R30, R104 ;  /* 0x0000001e145b7223 */ /* 0x000fe20000000068 */
[C---:B----4-:R-:W-:Y:S01]  /*9630*/  FFMA R109, R32.reuse, R24, R52 ;  /* 0x00000018206d7223 */ /* 0x050fe20000000034 */
[C---:B------:R-:W-:Y:S01]  /*9640*/  FFMA R86, R32.reuse, R25, R53 ;  /* 0x0000001920567223 */ /* 0x040fe20000000035 */
[C---:B------:R-:W-:Y:S01]  /*9650*/  FFMA R111, R32.reuse, R26, R54 ;  /* 0x0000001a206f7223 */ /* 0x040fe20000000036 */
[C---:B------:R-:W-:Y:S01]  /*9660*/  FFMA R102, R32.reuse, R27, R55 ;  /* 0x0000001b20667223 */ /* 0x040fe20000000037 */
[C---:B------:R-:W-:Y:S01]  /*9670*/  FFMA R97, R32.reuse, R28, R98 ;  /* 0x0000001c20617223 */ /* 0x040fe20000000062 */
[----:B------:R-:W3:Y:S01]  /*9680*/  LDS.128 R52, [R79+0x200] ;  /* 0x000200004f347984 */ /* 0x000ee20000000c00 */
[C---:B------:R-:W-:Y:S01]  /*9690*/  FFMA R98, R32.reuse, R29, R99 ;  /* 0x0000001d20627223 */ /* 0x040fe20000000063 */
[C---:B------:R-:W-:Y:S01]  /*96a0*/  FFMA R113, R32.reuse, R30, R100 ;  /* 0x0000001e20717223 */ /* 0x040fe20000000064 */
[----:B------:R-:W-:Y:S01]  /*96b0*/  FFMA R32, R32, R31, R101 ;  /* 0x0000001f20207223 */ /* 0x000fe20000000065 */
[C---:B-----5:R-:W-:Y:S01]  /*96c0*/  FFMA R101, R21.reuse, R37, R78 ;  /* 0x0000002515657223 */ /* 0x060fe2000000004e */
[C---:B------:R-:W-:Y:S01]  /*96d0*/  FFMA R87, R21.reuse, R39, R82 ;  /* 0x0000002715577223 */ /* 0x040fe20000000052 */
[----:B------:R-:W-:Y:S01]  /*96e0*/  FFMA R20, R20, R31, R105 ;  /* 0x0000001f14147223 */ /* 0x000fe20000000069 */
[-C--:B------:R-:W-:Y:S01]  /*96f0*/  FFMA R105, R36, R21.reuse, R81 ;  /* 0x0000001524697223 */ /* 0x080fe20000000051 */
[C---:B------:R-:W-:Y:S01]  /*9700*/  FFMA R103, R21.reuse, R38, R83 ;  /* 0x0000002615677223 */ /* 0x040fe20000000053 */
[----:B0-----:R-:W-:Y:S01]  /*9710*/  FFMA R85, R40, R21, R85 ;  /* 0x0000001528557223 */ /* 0x001fe20000000055 */
[C---:B------:R-:W-:Y:S01]  /*9720*/  FFMA R83, R21.reuse, R41, R84 ;  /* 0x0000002915537223 */ /* 0x040fe20000000054 */
[C---:B------:R-:W-:Y:S01]  /*9730*/  FFMA R81, R21.reuse, R42, R91 ;  /* 0x0000002a15517223 */ /* 0x040fe2000000005b */
[----:B------:R-:W-:Y:S01]  /*9740*/  FFMA R20, R21, R43, R20 ;  /* 0x0000002b15147223 */ /* 0x000fe20000000014 */
[C---:B-1----:R-:W-:Y:S01]  /*9750*/  FFMA R115, R44.reuse, R24, R56 ;  /* 0x000000182c737223 */ /* 0x042fe20000000038 */
[C---:B------:R-:W-:Y:S01]  /*9760*/  FFMA R78, R44.reuse, R25, R57 ;  /* 0x000000192c4e7223 */ /* 0x040fe20000000039 */
[C---:B------:R-:W-:Y:S01]  /*9770*/  FFMA R117, R44.reuse, R26, R58 ;  /* 0x0000001a2c757223 */ /* 0x040fe2000000003a */
[----:B------:R-:W-:Y:S01]  /*9780*/  FFMA R82, R44, R27, R59 ;  /* 0x0000001b2c527223 */ /* 0x000fe2000000003b */
[----:B------:R-:W-:Y:S01]  /*9790*/  FFMA R109, R36, R33, R109 ;  /* 0x00000021246d7223 */ /* 0x000fe2000000006d */
[----:B------:R-:W0:Y:S01]  /*97a0*/  LDS.128 R56, [R79+0x280] ;  /* 0x000280004f387984 */ /* 0x000e220000000c00 */
[C---:B------:R-:W-:Y:S01]  /*97b0*/  FFMA R107, R33.reuse, R37, R86 ;  /* 0x00000025216b7223 */ /* 0x040fe20000000056 */
[C---:B------:R-:W-:Y:S01]  /*97c0*/  FFMA R111, R33.reuse, R38, R111 ;  /* 0x00000026216f7223 */ /* 0x040fe2000000006f */
        /* <DEDUP_REMOVED lines=34> */
[C---:B---3--:R-:W-:Y:S01]  /*99f0*/  FFMA R88, R52.reuse, R25, R67 ;  /* 0x0000001934587223 */ /* 0x048fe20000000043 */
[C---:B------:R-:W-:Y:S01]  /*9a00*/  FFMA R49, R52.reuse, R26, R66 ;  /* 0x0000001a34317223 */ /* 0x040fe20000000042 */
[C---:B------:R-:W-:Y:S01]  /*9a10*/  FFMA R84, R52.reuse, R27, R65 ;  /* 0x0000001b34547223 */ /* 0x040fe20000000041 */
[C---:B------:R-:W-:Y:S01]  /*9a20*/  FFMA R86, R52.reuse, R28, R64 ;  /* 0x0000001c34567223 */ /* 0x040fe20000000040 */
[C---:B------:R-:W-:Y:S01]  /*9a30*/  FFMA R73, R52.reuse, R24, R73 ;  /* 0x0000001834497223 */ /* 0x040fe20000000049 */
[----:B------:R-:W2:Y:S01]  /*9a40*/  LDS.128 R64, [R79+0x380] ;  /* 0x000380004f407984 */ /* 0x000ea20000000c00 */
        /* <DEDUP_REMOVED lines=8> */
[C---:B0-----:R-:W-:Y:S01]  /*9ad0*/  FFMA R96, R56.reuse, R25, R72 ;  /* 0x0000001938607223 */ /* 0x041fe20000000048 */
[C---:B------:R-:W-:Y:S01]  /*9ae0*/  FFMA R71, R56.reuse, R24, R71 ;  /* 0x0000001838477223 */ /* 0x040fe20000000047 */
[----:B------:R-:W0:Y:S01]  /*9af0*/  LDS.128 R72, [R80+0x100] ;  /* 0x0001000050487984 */ /* 0x000e220000000c00 */
        /* <DEDUP_REMOVED lines=28> */
[C---:B--2---:R-:W-:Y:S01]  /*9cc0*/  FFMA R5, R64.reuse, R24, R2 ;  /* 0x0000001840057223 */ /* 0x044fe20000000002 */
[C---:B------:R-:W-:Y:S01]  /*9cd0*/  FFMA R8, R64.reuse, R29, R8 ;  /* 0x0000001d40087223 */ /* 0x040fe20000000008 */
[----:B------:R-:W-:Y:S01]  /*9ce0*/  FFMA R2, R64, R25, R7 ;  /* 0x0000001940027223 */ /* 0x000fe20000000007 */
[C---:B------:R-:W-:Y:S01]  /*9cf0*/  FFMA R10, R36.reuse, R61, R17 ;  /* 0x0000003d240a7223 */ /* 0x040fe20000000011 */
[----:B------:R-:W-:Y:S01]  /*9d00*/  FFMA R29, R36, R65, R5 ;  /* 0x00000041241d7223 */ /* 0x000fe20000000005 */
[C---:B------:R-:W-:Y:S01]  /*9d10*/  FFMA R19, R64.reuse, R28, R19 ;  /* 0x0000001c40137223 */ /* 0x040fe20000000013 */
[----:B------:R-:W1:Y:S01]  /*9d20*/  LDS.128 R4, [R80+0x110] ;  /* 0x0001100050047984 */ /* 0x000e620000000c00 */
[----:B------:R-:W-:Y:S01]  /*9d30*/  FFMA R17, R61, R41, R18 ;  /* 0x000000293d117223 */ /* 0x000fe20000000012 */
[----:B------:R-:W-:Y:S01]  /*9d40*/  FFMA R25, R64, R26, R70 ;  /* 0x0000001a40197223 */ /* 0x000fe20000000046 */
[----:B------:R-:W-:Y:S01]  /*9d50*/  FFMA R19, R40, R65, R19 ;  /* 0x0000004128137223 */ /* 0x000fe20000000013 */
[----:B------:R-:W-:Y:S01]  /*9d60*/  FFMA R41, R65, R41, R8 ;  /* 0x0000002941297223 */ /* 0x000fe20000000008 */
[----:B0-----:R-:W-:Y:S01]  /*9d70*/  FFMA R26, R72, R62, R10 ;  /* 0x0000003e481a7223 */ /* 0x001fe2000000000a */
[C---:B------:R-:W-:Y:S01]  /*9d80*/  FFMA R40, R62.reuse, R73, R9 ;  /* 0x000000493e287223 */ /* 0x040fe20000000009 */
[----:B------:R-:W-:Y:S01]  /*9d90*/  FFMA R110, R62, R74, R11 ;  /* 0x0000004a3e6e7223 */ /* 0x000fe2000000000b */
[----:B------:R-:W-:Y:S01]  /*9da0*/  FFMA R14, R64, R27, R14 ;  /* 0x0000001b400e7223 */ /* 0x000fe2000000000e */
[----:B------:R-:W0:Y:S01]  /*9db0*/  LDS.128 R8, [R80+0x180] ;  /* 0x0001800050087984 */ /* 0x000e220000000c00 */
        /* <DEDUP_REMOVED lines=8> */
[----:B------:R-:W-:Y:S01]  /*9e40*/  FFMA R39, R65, R39, R14 ;  /* 0x0000002741277223 */ /* 0x000fe2000000000e */
        /* <DEDUP_REMOVED lines=20> */
[----:B------:R-:W-:Y:S01]  /*9f90*/  FFMA R60, R22, R75, R87 ;  /* 0x0000004b163c7223 */ /* 0x000fe20000000057 */
[----:B-1----:R-:W-:Y:S01]  /*9fa0*/  FFMA R37, R62, R6, R13 ;  /* 0x000000063e257223 */ /* 0x002fe2000000000d */
[----:B------:R-:W-:Y:S01]  /*9fb0*/  FFMA R97, R4, R34, R97 ;  /* 0x0000002204617223 */ /* 0x000fe20000000061 */
[----:B------:R-:W1:Y:S01]  /*9fc0*/  LDS.128 R12, [R80+0x190] ;  /* 0x00019000500c7984 */ /* 0x000e620000000c00 */
        /* <DEDUP_REMOVED lines=28> */
[-C--:B------:R-:W-:Y:S01]  /*a190*/  FFMA R58, R66, R5.reuse, R41 ;  /* 0x00000005423a7223 */ /* 0x080fe20000000029 */
[C---:B0-----:R-:W-:Y:S01]  /*a1a0*/  FFMA R101, R23.reuse, R10, R64 ;  /* 0x0000000a17657223 */ /* 0x041fe20000000040 */
[-C--:B------:R-:W-:Y:S01]  /*a1b0*/  FFMA R106, R22, R5.reuse, R83 ;  /* 0x00000005166a7223 */ /* 0x080fe20000000053 */
[----:B------:R-:W-:Y:S01]  /*a1c0*/  FFMA R3, R4, R62, R16 ;  /* 0x0000003e04037223 */ /* 0x000fe20000000010 */
[----:B------:R-:W-:Y:S01]  /*a1d0*/  FFMA R54, R62, R5, R17 ;  /* 0x000000053e367223 */ /* 0x000fe20000000011 */
[----:B------:R-:W-:Y:S01]  /*a1e0*/  FFMA R43, R4, R66, R19 ;  /* 0x00000042042b7223 */ /* 0x000fe20000000013 */
[C---:B------:R-:W-:Y:S01]  /*a1f0*/  FFMA R39, R66.reuse, R6, R25 ;  /* 0x0000000642277223 */ /* 0x040fe20000000019 */
[----:B------:R-:W-:Y:S01]  /*a200*/  FFMA R0, R66, R7, R0 ;  /* 0x0000000742007223 */ /* 0x000fe20000000000 */
[----:B------:R-:W-:Y:S01]  /*a210*/  FFMA R41, R8, R35, R2 ;  /* 0x0000002308297223 */ /* 0x000fe20000000002 */
[C---:B------:R-:W-:Y:S01]  /*a220*/  FFMA R64, R23.reuse, R11, R60 ;  /* 0x0000000b17407223 */ /* 0x040fe2000000003c */
[----:B------:R-:W-:Y:S01]  /*a230*/  FFMA R85, R4, R22, R85 ;  /* 0x0000001604557223 */ /* 0x000fe20000000055 */
        /* <DEDUP_REMOVED lines=38> */
[C---:B------:R-:W-:Y:S01]  /*a4a0*/  FFMA R109, R12.reuse, R55, R29 ;  /* 0x000000370c6d7223 */ /* 0x040fe2000000001d */
[C---:B------:R-:W-:Y:S01]  /*a4b0*/  FFMA R97, R12.reuse, R35, R97 ;  /* 0x000000230c617223 */ /* 0x040fe20000000061 */
[----:B------:R-:W1:Y:S01]  /*a4c0*/  LDS.128 R8, [R80+0x210] ;  /* 0x0002100050087984 */ /* 0x000e620000000c00 */
[C---:B------:R-:W-:Y:S01]  /*a4d0*/  FFMA R112, R35.reuse, R13, R112 ;  /* 0x0000000d23707223 */ /* 0x040fe20000000070 */
[CC--:B------:R-:W-:Y:S01]  /*a4e0*/  FFMA R103, R35.reuse, R14.reuse, R27 ;  /* 0x0000000e23677223 */ /* 0x0c0fe2000000001b */
[----:B------:R-:W-:Y:S01]  /*a4f0*/  FFMA R76, R35, R15, R32 ;  /* 0x0000000f234c7223 */ /* 0x000fe20000000020 */
[----:B------:R-:W2:Y:S01]  /*a500*/  LDS.128 R20, [R79+0x90] ;  /* 0x000090004f147984 */ /* 0x000ea20000000c00 */
[C---:B------:R-:W-:Y:S01]  /*a510*/  FFMA R70, R47.reuse, R13, R34 ;  /* 0x0000000d2f467223 */ /* 0x040fe20000000022 */
[CC--:B------:R-:W-:Y:S01]  /*a520*/  FFMA R107, R47.reuse, R14.reuse, R33 ;  /* 0x0000000e2f6b7223 */ /* 0x0c0fe20000000021 */
[C---:B------:R-:W-:Y:S01]  /*a530*/  FFMA R113, R12.reuse, R47, R113 ;  /* 0x0000002f0c717223 */ /* 0x040fe20000000071 */
[----:B------:R-:W3:Y:S01]  /*a540*/  LDS.128 R28, [R79+0x190] ;  /* 0x000190004f1c7984 */ /* 0x000ee20000000c00 */
[----:B------:R-:W-:Y:S01]  /*a550*/  FFMA R46, R47, R15, R46 ;  /* 0x0000000f2f2e7223 */ /* 0x000fe2000000002e */
[C---:B------:R-:W-:Y:S01]  /*a560*/  FFMA R89, R12.reuse, R51, R89 ;  /* 0x000000330c597223 */ /* 0x040fe20000000059 */
[C---:B------:R-:W-:Y:S01]  /*a570*/  FFMA R72, R51.reuse, R13, R44 ;  /* 0x0000000d33487223 */ /* 0x040fe2000000002c */
[----:B------:R-:W4:Y:S01]  /*a580*/  LDS.128 R24, [R79+0x110] ;  /* 0x000110004f187984 */ /* 0x000f220000000c00 */
[CC--:B------:R-:W-:Y:S01]  /*a590*/  FFMA R121, R51.reuse, R14.reuse, R121 ;  /* 0x0000000e33797223 */ /* 0x0c0fe20000000079 */
[----:B------:R-:W-:Y:S01]  /*a5a0*/  FFMA R78, R51, R15, R48 ;  /* 0x0000000f334e7223 */ /* 0x000fe20000000030 */
        /* <DEDUP_REMOVED lines=12> */
[----:B------:R-:W5:Y:S01]  /*a670*/  LDS.128 R32, [R79+0x210] ;  /* 0x000210004f207984 */ /* 0x000f620000000c00 */
[C---:B------:R-:W-:Y:S01]  /*a680*/  FFMA R58, R67.reuse, R13, R58 ;  /* 0x0000000d433a7223 */ /* 0x040fe2000000003a */
[C---:B------:R-:W-:Y:S01]  /*a690*/  FFMA R39, R67.reuse, R14, R39 ;  /* 0x0000000e43277223 */ /* 0x040fe20000000027 */
[----:B------:R-:W-:Y:S01]  /*a6a0*/  FFMA R0, R67, R15, R0 ;  /* 0x0000000f43007223 */ /* 0x000fe20000000000 */
[----:B------:R-:W-:Y:S04]  /*a6b0*/  LDS.128 R48, [R79+0x310] ;  /* 0x000310004f307984 */ /* 0x000fe80000000c00 */
        /* <DEDUP_REMOVED lines=60> */
[----:B------:R-:W0:Y:S01]  /*aa80*/  LDS.128 R60, [R80+0x290] ;  /* 0x00029000503c7984 */ /* 0x000e220000000c00 */
        /* <DEDUP_REMOVED lines=8> */
[-C--:B-1----:R-:W-:Y:S01]  /*ab10*/  FFMA R101, R5, R46.reuse, R96 ;  /* 0x0000002e05657223 */ /* 0x082fe20000000060 */
[-C--:B------:R-:W-:Y:S01]  /*ab20*/  FFMA R117, R21, R46.reuse, R100 ;  /* 0x0000002e15757223 */ /* 0x080fe20000000064 */
[-C--:B------:R-:W-:Y:S01]  /*ab30*/  FFMA R119, R25, R46.reuse, R104 ;  /* 0x0000002e19777223 */ /* 0x080fe20000000068 */
[-C--:B------:R-:W-:Y:S01]  /*ab40*/  FFMA R123, R29, R46.reuse, R114 ;  /* 0x0000002e1d7b7223 */ /* 0x080fe20000000072 */
[-C--:B------:R-:W-:Y:S01]  /*ab50*/  FFMA R125, R33, R46.reuse, R120 ;  /* 0x0000002e217d7223 */ /* 0x080fe20000000078 */
[-C--:B------:R-:W-:Y:S01]  /*ab60*/  FFMA R122, R13, R46.reuse, R122 ;  /* 0x0000002e0d7a7223 */ /* 0x080fe2000000007a */
[-C--:B------:R-:W-:Y:S01]  /*ab70*/  FFMA R124, R49, R46.reuse, R124 ;  /* 0x0000002e317c7223 */ /* 0x080fe2000000007c */
[C---:B------:R-:W-:Y:S01]  /*ab80*/  FFMA R73, R44.reuse, R53, R16 ;  /* 0x000000352c497223 */ /* 0x040fe20000000010 */
[----:B------:R-:W-:Y:S01]  /*ab90*/  FFMA R46, R53, R46, R18 ;  /* 0x0000002e352e7223 */ /* 0x000fe20000000012 */
[----:B------:R-:W-:Y:S01]  /*aba0*/  FFMA R105, R44, R5, R105 ;  /* 0x000000052c697223 */ /* 0x000fe20000000069 */
[C---:B------:R-:W-:Y:S01]  /*abb0*/  FFMA R75, R5.reuse, R45, R66 ;  /* 0x0000002d054b7223 */ /* 0x040fe20000000042 */
[C---:B------:R-:W-:Y:S01]  /*abc0*/  FFMA R64, R5.reuse, R47, R64 ;  /* 0x0000002f05407223 */ /* 0x040fe20000000040 */
[----:B0-----:R-:W-:Y:S01]  /*abd0*/  FFMA R85, R60, R5, R85 ;  /* 0x000000053c557223 */ /* 0x001fe20000000055 */
[C---:B------:R-:W-:Y:S01]  /*abe0*/  FFMA R106, R5.reuse, R61, R106 ;  /* 0x0000003d056a7223 */ /* 0x040fe2000000006a */
[CC--:B------:R-:W-:Y:S01]  /*abf0*/  FFMA R81, R5.reuse, R62.reuse, R81 ;  /* 0x0000003e05517223 */ /* 0x0c0fe20000000051 */
[----:B------:R-:W-:Y:S01]  /*ac00*/  FFMA R4, R5, R63, R4 ;  /* 0x0000003f05047223 */ /* 0x000fe20000000004 */
[----:B------:R-:W0:Y:S01]  /*ac10*/  LDS.128 R16, [R80+0x310] ;  /* 0x0003100050107984 */ /* 0x000e220000000c00 */
[----:B------:R-:W-:Y:S01]  /*ac20*/  FFMA R41, R44, R21, R98 ;  /* 0x000000152c297223 */ /* 0x000fe20000000062 */
[C---:B------:R-:W-:Y:S01]  /*ac30*/  FFMA R83, R21.reuse, R45, R2 ;  /* 0x0000002d15537223 */ /* 0x040fe20000000002 */
[C---:B------:R-:W-:Y:S01]  /*ac40*/  FFMA R74, R21.reuse, R47, R74 ;  /* 0x0000002f154a7223 */ /* 0x040fe2000000004a */
[----:B------:R-:W-:Y:S01]  /*ac50*/  FFMA R97, R60, R21, R97 ;  /* 0x000000153c617223 */ /* 0x000fe20000000061 */
[C---:B------:R-:W-:Y:S01]  /*ac60*/  FFMA R5, R21.reuse, R61, R112 ;  /* 0x0000003d15057223 */ /* 0x040fe20000000070 */
[CC--:B------:R-:W-:Y:S01]  /*ac70*/  FFMA R103, R21.reuse, R62.reuse, R103 ;  /* 0x0000003e15677223 */ /* 0x0c0fe20000000067 */
[----:B------:R-:W-:Y:S01]  /*ac80*/  FFMA R76, R21, R63, R76 ;  /* 0x0000003f154c7223 */ /* 0x000fe2000000004c */
        /* <DEDUP_REMOVED lines=15> */
[-C--:B------:R-:W-:Y:S01]  /*ad80*/  FFMA R93, R33, R45.reuse, R88 ;  /* 0x0000002d215d7223 */ /* 0x080fe20000000058 */
[-C--:B------:R-:W-:Y:S01]  /*ad90*/  FFMA R95, R13, R45.reuse, R68 ;  /* 0x0000002d0d5f7223 */ /* 0x080fe20000000044 */
[----:B------:R-:W-:Y:S01]  /*ada0*/  FFMA R99, R49, R45, R40 ;  /* 0x0000002d31637223 */ /* 0x000fe20000000028 */
[-C--:B------:R-:W-:Y:S01]  /*adb0*/  FFMA R28, R33, R47.reuse, R28 ;  /* 0x0000002f211c7223 */ /* 0x080fe2000000001c */
[-C--:B------:R-:W-:Y:S01]  /*adc0*/  FFMA R102, R13, R47.reuse, R102 ;  /* 0x0000002f0d667223 */ /* 0x080fe20000000066 */
[----:B------:R-:W-:Y:S01]  /*add0*/  FFMA R108, R49, R47, R108 ;  /* 0x0000002f316c7223 */ /* 0x000fe2000000006c */
[----:B------:R-:W-:Y:S01]  /*ade0*/  FFMA R109, R60, R33, R109 ;  /* 0x000000213c6d7223 */ /* 0x000fe2000000006d */
[C---:B------:R-:W-:Y:S01]  /*adf0*/  FFMA R29, R33.reuse, R61, R84 ;  /* 0x0000003d211d7223 */ /* 0x040fe20000000054 */
[CC--:B------:R-:W-:Y:S01]  /*ae00*/  FFMA R111, R33.reuse, R62.reuse, R111 ;  /* 0x0000003e216f7223 */ /* 0x0c0fe2000000006f */
[----:B------:R-:W-:Y:S01]  /*ae10*/  FFMA R86, R33, R63, R86 ;  /* 0x0000003f21567223 */ /* 0x000fe20000000056 */
[C---:B------:R-:W-:Y:S01]  /*ae20*/  FFMA R67, R44.reuse, R13, R32 ;  /* 0x0000000d2c437223 */ /* 0x040fe20000000020 */
[----:B------:R-:W-:Y:S01]  /*ae30*/  FFMA R71, R44, R49, R12 ;  /* 0x000000312c477223 */ /* 0x000fe2000000000c */
[C---:B------:R-:W-:Y:S01]  /*ae40*/  FFMA R45, R53.reuse, R45, R42 ;  /* 0x0000002d352d7223 */ /* 0x040fe2000000002a */
        /* <DEDUP_REMOVED lines=10> */
[----:B------:R-:W-:Y:S01]  /*aef0*/  FFMA R43, R60, R53, R43 ;  /* 0x000000353c2b7223 */ /* 0x000fe2000000002b */
[C---:B------:R-:W-:Y:S01]  /*af00*/  FFMA R61, R53.reuse, R61, R58 ;  /* 0x0000003d353d7223 */ /* 0x040fe2000000003a */
        /* <DEDUP_REMOVED lines=57> */
[CC--:B------:R-:W-:Y:S01]  /*b2a0*/  FFMA R106, R6.reuse, R17.reuse, R106 ;  /* 0x00000011066a7223 */ /* 0x0c0fe2000000006a */
[-C--:B------:R-:W-:Y:S01]  /*b2b0*/  FFMA R81, R6, R18.reuse, R81 ;  /* 0x0000001206517223 */ /* 0x080fe20000000051 */
[CC--:B------:R-:W-:Y:S01]  /*b2c0*/  FFMA R14, R50.reuse, R17.reuse, R13 ;  /* 0x00000011320e7223 */ /* 0x0c0fe2000000000d */
[----:B------:R-:W-:Y:S01]  /*b2d0*/  FFMA R13, R50, R18, R2 ;  /* 0x00000012320d7223 */ /* 0x000fe20000000002 */
[----:B------:R-:W-:Y:S01]  /*b2e0*/  FFMA R2, R54, R17, R61 ;  /* 0x0000001136027223 */ /* 0x000fe2000000003d */
[----:B-1----:R-:W-:Y:S01]  /*b2f0*/  FFMA R59, R36, R51, R44 ;  /* 0x00000033243b7223 */ /* 0x002fe2000000002c */
[----:B------:R-:W-:Y:S01]  /*b300*/  FFMA R3, R16, R50, R3 ;  /* 0x0000003210037223 */ /* 0x000fe20000000003 */
[-C--:B------:R-:W-:Y:S01]  /*b310*/  FFMA R48, R50, R19.reuse, R48 ;  /* 0x0000001332307223 */ /* 0x080fe20000000030 */
[----:B------:R-:W-:Y:S01]  /*b320*/  FFMA R29, R16, R54, R43 ;  /* 0x00000036101d7223 */ /* 0x000fe2000000002b */
        /* <DEDUP_REMOVED lines=34> */
[C---:B0-----:R-:W-:Y:S01]  /*b550*/  FFMA R85, R8.reuse, R7, R85 ;  /* 0x0000000708557223 */ /* 0x041fe20000000055 */
[C---:B------:R-:W-:Y:S01]  /*b560*/  FFMA R106, R7.reuse, R9, R106 ;  /* 0x00000009076a7223 */ /* 0x040fe2000000006a */
[CC--:B------:R-:W-:Y:S01]  /*b570*/  FFMA R81, R7.reuse, R10.reuse, R81 ;  /* 0x0000000a07517223 */ /* 0x0c0fe20000000051 */
[----:B------:R-:W0:Y:S01]  /*b580*/  LDS.128 R40, [R80+0x400] ;  /* 0x0004000050287984 */ /* 0x000e220000000c00 */
[----:B------:R-:W-:Y:S01]  /*b590*/  FFMA R28, R7, R11, R4 ;  /* 0x0000000b071c7223 */ /* 0x000fe20000000004 */
[C---:B------:R-:W-:Y:S01]  /*b5a0*/  FFMA R97, R8.reuse, R23, R97 ;  /* 0x0000001708617223 */ /* 0x040fe20000000061 */
[C---:B------:R-:W-:Y:S01]  /*b5b0*/  FFMA R46, R23.reuse, R9, R46 ;  /* 0x00000009172e7223 */ /* 0x040fe2000000002e */
[----:B------:R-:W1:Y:S01]  /*b5c0*/  LDS.128 R36, [R80+0x410] ;  /* 0x0004100050247984 */ /* 0x000e620000000c00 */
[CC--:B------:R-:W-:Y:S01]  /*b5d0*/  FFMA R103, R23.reuse, R10.reuse, R103 ;  /* 0x0000000a17677223 */ /* 0x0c0fe20000000067 */
[----:B------:R-:W-:Y:S01]  /*b5e0*/  FFMA R76, R23, R11, R76 ;  /* 0x0000000b174c7223 */ /* 0x000fe2000000004c */
[C---:B------:R-:W-:Y:S01]  /*b5f0*/  FFMA R50, R27.reuse, R9, R22 ;  /* 0x000000091b327223 */ /* 0x040fe20000000016 */
[----:B------:R-:W2:Y:S01]  /*b600*/  LDS.128 R4, [R79+0xa0] ;  /* 0x0000a0004f047984 */ /* 0x000ea20000000c00 */
[C---:B------:R-:W-:Y:S01]  /*b610*/  FFMA R113, R8.reuse, R27, R113 ;  /* 0x0000001b08717223 */ /* 0x040fe20000000071 */
[CC--:B------:R-:W-:Y:S01]  /*b620*/  FFMA R107, R27.reuse, R10.reuse, R107 ;  /* 0x0000000a1b6b7223 */ /* 0x0c0fe2000000006b */
[----:B------:R-:W-:Y:S01]  /*b630*/  FFMA R54, R27, R11, R26 ;  /* 0x0000000b1b367223 */ /* 0x000fe2000000001a */
        /* <DEDUP_REMOVED lines=8> */
[-C--:B------:R-:W-:Y:S01]  /*b6c0*/  FFMA R93, R51, R10.reuse, R13 ;  /* 0x0000000a335d7223 */ /* 0x080fe2000000000d */
[C---:B------:R-:W-:Y:S01]  /*b6d0*/  FFMA R89, R8.reuse, R31, R89 ;  /* 0x0000001f08597223 */ /* 0x040fe20000000059 */
[----:B------:R-:W5:Y:S01]  /*b6e0*/  LDS.128 R12, [R79+0x220] ;  /* 0x000220004f0c7984 */ /* 0x000f620000000c00 */
        /* <DEDUP_REMOVED lines=8> */
[----:B------:R-:W-:Y:S01]  /*b770*/  FFMA R91, R8, R55, R29 ;  /* 0x00000037085b7223 */ /* 0x000fe2000000001d */
[C---:B------:R-:W-:Y:S01]  /*b780*/  FFMA R2, R55.reuse, R9, R2 ;  /* 0x0000000937027223 */ /* 0x040fe20000000002 */
[C---:B------:R-:W-:Y:S01]  /*b790*/  FFMA R95, R55.reuse, R10, R49 ;  /* 0x0000000a375f7223 */ /* 0x040fe20000000031 */
[----:B------:R-:W-:-:S02]  /*b7a0*/  FFMA R0, R55, R11, R0 ;  /* 0x0000000b37007223 */ /* 0x000fc40000000000 */
        /* <DEDUP_REMOVED lines=14> */
[----:B------:R-:W1:Y:S01]  /*b890*/  LDS.128 R32, [R79+0x3a0] ;  /* 0x0003a0004f207984 */ /* 0x000e620000000c00 */
        /* <DEDUP_REMOVED lines=23> */
[----:B------:R-:W3:Y:S01]  /*ba10*/  LDS.128 R44, [R80+0x490] ;  /* 0x00049000502c7984 */ /* 0x000ee20000000c00 */
        /* <DEDUP_REMOVED lines=10> */
[----:B------:R-:W-:Y:S01]  /*bac0*/  FFMA R12, R8, R40, R57 ;  /* 0x00000028080c7223 */ /* 0x000fe20000000039 */
[C---:B0-----:R-:W-:Y:S01]  /*bad0*/  FFMA R3, R28.reuse, R36, R3 ;  /* 0x000000241c037223 */ /* 0x041fe20000000003 */
[C---:B------:R-:W-:Y:S01]  /*bae0*/  FFMA R94, R28.reuse, R37, R94 ;  /* 0x000000251c5e7223 */ /* 0x040fe2000000005e */
[C---:B------:R-:W-:Y:S01]  /*baf0*/  FFMA R93, R28.reuse, R38, R93 ;  /* 0x000000261c5d7223 */ /* 0x040fe2000000005d */
[----:B------:R-:W-:Y:S01]  /*bb00*/  FFMA R96, R28, R39, R96 ;  /* 0x000000271c607223 */ /* 0x000fe20000000060 */
[C---:B-1----:R-:W-:Y:S01]  /*bb10*/  FFMA R91, R32.reuse, R36, R91 ;  /* 0x00000024205b7223 */ /* 0x042fe2000000005b */
[C---:B------:R-:W-:Y:S01]  /*bb20*/  FFMA R2, R32.reuse, R37, R2 ;  /* 0x0000002520027223 */ /* 0x040fe20000000002 */
[C---:B------:R-:W-:Y:S01]  /*bb30*/  FFMA R95, R32.reuse, R38, R95 ;  /* 0x00000026205f7223 */ /* 0x040fe2000000005f */
[----:B------:R-:W-:Y:S01]  /*bb40*/  FFMA R0, R32, R39, R0 ;  /* 0x0000002720007223 */ /* 0x000fe20000000000 */
[C---:B------:R-:W-:Y:S01]  /*bb50*/  FFMA R70, R8.reuse, R41, R70 ;  /* 0x0000002908467223 */ /* 0x040fe20000000046 */
[----:B------:R-:W0:Y:S01]  /*bb60*/  LDS.128 R36, [R80+0x500] ;  /* 0x0005000050247984 */ /* 0x000e220000000c00 */
[C---:B------:R-:W-:Y:S01]  /*bb70*/  FFMA R124, R8.reuse, R42, R67 ;  /* 0x0000002a087c7223 */ /* 0x040fe20000000043 */
[----:B------:R-:W-:Y:S01]  /*bb80*/  FFMA R102, R8, R43, R102 ;  /* 0x0000002b08667223 */ /* 0x000fe20000000066 */
[C---:B------:R-:W-:Y:S01]  /*bb90*/  FFMA R8, R28.reuse, R40, R59 ;  /* 0x000000281c087223 */ /* 0x040fe2000000003b */
[----:B------:R-:W-:Y:S01]  /*bba0*/  FFMA R73, R28, R42, R73 ;  /* 0x0000002a1c497223 */ /* 0x000fe20000000049 */
[C---:B------:R-:W-:Y:S01]  /*bbb0*/  FFMA R40, R32.reuse, R40, R61 ;  /* 0x0000002820287223 */ /* 0x040fe2000000003d */
[----:B------:R-:W-:Y:S01]  /*bbc0*/  FFMA R42, R32, R42, R75 ;  /* 0x0000002a202a7223 */ /* 0x000fe2000000004b */
[----:B------:R-:W-:Y:S01]  /*bbd0*/  FFMA R72, R28, R41, R72 ;  /* 0x000000291c487223 */ /* 0x000fe20000000048 */
[----:B--2---:R-:W-:Y:S01]  /*bbe0*/  FFMA R55, R48, R21, R4 ;  /* 0x0000001530377223 */ /* 0x004fe20000000004 */
[----:B------:R-:W-:Y:S01]  /*bbf0*/  FFMA R108, R28, R43, R108 ;  /* 0x0000002b1c6c7223 */ /* 0x000fe2000000006c */
[-C--:B------:R-:W-:Y:S01]  /*bc00*/  FFMA R4, R29, R50.reuse, R73 ;  /* 0x000000321d047223 */ /* 0x080fe20000000049 */
[C---:B------:R-:W-:Y:S01]  /*bc10*/  FFMA R84, R32.reuse, R41, R84 ;  /* 0x0000002920547223 */ /* 0x040fe20000000054 */
[----:B------:R-:W-:Y:S01]  /*bc20*/  FFMA R104, R32, R43, R104 ;  /* 0x0000002b20687223 */ /* 0x000fe20000000068 */
[----:B------:R-:W-:Y:S01]  /*bc30*/  FFMA R105, R48, R17, R105 ;  /* 0x0000001130697223 */ /* 0x000fe20000000069 */
[C---:B------:R-:W-:Y:S01]  /*bc40*/  FFMA R67, R17.reuse, R49, R58 ;  /* 0x0000003111437223 */ /* 0x040fe2000000003a */
[-C--:B------:R-:W-:Y:S01]  /*bc50*/  FFMA R117, R17, R50.reuse, R98 ;  /* 0x0000003211757223 */ /* 0x080fe20000000062 */
[-C--:B------:R-:W-:Y:S01]  /*bc60*/  FFMA R119, R5, R50.reuse, R112 ;  /* 0x0000003205777223 */ /* 0x080fe20000000070 */
[-C--:B------:R-:W-:Y:S01]  /*bc70*/  FFMA R123, R21, R50.reuse, R116 ;  /* 0x00000032157b7223 */ /* 0x080fe20000000074 */
[-C--:B------:R-:W-:Y:S01]  /*bc80*/  FFMA R125, R25, R50.reuse, R118 ;  /* 0x00000032197d7223 */ /* 0x080fe20000000076 */
[-C--:B------:R-:W-:Y:S01]  /*bc90*/  FFMA R122, R13, R50.reuse, R122 ;  /* 0x000000320d7a7223 */ /* 0x080fe2000000007a */
[----:B------:R-:W-:Y:S01]  /*bca0*/  FFMA R124, R9, R50, R124 ;  /* 0x00000032097c7223 */ /* 0x000fe2000000007c */
[C---:B------:R-:W-:Y:S01]  /*bcb0*/  FFMA R73, R17.reuse, R51, R64 ;  /* 0x0000003311497223 */ /* 0x040fe20000000040 */
[----:B---3--:R-:W-:Y:S01]  /*bcc0*/  FFMA R85, R44, R17, R85 ;  /* 0x000000112c557223 */ /* 0x008fe20000000055 */
[C---:B------:R-:W-:Y:S01]  /*bcd0*/  FFMA R106, R17.reuse, R45, R106 ;  /* 0x0000002d116a7223 */ /* 0x040fe2000000006a */
[C---:B------:R-:W-:Y:S01]  /*bce0*/  FFMA R81, R17.reuse, R46, R81 ;  /* 0x0000002e11517223 */ /* 0x040fe20000000051 */
[----:B------:R-:W-:Y:S01]  /*bcf0*/  FFMA R16, R17, R47, R16 ;  /* 0x0000002f11107223 */ /* 0x000fe20000000010 */
[C---:B------:R-:W-:Y:S01]  /*bd00*/  FFMA R53, R48.reuse, R5, R100 ;  /* 0x0000000530357223 */ /* 0x040fe20000000064 */
[----:B------:R-:W-:Y:S01]  /*bd10*/  FFMA R65, R48, R33, R40 ;  /* 0x0000002130417223 */ /* 0x000fe20000000028 */
[----:B------:R-:W-:Y:S01]  /*bd20*/  FFMA R71, R5, R49, R110 ;  /* 0x0000003105477223 */ /* 0x000fe2000000006e */
[----:B------:R-:W-:Y:S01]  /*bd30*/  FFMA R50, R33, R50, R42 ;  /* 0x0000003221327223 */ /* 0x000fe2000000002a */
[C---:B------:R-:W-:Y:S01]  /*bd40*/  FFMA R74, R5.reuse, R51, R74 ;  /* 0x00000033054a7223 */ /* 0x040fe2000000004a */
[C---:B------:R-:W-:Y:S01]  /*bd50*/  FFMA R97, R44.reuse, R5, R97 ;  /* 0x000000052c617223 */ /* 0x040fe20000000061 */
[C---:B------:R-:W-:Y:S01]  /*bd60*/  FFMA R17, R5.reuse, R45, R60 ;  /* 0x0000002d05117223 */ /* 0x040fe2000000003c */
[CC--:B------:R-:W-:Y:S01]  /*bd70*/  FFMA R103, R5.reuse, R46.reuse, R103 ;  /* 0x0000002e05677223 */ /* 0x0c0fe20000000067 */
[----:B------:R-:W-:Y:S01]  /*bd80*/  FFMA R76, R5, R47, R76 ;  /* 0x0000002f054c7223 */ /* 0x000fe2000000004c */
[C---:B------:R-:W-:Y:S01]  /*bd90*/  FFMA R75, R21.reuse, R49, R62 ;  /* 0x00000031154b7223 */ /* 0x040fe2000000003e */
[C---:B------:R-:W-:Y:S01]  /*bda0*/  FFMA R82, R21.reuse, R51, R82 ;  /* 0x0000003315527223 */ /* 0x040fe20000000052 */
[----:B------:R-:W-:Y:S01]  /*bdb0*/  FFMA R113, R44, R21, R113 ;  /* 0x000000152c717223 */ /* 0x000fe20000000071 */
[C---:B------:R-:W-:Y:S01]  /*bdc0*/  FFMA R5, R21.reuse, R45, R114 ;  /* 0x0000002d15057223 */ /* 0x040fe20000000072 */
[CC--:B------:R-:W-:Y:S01]  /*bdd0*/  FFMA R107, R21.reuse, R46.reuse, R107 ;  /* 0x0000002e156b7223 */ /* 0x0c0fe2000000006b */
[----:B------:R-:W-:Y:S01]  /*bde0*/  FFMA R54, R21, R47, R54 ;  /* 0x0000002f15367223 */ /* 0x000fe20000000036 */
[----:B------:R-:W1:Y:S01]  /*bdf0*/  LDS.128 R40, [R80+0x510] ;  /* 0x0005100050287984 */ /* 0x000e620000000c00 */
        /* <DEDUP_REMOVED lines=34> */
[----:B0-----:R-:W-:Y:S01]  /*c020*/  FFMA R94, R30, R38, R4 ;  /* 0x000000261e5e7223 */ /* 0x001fe20000000004 */
        /* <DEDUP_REMOVED lines=32> */
[----:B-1----:R-:W-:Y:S01]  /*c230*/  FFMA R97, R40, R6, R97 ;  /* 0x0000000628617223 */ /* 0x002fe20000000061 */
[----:B------:R-:W1:Y:S01]  /*c240*/  LDS.128 R36, [R80+0x590] ;  /* 0x0005900050247984 */ /* 0x000e620000000c00 */
        /* <DEDUP_REMOVED lines=29> */
[C---:B0-----:R-:W-:Y:S01]  /*c420*/  FFMA R9, R44.reuse, R7, R2 ;  /* 0x000000072c097223 */ /* 0x041fe20000000002 */
[C---:B------:R-:W-:Y:S01]  /*c430*/  FFMA R13, R44.reuse, R23, R8 ;  /* 0x000000172c0d7223 */ /* 0x040fe20000000008 */
[C---:B------:R-:W-:Y:S01]  /*c440*/  FFMA R25, R44.reuse, R27, R12 ;  /* 0x0000001b2c197223 */ /* 0x040fe2000000000c */
[----:B------:R-:W-:Y:S01]  /*c450*/  FFMA R53, R44, R31, R32 ;  /* 0x0000001f2c357223 */ /* 0x000fe20000000020 */
[C---:B------:R-:W-:Y:S01]  /*c460*/  FFMA R95, R34.reuse, R42, R95 ;  /* 0x0000002a225f7223 */ /* 0x040fe2000000005f */
[----:B------:R-:W-:Y:S01]  /*c470*/  FFMA R0, R34, R43, R0 ;  /* 0x0000002b22007223 */ /* 0x000fe20000000000 */
        /* <DEDUP_REMOVED lines=33> */
[C---:B------:R-:W-:Y:S01]  /*c690*/  FFMA R97, R36.reuse, R7, R97 ;  /* 0x0000000724617223 */ /* 0x040fe20000000061 */
        /* <DEDUP_REMOVED lines=9> */
[----:B------:R-:W-:Y:S01]  /*c730*/  FFMA R34, R27, R37, R22 ;  /* 0x000000251b227223 */ /* 0x000fe20000000016 */
[----:B------:R-:W2:Y:S01]  /*c740*/  LDS.128 R16, [R79+0xb0] ;  /* 0x0000b0004f107984 */ /* 0x000ea20000000c00 */
[----:B------:R-:W-:Y:S01]  /*c750*/  FFMA R88, R11, R39, R56 ;  /* 0x000000270b587223 */ /* 0x000fe20000000038 */
[C---:B------:R-:W-:Y:S01]  /*c760*/  FFMA R89, R36.reuse, R27, R89 ;  /* 0x0000001b24597223 */ /* 0x040fe20000000059 */
[CC--:B------:R-:W-:Y:S01]  /*c770*/  FFMA R121, R27.reuse, R38.reuse, R121 ;  /* 0x000000261b797223 */ /* 0x0c0fe20000000079 */
        /* <DEDUP_REMOVED lines=8> */
[----:B------:R-:W5:Y:S01]  /*c800*/  LDS.128 R56, [R79+0x230] ;  /* 0x000230004f387984 */ /* 0x000f620000000c00 */
[C---:B------:R-:W-:Y:S01]  /*c810*/  FFMA R84, R11.reuse, R37, R14 ;  /* 0x000000250b547223 */ /* 0x040fe2000000000e */
[-C--:B------:R-:W-:Y:S01]  /*c820*/  FFMA R69, R11, R38.reuse, R69 ;  /* 0x000000260b457223 */ /* 0x080fe20000000045 */
        /* <DEDUP_REMOVED lines=26> */
[C---:B---3--:R-:W-:Y:S01]  /*c9d0*/  FFMA R16, R4.reuse, R48, R13 ;  /* 0x0000003004107223 */ /* 0x048fe2000000000d */
[C---:B------:R-:W-:Y:S01]  /*c9e0*/  FFMA R60, R4.reuse, R49, R60 ;  /* 0x00000031043c7223 */ /* 0x040fe2000000003c */
[C---:B------:R-:W-:Y:S01]  /*c9f0*/  FFMA R116, R4.reuse, R50, R67 ;  /* 0x0000003204747223 */ /* 0x040fe20000000043 */
[----:B------:R-:W1:Y:S01]  /*ca00*/  LDS.128 R8, [R79+0x3b0] ;  /* 0x0003b0004f087984 */ /* 0x000e620000000c00 */
[C---:B------:R-:W-:Y:S01]  /*ca10*/  FFMA R82, R4.reuse, R51, R82 ;  /* 0x0000003304527223 */ /* 0x040fe20000000052 */
[C---:B------:R-:W-:Y:S01]  /*ca20*/  FFMA R113, R4.reuse, R44, R113 ;  /* 0x0000002c04717223 */ /* 0x040fe20000000071 */
[C---:B------:R-:W-:Y:S01]  /*ca30*/  FFMA R114, R4.reuse, R45, R28 ;  /* 0x0000002d04727223 */ /* 0x040fe2000000001c */
[----:B------:R-:W2:Y:S01]  /*ca40*/  LDS.128 R12, [R80+0x680] ;  /* 0x00068000500c7984 */ /* 0x000ea20000000c00 */
        /* <DEDUP_REMOVED lines=14> */
[----:B------:R-:W3:Y:S01]  /*cb30*/  LDS.128 R24, [R80+0x690] ;  /* 0x0006900050187984 */ /* 0x000ee20000000c00 */
[----:B------:R-:W-:Y:S01]  /*cb40*/  FFMA R115, R36, R44, R115 ;  /* 0x0000002c24737223 */ /* 0x000fe20000000073 */
        /* <DEDUP_REMOVED lines=14> */
[----:B------:R-:W-:Y:S01]  /*cc30*/  FFMA R68, R72, R49, R68 ;  /* 0x0000003148447223 */ /* 0x000fe20000000044 */
[C---:B-1----:R-:W-:Y:S01]  /*cc40*/  FFMA R91, R8.reuse, R44, R91 ;  /* 0x0000002c085b7223 */ /* 0x042fe2000000005b */
[----:B------:R-:W-:Y:S01]  /*cc50*/  FFMA R44, R8, R45, R30 ;  /* 0x0000002d082c7223 */ /* 0x000fe2000000001e */
[C---:B------:R-:W-:Y:S01]  /*cc60*/  FFMA R108, R72.reuse, R51, R108 ;  /* 0x00000033486c7223 */ /* 0x040fe2000000006c */
[----:B------:R-:W-:Y:S01]  /*cc70*/  FFMA R92, R72, R45, R92 ;  /* 0x0000002d485c7223 */ /* 0x000fe2000000005c */
[----:B--2---:R-:W-:Y:S01]  /*cc80*/  FFMA R123, R21, R14, R28 ;  /* 0x0000000e157b7223 */ /* 0x004fe2000000001c */
[C---:B------:R-:W-:Y:S01]  /*cc90*/  FFMA R48, R8.reuse, R48, R55 ;  /* 0x0000003008307223 */ /* 0x040fe20000000037 */
[----:B------:R-:W0:Y:S01]  /*cca0*/  LDS.128 R28, [R80+0x700] ;  /* 0x00070000501c7984 */ /* 0x000e220000000c00 */
[C---:B------:R-:W-:Y:S01]  /*ccb0*/  FFMA R70, R8.reuse, R49, R70 ;  /* 0x0000003108467223 */ /* 0x040fe20000000046 */
[C---:B------:R-:W-:Y:S01]  /*ccc0*/  FFMA R50, R8.reuse, R50, R83 ;  /* 0x0000003208327223 */ /* 0x040fe20000000053 */
[----:B------:R-:W-:Y:S01]  /*ccd0*/  FFMA R100, R8, R51, R100 ;  /* 0x0000003308647223 */ /* 0x000fe20000000064 */
[----:B------:R-:W-:Y:S01]  /*cce0*/  FFMA R45, R12, R21, R4 ;  /* 0x000000150c2d7223 */ /* 0x000fe20000000004 */
[-C--:B------:R-:W-:Y:S01]  /*ccf0*/  FFMA R4, R73, R14.reuse, R71 ;  /* 0x0000000e49047223 */ /* 0x080fe20000000047 */
[-C--:B------:R-:W-:Y:S01]  /*cd00*/  FFMA R96, R72, R47.reuse, R96 ;  /* 0x0000002f48607223 */ /* 0x080fe20000000060 */
[----:B------:R-:W-:Y:S01]  /*cd10*/  FFMA R0, R8, R47, R0 ;  /* 0x0000002f08007223 */ /* 0x000fe20000000000 */
[C---:B------:R-:W-:Y:S01]  /*cd20*/  FFMA R105, R12.reuse, R41, R105 ;  /* 0x000000290c697223 */ /* 0x040fe20000000069 */
[C---:B------:R-:W-:Y:S01]  /*cd30*/  FFMA R55, R41.reuse, R13, R52 ;  /* 0x0000000d29377223 */ /* 0x040fe20000000034 */
[C---:B------:R-:W-:Y:S01]  /*cd40*/  FFMA R101, R41.reuse, R14, R94 ;  /* 0x0000000e29657223 */ /* 0x040fe2000000005e */
[C---:B------:R-:W-:Y:S01]  /*cd50*/  FFMA R71, R41.reuse, R15, R104 ;  /* 0x0000000f29477223 */ /* 0x040fe20000000068 */
[----:B------:R-:W-:Y:S01]  /*cd60*/  FFMA R33, R12, R17, R40 ;  /* 0x000000110c217223 */ /* 0x000fe20000000028 */
[----:B---3--:R-:W-:Y:S01]  /*cd70*/  FFMA R85, R24, R41, R85 ;  /* 0x0000002918557223 */ /* 0x008fe20000000055 */
        /* <DEDUP_REMOVED lines=32> */
[----:B------:R-:W-:Y:S01]  /*cf80*/  FFMA R113, R24, R5, R113 ;  /* 0x0000000518717223 */ /* 0x000fe20000000071 */
[C---:B------:R-:W-:Y:S01]  /*cf90*/  FFMA R17, R5.reuse, R25, R114 ;  /* 0x0000001905117223 */ /* 0x040fe20000000072 */
[C---:B------:R-:W-:Y:S01]  /*cfa0*/  FFMA R107, R5.reuse, R26, R107 ;  /* 0x0000001a056b7223 */ /* 0x040fe2000000006b */
[----:B------:R-:W-:Y:S01]  /*cfb0*/  FFMA R54, R5, R27, R54 ;  /* 0x0000001b05367223 */ /* 0x000fe20000000036 */
[----:B------:R-:W1:Y:S01]  /*cfc0*/  LDS.128 R12, [R80+0x710] ;  /* 0x00071000500c7984 */ /* 0x000e620000000c00 */
        /* <DEDUP_REMOVED lines=87> */
[C---:B0-----:R-:W-:Y:S01]  /*d540*/  FFMA R37, R24.reuse, R23, R34 ;  /* 0x0000001718257223 */ /* 0x041fe20000000022 */
[C---:B------:R-:W-:Y:S01]  /*d550*/  FFMA R49, R24.reuse, R75, R44 ;  /* 0x0000004b18317223 */ /* 0x040fe2000000002c */
[-C--:B------:R-:W-:Y:S01]  /*d560*/  FFMA R83, R11, R26.reuse, R50 ;  /* 0x0000001a0b537223 */ /* 0x080fe20000000032 */
[C---:B------:R-:W-:Y:S01]  /*d570*/  FFMA R105, R24.reuse, R43, R105 ;  /* 0x0000002b18697223 */ /* 0x040fe20000000069 */
[----:B------:R-:W-:Y:S01]  /*d580*/  FFMA R47, R24, R39, R40 ;  /* 0x00000027182f7223 */ /* 0x000fe20000000028 */
[C---:B------:R-:W-:Y:S01]  /*d590*/  FFMA R48, R43.reuse, R25, R48 ;  /* 0x000000192b307223 */ /* 0x040fe20000000030 */
[C---:B------:R-:W-:Y:S01]  /*d5a0*/  FFMA R71, R43.reuse, R26, R70 ;  /* 0x0000001a2b477223 */ /* 0x040fe20000000046 */
[----:B------:R-:W-:Y:S01]  /*d5b0*/  LDS.128 R12, [R79+0x40] ;  /* 0x000040004f0c7984 */ /* 0x000fe20000000c00 */
[C---:B------:R-:W-:Y:S01]  /*d5c0*/  FFMA R44, R43.reuse, R27, R4 ;  /* 0x0000001b2b2c7223 */ /* 0x040fe20000000004 */
[----:B-1----:R-:W-:Y:S01]  /*d5d0*/  FFMA R85, R28, R43, R85 ;  /* 0x0000002b1c557223 */ /* 0x002fe20000000055 */
[C---:B------:R-:W-:Y:S01]  /*d5e0*/  FFMA R106, R43.reuse, R29, R106 ;  /* 0x0000001d2b6a7223 */ /* 0x040fe2000000006a */
[----:B------:R-:W0:Y:S01]  /*d5f0*/  LDS.128 R32, [R80+0x800] ;  /* 0x0008000050207984 */ /* 0x000e220000000c00 */
[C---:B------:R-:W-:Y:S01]  /*d600*/  FFMA R81, R43.reuse, R30, R81 ;  /* 0x0000001e2b517223 */ /* 0x040fe20000000051 */
[----:B------:R-:W-:Y:S01]  /*d610*/  FFMA R50, R43, R31, R42 ;  /* 0x0000001f2b327223 */ /* 0x000fe2000000002a */
[C---:B------:R-:W-:Y:S01]  /*d620*/  FFMA R45, R24.reuse, R59, R36 ;  /* 0x0000003b182d7223 */ /* 0x040fe20000000024 */
[----:B------:R-:W1:Y:S01]  /*d630*/  LDS.128 R40, [R79+0xc0] ;  /* 0x0000c0004f287984 */ /* 0x000e620000000c00 */
        /* <DEDUP_REMOVED lines=24> */
[----:B------:R-:W2:Y:S01]  /*d7c0*/  LDS.128 R24, [R80+0x810] ;  /* 0x0008100050187984 */ /* 0x000ea20000000c00 */
[C---:B------:R-:W-:Y:S01]  /*d7d0*/  FFMA R100, R19.reuse, R29, R100 ;  /* 0x0000001d13647223 */ /* 0x040fe20000000064 */
[CC--:B------:R-:W-:Y:S01]  /*d7e0*/  FFMA R103, R19.reuse, R30.reuse, R103 ;  /* 0x0000001e13677223 */ /* 0x0c0fe20000000067 */
[----:B------:R-:W-:Y:S01]  /*d7f0*/  FFMA R76, R19, R31, R76 ;  /* 0x0000001f134c7223 */ /* 0x000fe2000000004c */
[C---:B------:R-:W-:Y:S01]  /*d800*/  FFMA R20, R7.reuse, R29, R18 ;  /* 0x0000001d07147223 */ /* 0x040fe20000000012 */
[C---:B------:R-:W-:Y:S01]  /*d810*/  FFMA R113, R28.reuse, R7, R113 ;  /* 0x000000071c717223 */ /* 0x040fe20000000071 */
[----:B------:R-:W3:Y:S01]  /*d820*/  LDS.128 R16, [R79+0x140] ;  /* 0x000140004f107984 */ /* 0x000ee20000000c00 */
[CC--:B------:R-:W-:Y:S01]  /*d830*/  FFMA R107, R7.reuse, R30.reuse, R107 ;  /* 0x0000001e076b7223 */ /* 0x0c0fe2000000006b */
[----:B------:R-:W-:Y:S01]  /*d840*/  FFMA R84, R7, R31, R54 ;  /* 0x0000001f07547223 */ /* 0x000fe20000000036 */
[----:B------:R-:W-:Y:S01]  /*d850*/  FFMA R46, R23, R29, R6 ;  /* 0x0000001d172e7223 */ /* 0x000fe20000000006 */
[C---:B------:R-:W-:Y:S01]  /*d860*/  FFMA R109, R28.reuse, R59, R109 ;  /* 0x0000003b1c6d7223 */ /* 0x040fe2000000006d */
[C---:B------:R-:W-:Y:S01]  /*d870*/  FFMA R92, R59.reuse, R29, R22 ;  /* 0x0000001d3b5c7223 */ /* 0x040fe20000000016 */
[CC--:B------:R-:W-:Y:S01]  /*d880*/  FFMA R111, R59.reuse, R30.reuse, R111 ;  /* 0x0000001e3b6f7223 */ /* 0x0c0fe2000000006f */
[----:B------:R-:W-:Y:S01]  /*d890*/  FFMA R86, R59, R31, R86 ;  /* 0x0000001f3b567223 */ /* 0x000fe20000000056 */
        /* <DEDUP_REMOVED lines=17> */
[-C--:B0-----:R-:W-:Y:S01]  /*d9b0*/  FFMA R98, R12, R34.reuse, R71 ;  /* 0x000000220c627223 */ /* 0x081fe20000000047 */
[----:B------:R-:W0:Y:S01]  /*d9c0*/  LDS.128 R28, [R79+0x2c0] ;  /* 0x0002c0004f1c7984 */ /* 0x000e220000000c00 */
[----:B-1----:R-:W-:Y:S01]  /*d9d0*/  FFMA R112, R40, R34, R73 ;  /* 0x0000002228707223 */ /* 0x002fe20000000049 */
[C---:B------:R-:W-:Y:S01]  /*d9e0*/  FFMA R105, R12.reuse, R32, R105 ;  /* 0x000000200c697223 */ /* 0x040fe20000000069 */
[C---:B------:R-:W-:Y:S01]  /*d9f0*/  FFMA R48, R12.reuse, R33, R48 ;  /* 0x000000210c307223 */ /* 0x040fe20000000030 */
[----:B------:R-:W1:Y:S01]  /*da00*/  LDS.128 R68, [R79+0x340] ;  /* 0x000340004f447984 */ /* 0x000e620000000c00 */
[----:B------:R-:W-:Y:S01]  /*da10*/  FFMA R44, R12, R35, R44 ;  /* 0x000000230c2c7223 */ /* 0x000fe2000000002c */
[C---:B------:R-:W-:Y:S01]  /*da20*/  FFMA R110, R40.reuse, R33, R8 ;  /* 0x00000021286e7223 */ /* 0x040fe20000000008 */
[----:B------:R-:W-:Y:S01]  /*da30*/  FFMA R36, R40, R35, R36 ;  /* 0x0000002328247223 */ /* 0x000fe20000000024 */
[----:B------:R-:W1:Y:S01]  /*da40*/  LDS.128 R72, [R79+0x3c0] ;  /* 0x0003c0004f487984 */ /* 0x000e620000000c00 */
[C---:B--2---:R-:W-:Y:S01]  /*da50*/  FFMA R85, R12.reuse, R24, R85 ;  /* 0x000000180c557223 */ /* 0x044fe20000000055 */
        /* <DEDUP_REMOVED lines=52> */
[----:B------:R-:W0:Y:S01]  /*dda0*/  LDS.128 R8, [R80+0x890] ;  /* 0x0008900050087984 */ /* 0x000e220000000c00 */
[C---:B------:R-:W-:Y:S01]  /*ddb0*/  FFMA R94, R72.reuse, R25, R94 ;  /* 0x00000019485e7223 */ /* 0x040fe2000000005e */
[C---:B------:R-:W-:Y:S01]  /*ddc0*/  FFMA R95, R72.reuse, R26, R95 ;  /* 0x0000001a485f7223 */ /* 0x040fe2000000005f */
[C---:B------:R-:W-:Y:S01]  /*ddd0*/  FFMA R0, R72.reuse, R27, R0 ;  /* 0x0000001b48007223 */ /* 0x040fe20000000000 */
[C---:B------:R-:W-:Y:S01]  /*dde0*/  FFMA R34, R72.reuse, R34, R83 ;  /* 0x0000002248227223 */ /* 0x040fe20000000053 */
[----:B------:R-:W1:Y:S01]  /*ddf0*/  LDS.128 R24, [R80+0x900] ;  /* 0x0009000050187984 */ /* 0x000e620000000c00 */
        /* <DEDUP_REMOVED lines=34> */
[C---:B------:R-:W-:Y:S01]  /*e020*/  FFMA R106, R13.reuse, R9, R106 ;  /* 0x000000090d6a7223 */ /* 0x040fe2000000006a */
[CC--:B------:R-:W-:Y:S01]  /*e030*/  FFMA R81, R13.reuse, R10.reuse, R81 ;  /* 0x0000000a0d517223 */ /* 0x0c0fe20000000051 */
[----:B------:R-:W-:Y:S01]  /*e040*/  FFMA R50, R13, R11, R50 ;  /* 0x0000000b0d327223 */ /* 0x000fe20000000032 */
[----:B------:R-:W0:Y:S01]  /*e050*/  LDS.128 R20, [R80+0x910] ;  /* 0x0009100050147984 */ /* 0x000e220000000c00 */
        /* <DEDUP_REMOVED lines=91> */
[C---:B-1----:R-:W-:Y:S01]  /*e610*/  FFMA R41, R8.reuse, R7, R16 ;  /* 0x0000000708297223 */ /* 0x042fe20000000010 */
[C---:B------:R-:W-:Y:S01]  /*e620*/  FFMA R45, R8.reuse, R55, R28 ;  /* 0x00000037082d7223 */ /* 0x040fe2000000001c */
[----:B------:R-:W-:Y:S01]  /*e630*/  FFMA R51, R8, R75, R40 ;  /* 0x0000004b08337223 */ /* 0x000fe20000000028 */
[----:B------:R-:W-:Y:S01]  /*e640*/  FFMA R91, R20, R74, R91 ;  /* 0x0000004a145b7223 */ /* 0x000fe2000000005b */
        /* <DEDUP_REMOVED lines=55> */
[C---:B------:R-:W-:Y:S01]  /*e9c0*/  FFMA R42, R19.reuse, R25, R42 ;  /* 0x00000019132a7223 */ /* 0x040fe2000000002a */
        /* <DEDUP_REMOVED lines=75> */
[----:B------:R-:W0:Y:S01]  /*ee80*/  LDS.128 R16, [R80+0xa80] ;  /* 0x000a800050107984 */ /* 0x000e220000000c00 */
[C---:B------:R-:W-:Y:S01]  /*ee90*/  FFMA R91, R68.reuse, R8, R91 ;  /* 0x00000008445b7223 */ /* 0x040fe2000000005b */
[C---:B------:R-:W-:Y:S01]  /*eea0*/  FFMA R94, R68.reuse, R9, R94 ;  /* 0x00000009445e7223 */ /* 0x040fe2000000005e */
[C---:B------:R-:W-:Y:S01]  /*eeb0*/  FFMA R95, R68.reuse, R10, R95 ;  /* 0x0000000a445f7223 */ /* 0x040fe2000000005f */
[----:B------:R-:W1:Y:S01]  /*eec0*/  LDS.128 R28, [R80+0xa90] ;  /* 0x000a9000501c7984 */ /* 0x000e620000000c00 */
[C---:B------:R-:W-:Y:S01]  /*eed0*/  FFMA R0, R68.reuse, R11, R0 ;  /* 0x0000000b44007223 */ /* 0x040fe20000000000 */
[C---:B------:R-:W-:Y:S01]  /*eee0*/  FFMA R34, R68.reuse, R34, R87 ;  /* 0x0000002244227223 */ /* 0x040fe20000000057 */
[----:B------:R-:W-:Y:S01]  /*eef0*/  FFMA R104, R68, R35, R104 ;  /* 0x0000002344687223 */ /* 0x000fe20000000068 */
[----:B------:R-:W2:Y:S01]  /*ef00*/  LDS.128 R8, [R80+0xb00] ;  /* 0x000b000050087984 */ /* 0x000ea20000000c00 */
[----:B0-----:R-:W-:Y:S01]  /*ef10*/  FFMA R105, R16, R21, R105 ;  /* 0x0000001510697223 */ /* 0x001fe20000000069 */
[C---:B------:R-:W-:Y:S01]  /*ef20*/  FFMA R51, R21.reuse, R17, R46 ;  /* 0x0000001115337223 */ /* 0x040fe2000000002e */
[C---:B------:R-:W-:Y:S01]  /*ef30*/  FFMA R99, R21.reuse, R18, R98 ;  /* 0x0000001215637223 */ /* 0x040fe20000000062 */
[C---:B------:R-:W-:Y:S01]  /*ef40*/  FFMA R44, R21.reuse, R19, R44 ;  /* 0x00000013152c7223 */ /* 0x040fe2000000002c */
[----:B-1----:R-:W-:Y:S01]  /*ef50*/  FFMA R85, R28, R21, R85 ;  /* 0x000000151c557223 */ /* 0x002fe20000000055 */
        /* <DEDUP_REMOVED lines=171> */
[C---:B------:R-:W-:Y:S01]  /*fa10*/  FFMA R89, R8.reuse, R7, R89 ;  /* 0x0000000708597223 */ /* 0x040fe20000000059 */
[C---:B------:R-:W-:Y:S01]  /*fa20*/  FFMA R68, R7.reuse, R9, R38 ;  /* 0x0000000907447223 */ /* 0x040fe20000000026 */
[CC--:B------:R-:W-:Y:S01]  /*fa30*/  FFMA R121, R7.reuse, R10.reuse, R121 ;  /* 0x0000000a07797223 */ /* 0x0c0fe20000000079 */
[----:B------:R-:W3:Y:S01]  /*fa40*/  LDS.128 R12, [R79+0x160] ;  /* 0x000160004f0c7984 */ /* 0x000ee20000000c00 */
[----:B------:R-:W-:Y:S01]  /*fa50*/  FFMA R78, R7, R11, R78 ;  /* 0x0000000b074e7223 */ /* 0x000fe2000000004e */
[----:B------:R-:W-:Y:S01]  /*fa60*/  FFMA R70, R55, R9, R6 ;  /* 0x0000000937467223 */ /* 0x000fe20000000006 */
        /* <DEDUP_REMOVED lines=90> */
[-C--:B--2---:R-:W-:Y:S01]  /*10010*/  FFMA R69, R17, R37.reuse, R92 ;  /* 0x0000002511457223 */ /* 0x084fe2000000005c */
[-C--:B------:R-:W-:Y:S01]  /*10020*/  FFMA R71, R21, R37.reuse, R112 ;  /* 0x0000002515477223 */ /* 0x080fe20000000070 */
        /* <DEDUP_REMOVED lines=15> */
[----:B------:R-:W2:Y:S01]  /*10120*/  LDS.128 R32, [R80+0xd10] ;  /* 0x000d100050207984 */ /* 0x000ea20000000c00 */
[C---:B------:R-:W-:Y:S01]  /*10130*/  FFMA R44, R17.reuse, R39, R44 ;  /* 0x00000027112c7223 */ /* 0x040fe2000000002c */
[----:B0-----:R-:W-:Y:S01]  /*10140*/  FFMA R85, R40, R17, R85 ;  /* 0x0000001128557223 */ /* 0x001fe20000000055 */
[C---:B------:R-:W-:Y:S01]  /*10150*/  FFMA R106, R17.reuse, R41, R106 ;  /* 0x00000029116a7223 */ /* 0x040fe2000000006a */
[CC--:B------:R-:W-:Y:S01]  /*10160*/  FFMA R81, R17.reuse, R42.reuse, R81 ;  /* 0x0000002a11517223 */ /* 0x0c0fe20000000051 */
[----:B------:R-:W-:Y:S01]  /*10170*/  FFMA R16, R17, R43, R16 ;  /* 0x0000002b11107223 */ /* 0x000fe20000000010 */
[----:B------:R-:W-:Y:S01]  /*10180*/  FFMA R45, R36, R21, R110 ;  /* 0x00000015242d7223 */ /* 0x000fe2000000006e */
[C---:B------:R-:W-:Y:S01]  /*10190*/  FFMA R98, R21.reuse, R39, R98 ;  /* 0x0000002715627223 */ /* 0x040fe20000000062 */
[----:B------:R-:W-:Y:S01]  /*101a0*/  FFMA R97, R40, R21, R97 ;  /* 0x0000001528617223 */ /* 0x000fe20000000061 */
        /* <DEDUP_REMOVED lines=23> */
[C---:B-1----:R-:W-:Y:S01]  /*10320*/  FFMA R62, R26.reuse, R29, R37 ;  /* 0x0000001d1a3e7223 */ /* 0x042fe20000000025 */
        /* <DEDUP_REMOVED lines=46> */
[----:B--2---:R-:W-:Y:S01]  /*10610*/  FFMA R97, R32, R22, R97 ;  /* 0x0000001620617223 */ /* 0x004fe20000000061 */
[----:B------:R-:W1:Y:S01]  /*10620*/  LDS.128 R28, [R80+0xd90] ;  /* 0x000d9000501c7984 */ /* 0x000e620000000c00 */
        /* <DEDUP_REMOVED lines=26> */
[C---:B0-----:R-:W-:Y:S01]  /*107d0*/  FFMA R13, R36.reuse, R15, R8 ;  /* 0x0000000f240d7223 */ /* 0x041fe20000000008 */
        /* <DEDUP_REMOVED lines=83> */
[CC--:B------:R-:W-:Y:S01]  /*10d10*/  FFMA R15, R32.reuse, R38.reuse, R81 ;  /* 0x00000026200f7223 */ /* 0x0c0fe20000000051 */
[C---:B------:R-:W-:Y:S01]  /*10d20*/  FFMA R106, R32.reuse, R37, R106 ;  /* 0x00000025206a7223 */ /* 0x040fe2000000006a */
[----:B------:R-:W-:Y:S01]  /*10d30*/  FFMA R26, R32, R39, R26 ;  /* 0x00000027201a7223 */ /* 0x000fe2000000001a */
[C---:B--2---:R-:W-:Y:S01]  /*10d40*/  FFMA R27, R16.reuse, R38, R103 ;  /* 0x00000026101b7223 */ /* 0x044fe20000000067 */
[C---:B------:R-:W-:Y:S01]  /*10d50*/  FFMA R117, R16.reuse, R40, R9 ;  /* 0x0000002810757223 */ /* 0x040fe20000000009 */
[C---:B------:R-:W-:Y:S01]  /*10d60*/  FFMA R97, R16.reuse, R36, R97 ;  /* 0x0000002410617223 */ /* 0x040fe20000000061 */
[C---:B------:R-:W-:Y:S01]  /*10d70*/  FFMA R48, R16.reuse, R41, R48 ;  /* 0x0000002910307223 */ /* 0x040fe20000000030 */
[C---:B---3--:R-:W-:Y:S01]  /*10d80*/  FFMA R103, R33.reuse, R21, R8 ;  /* 0x0000001521677223 */ /* 0x048fe20000000008 */
[C---:B------:R-:W-:Y:S01]  /*10d90*/  FFMA R119, R16.reuse, R42, R75 ;  /* 0x0000002a10777223 */ /* 0x040fe2000000004b */
[C---:B------:R-:W-:Y:S01]  /*10da0*/  FFMA R98, R16.reuse, R43, R98 ;  /* 0x0000002b10627223 */ /* 0x040fe20000000062 */
[----:B------:R-:W-:Y:S01]  /*10db0*/  FFMA R92, R16, R37, R92 ;  /* 0x00000025105c7223 */ /* 0x000fe2000000005c */
[----:B----4-:R-:W-:Y:S01]  /*10dc0*/  FFMA R81, R44, R33, R11 ;  /* 0x000000212c517223 */ /* 0x010fe2000000000b */
[----:B------:R-:W-:Y:S01]  /*10dd0*/  FFMA R32, R16, R39, R76 ;  /* 0x0000002710207223 */ /* 0x000fe2000000004c */
[----:B------:R-:W0:Y:S01]  /*10de0*/  LDS.128 R8, [R79+0x270] ;  /* 0x000270004f087984 */ /* 0x000e220000000c00 */
[C---:B------:R-:W-:Y:S01]  /*10df0*/  FFMA R105, R33.reuse, R22, R83 ;  /* 0x0000001621697223 */ /* 0x040fe20000000053 */
[----:B------:R-:W-:Y:S01]  /*10e00*/  FFMA R101, R20, R33, R101 ;  /* 0x0000002114657223 */ /* 0x000fe20000000065 */
[C---:B------:R-:W-:Y:S01]  /*10e10*/  FFMA R85, R33.reuse, R23, R12 ;  /* 0x0000001721557223 */ /* 0x040fe2000000000c */
[C---:B------:R-:W-:Y:S01]  /*10e20*/  FFMA R75, R33.reuse, R45, R106 ;  /* 0x0000002d214b7223 */ /* 0x040fe2000000006a */
[C---:B------:R-:W-:Y:S01]  /*10e30*/  FFMA R83, R33.reuse, R46, R15 ;  /* 0x0000002e21537223 */ /* 0x040fe2000000000f */
[----:B------:R-:W-:Y:S01]  /*10e40*/  FFMA R16, R33, R47, R26 ;  /* 0x0000002f21107223 */ /* 0x000fe2000000001a */
        /* <DEDUP_REMOVED lines=42> */
[C---:B0-----:R-:W-:Y:S01]  /*110f0*/  FFMA R29, R8.reuse, R40, R49 ;  /* 0x00000028081d7223 */ /* 0x041fe20000000031 */
[C---:B------:R-:W-:Y:S01]  /*11100*/  FFMA R56, R8.reuse, R41, R56 ;  /* 0x0000002908387223 */ /* 0x040fe20000000038 */
[----:B------:R0:W3:Y:S01]  /*11110*/  LDS.128 R48, [R79+0x3f0] ;  /* 0x0003f0004f307984 */ /* 0x0000e20000000c00 */
[C---:B------:R-:W-:Y:S01]  /*11120*/  FFMA R63, R8.reuse, R42, R63 ;  /* 0x0000002a083f7223 */ /* 0x040fe2000000003f */
[C---:B------:R-:W-:Y:S01]  /*11130*/  FFMA R2, R8.reuse, R43, R2 ;  /* 0x0000002b08027223 */ /* 0x040fe20000000002 */
        /* <DEDUP_REMOVED lines=14> */
[----:B------:R-:W1:Y:S01]  /*11220*/  LDS.128 R64, [R80+0xf00] ;  /* 0x000f000050407984 */ /* 0x000e620000000c00 */
[C---:B------:R-:W-:Y:S01]  /*11230*/  FFMA R84, R12.reuse, R36, R115 ;  /* 0x000000240c547223 */ /* 0x040fe20000000073 */
[C---:B------:R-:W-:Y:S01]  /*11240*/  FFMA R86, R12.reuse, R37, R70 ;  /* 0x000000250c567223 */ /* 0x040fe20000000046 */
[C---:B------:R-:W-:Y:S01]  /*11250*/  FFMA R58, R12.reuse, R41, R58 ;  /* 0x000000290c3a7223 */ /* 0x040fe2000000003a */
[----:B------:R-:W-:Y:S01]  /*11260*/  FFMA R90, R12, R38, R59 ;  /* 0x000000260c5a7223 */ /* 0x000fe2000000003b */
[----:B------:R-:W-:Y:S01]  /*11270*/  FFMA R70, R20, R13, R53 ;  /* 0x0000000d14467223 */ /* 0x000fe20000000035 */
[----:B------:R-:W-:Y:S01]  /*11280*/  FFMA R102, R12, R43, R102 ;  /* 0x0000002b0c667223 */ /* 0x000fe20000000066 */
[----:B------:R-:W-:Y:S01]  /*11290*/  FFMA R59, R44, R13, R84 ;  /* 0x0000000d2c3b7223 */ /* 0x000fe20000000054 */
[C---:B------:R-:W-:Y:S01]  /*112a0*/  FFMA R53, R13.reuse, R45, R86 ;  /* 0x0000002d0d357223 */ /* 0x040fe20000000056 */
[----:B------:R-:W-:Y:S01]  /*112b0*/  FFMA R12, R12, R39, R88 ;  /* 0x000000270c0c7223 */ /* 0x000fe20000000058 */
[C---:B------:R-:W-:Y:S01]  /*112c0*/  FFMA R115, R13.reuse, R21, R58 ;  /* 0x000000150d737223 */ /* 0x040fe2000000003a */
[C---:B------:R-:W-:Y:S01]  /*112d0*/  FFMA R58, R13.reuse, R22, R9 ;  /* 0x000000160d3a7223 */ /* 0x040fe20000000009 */
        /* <DEDUP_REMOVED lines=9> */
[C---:B0-----:R-:W-:Y:S01]  /*11370*/  FFMA R79, R13.reuse, R23, R102 ;  /* 0x000000170d4f7223 */ /* 0x041fe20000000066 */
[C---:B------:R-:W-:Y:S01]  /*11380*/  FFMA R9, R13.reuse, R46, R90 ;  /* 0x0000002e0d097223 */ /* 0x040fe2000000005a */
        /* <DEDUP_REMOVED lines=14> */
[----:B------:R-:W0:Y:S01]  /*11470*/  LDS.128 R36, [R80+0xf10] ;  /* 0x000f100050247984 */ /* 0x000e220000000c00 */
[C---:B------:R-:W-:Y:S01]  /*11480*/  FFMA R57, R48.reuse, R40, R57 ;  /* 0x0000002830397223 */ /* 0x040fe20000000039 */
[C---:B------:R-:W-:Y:S01]  /*11490*/  FFMA R73, R48.reuse, R42, R73 ;  /* 0x0000002a30497223 */ /* 0x040fe20000000049 */
[----:B------:R-:W-:Y:S01]  /*114a0*/  FFMA R104, R48, R43, R104 ;  /* 0x0000002b30687223 */ /* 0x000fe20000000068 */
[C---:B------:R-:W-:Y:S01]  /*114b0*/  FFMA R45, R49.reuse, R45, R74 ;  /* 0x0000002d312d7223 */ /* 0x040fe2000000004a */
[----:B------:R-:W-:Y:S01]  /*114c0*/  FFMA R57, R20, R49, R57 ;  /* 0x0000003114397223 */ /* 0x000fe20000000039 */
[C---:B------:R-:W-:Y:S01]  /*114d0*/  FFMA R73, R49.reuse, R22, R73 ;  /* 0x0000001631497223 */ /* 0x040fe20000000049 */
[C---:B------:R-:W-:Y:S01]  /*114e0*/  FFMA R43, R49.reuse, R23, R104 ;  /* 0x00000017312b7223 */ /* 0x040fe20000000068 */
[C---:B-1----:R-:W-:Y:S01]  /*114f0*/  FFMA R74, R50.reuse, R65, R21 ;  /* 0x00000041324a7223 */ /* 0x042fe20000000015 */
[C---:B------:R-:W-:Y:S01]  /*11500*/  FFMA R0, R49.reuse, R47, R0 ;  /* 0x0000002f31007223 */ /* 0x040fe20000000000 */
[----:B------:R-:W1:Y:S01]  /*11510*/  LDS.128 R20, [R80+0xf80] ;  /* 0x000f800050147984 */ /* 0x000e620000000c00 */
[----:B------:R-:W-:Y:S01]  /*11520*/  FFMA R104, R50, R67, R43 ;  /* 0x0000004332687223 */ /* 0x000fe2000000002b */
        /* <DEDUP_REMOVED lines=31> */
[----:B------:R-:W0:Y:S01]  /*11720*/  LDS.128 R80, [R80+0xf90] ;  /* 0x000f900050507984 */ /* 0x000e220000000c00 */
        /* <DEDUP_REMOVED lines=33> */
[----:B-1----:R-:W-:Y:S01]  /*11940*/  FFMA R0, R20, R11, R8 ;  /* 0x0000000b14007223 */ /* 0x002fe20000000008 */
[C---:B------:R-:W-:Y:S01]  /*11950*/  FFMA R68, R11.reuse, R21, R68 ;  /* 0x000000150b447223 */ /* 0x040fe20000000044 */
[----:B------:R-:W1:Y:S01]  /*11960*/  LDC.64 R8, c[0x0][0x390] ;  /* 0x0000e400ff087b82 */ /* 0x000e620000000a00 */
[C---:B------:R-:W-:Y:S01]  /*11970*/  FFMA R56, R11.reuse, R22, R56 ;  /* 0x000000160b387223 */ /* 0x040fe20000000038 */
[----:B------:R-:W-:Y:S01]  /*11980*/  FFMA R98, R11, R23, R98 ;  /* 0x000000170b627223 */ /* 0x000fe20000000062 */
[----:B------:R-:W-:Y:S01]  /*11990*/  FFMA R46, R35, R21, R46 ;  /* 0x00000015232e7223 */ /* 0x000fe2000000002e */
[-C--:B0-----:R-:W-:Y:S01]  /*119a0*/  FFMA R67, R27, R82.reuse, R3 ;  /* 0x000000521b437223 */ /* 0x081fe20000000003 */
[----:B------:R-:W-:Y:S01]  /*119b0*/  MOV R3, UR8 ;  /* 0x0000000800037c02 */ /* 0x000fe20008000f00 */
[----:B------:R-:W-:Y:S01]  /*119c0*/  FFMA R109, R80, R11, R109 ;  /* 0x0000000b506d7223 */ /* 0x000fe2000000006d */
[C---:B------:R-:W-:Y:S01]  /*119d0*/  FFMA R61, R11.reuse, R81, R30 ;  /* 0x000000510b3d7223 */ /* 0x040fe2000000001e */
[CC--:B------:R-:W-:Y:S01]  /*119e0*/  FFMA R29, R11.reuse, R82.reuse, R29 ;  /* 0x000000520b1d7223 */ /* 0x0c0fe2000000001d */
[----:B------:R-:W-:Y:S01]  /*119f0*/  FFMA R11, R11, R83, R2 ;  /* 0x000000530b0b7223 */ /* 0x000fe20000000002 */
[----:B------:R-:W-:Y:S01]  /*11a00*/  FFMA R57, R31, R82, R5 ;  /* 0x000000521f397223 */ /* 0x000fe20000000005 */
[----:B------:R-:W-:Y:S01]  /*11a10*/  MOV R5, UR8 ;  /* 0x0000000800057c02 */ /* 0x000fe20008000f00 */
        /* <DEDUP_REMOVED lines=12> */
[----:B-1----:R-:W-:-:S04]  /*11ae0*/  IMAD.WIDE R8, R77, 0x4, R8 ;  /* 0x000000044d087825 */ /* 0x002fc800078e0208 */
[----:B------:R-:W-:Y:S01]  /*11af0*/  FFMA R104, R51, R23, R104 ;  /* 0x0000001733687223 */ /* 0x000fe20000000068 */
[-C--:B------:R-:W-:Y:S01]  /*11b00*/  FFMA R101, R20, R35.reuse, R101 ;  /* 0x0000002314657223 */ /* 0x080fe20000000065 */
[C---:B------:R-:W-:Y:S01]  /*11b10*/  FFMA R13, R35.reuse, R22, R84 ;  /* 0x00000016230d7223 */ /* 0x040fe20000000054 */
[----:B------:R-:W-:Y:S01]  /*11b20*/  FFMA R43, R80, R35, R43 ;  /* 0x00000023502b7223 */ /* 0x000fe2000000002b */
[----:B------:R-:W-:Y:S01]  /*11b30*/  FFMA R23, R35, R81, R106 ;  /* 0x0000005123177223 */ /* 0x000fe2000000006a */
[----:B------:R-:W-:-:S04]  /*11b40*/  IMAD.WIDE R2, R3, 0x4, R8 ;  /* 0x0000000403027825 */ /* 0x000fc800078e0208 */
[----:B------:R-:W-:Y:S01]  /*11b50*/  FFMA R47, R35, R82, R47 ;  /* 0x00000052232f7223 */ /* 0x000fe2000000002f */
[----:B------:R-:W-:Y:S01]  /*11b60*/  FFMA R49, R7, R83, R4 ;  /* 0x0000005307317223 */ /* 0x000fe20000000004 */
[C---:B------:R-:W-:Y:S01]  /*11b70*/  FFMA R40, R20.reuse, R19, R40 ;  /* 0x0000001314287223 */ /* 0x040fe20000000028 */
[----:B------:R-:W-:Y:S01]  /*11b80*/  FFMA R52, R20, R7, R52 ;  /* 0x0000000714347223 */ /* 0x000fe20000000034 */
[-C--:B------:R-:W-:Y:S01]  /*11b90*/  FFMA R86, R19, R22.reuse, R86 ;  /* 0x0000001613567223 */ /* 0x080fe20000000056 */
[----:B------:R-:W-:Y:S01]  /*11ba0*/  FFMA R76, R7, R22, R76 ;  /* 0x00000016074c7223 */ /* 0x000fe2000000004c */
[----:B------:R-:W-:Y:S01]  /*11bb0*/  FFMA R35, R35, R83, R34 ;  /* 0x0000005323237223 */ /* 0x000fe20000000022 */
[C---:B------:R-:W-:Y:S01]  /*11bc0*/  FFMA R99, R80.reuse, R19, R99 ;  /* 0x0000001350637223 */ /* 0x040fe20000000063 */
[C---:B------:R-:W-:Y:S01]  /*11bd0*/  FFMA R39, R19.reuse, R81, R16 ;  /* 0x0000005113277223 */ /* 0x040fe20000000010 */
[-C--:B------:R-:W-:Y:S01]  /*11be0*/  FFMA R97, R19, R82.reuse, R97 ;  /* 0x0000005213617223 */ /* 0x080fe20000000061 */
[----:B------:R-:W-:Y:S01]  /*11bf0*/  FFMA R107, R80, R7, R107 ;  /* 0x00000007506b7223 */ /* 0x000fe2000000006b */
[C---:B------:R-:W-:Y:S01]  /*11c00*/  FFMA R45, R7.reuse, R81, R18 ;  /* 0x00000051072d7223 */ /* 0x040fe20000000012 */
[----:B------:R-:W-:Y:S01]  /*11c10*/  FFMA R17, R7, R82, R17 ;  /* 0x0000005207117223 */ /* 0x000fe20000000011 */
[----:B------:R-:W-:-:S04]  /*11c20*/  IMAD.WIDE R4, R5, 0x4, R2 ;  /* 0x0000000405047825 */ /* 0x000fc800078e0202 */
[----:B------:R-:W-:Y:S01]  /*11c30*/  FFMA R19, R19, R83, R32 ;  /* 0x0000005313137223 */ /* 0x000fe20000000020 */
[----:B------:R-:W-:Y:S01]  /*11c40*/  MOV R7, UR8 ;  /* 0x0000000800077c02 */ /* 0x000fe20008000f00 */
[C---:B------:R-:W-:Y:S01]  /*11c50*/  FFMA R53, R31.reuse, R81, R6 ;  /* 0x000000511f357223 */ /* 0x040fe20000000006 */
[----:B------:R-:W-:Y:S01]  /*11c60*/  STG.E desc[UR12][R8.64], R101 ;  /* 0x0000006508007986 */ /* 0x000fe2000c10190c */
[-C--:B------:R-:W-:Y:S01]  /*11c70*/  FFMA R42, R20, R31.reuse, R42 ;  /* 0x0000001f142a7223 */ /* 0x080fe2000000002a */
[-C--:B------:R-:W-:Y:S01]  /*11c80*/  FFMA R78, R31, R22.reuse, R78 ;  /* 0x000000161f4e7223 */ /* 0x080fe2000000004e */
[----:B------:R-:W-:Y:S01]  /*11c90*/  IMAD.WIDE R6, R7, 0x4, R4 ;  /* 0x0000000407067825 */ /* 0x000fe200078e0204 */
[----:B------:R-:W-:Y:S03]  /*11ca0*/  STG.E desc[UR12][R8.64+0x4], R46 ;  /* 0x0000042e08007986 */ /* 0x000fe6000c10190c */
[----:B------:R-:W-:Y:S01]  /*11cb0*/  FFMA R89, R80, R31, R89 ;  /* 0x0000001f50597223 */ /* 0x000fe20000000059 */
[----:B------:R-:W-:Y:S01]  /*11cc0*/  FFMA R31, R31, R83, R28 ;  /* 0x000000531f1f7223 */ /* 0x000fe2000000001c */
[-C--:B------:R-:W-:Y:S01]  /*11cd0*/  FFMA R70, R20, R15.reuse, R70 ;  /* 0x0000000f14467223 */ /* 0x080fe20000000046 */
[----:B------:R-:W-:Y:S01]  /*11ce0*/  STG.E desc[UR12][R8.64+0x8], R13 ;  /* 0x0000080d08007986 */ /* 0x000fe2000c10190c */
[C---:B------:R-:W-:Y:S01]  /*11cf0*/  FFMA R58, R15.reuse, R22, R58 ;  /* 0x000000160f3a7223 */ /* 0x040fe2000000003a */
[----:B------:R-:W-:Y:S01]  /*11d00*/  FFMA R59, R80, R15, R59 ;  /* 0x0000000f503b7223 */ /* 0x000fe2000000003b */
[C---:B------:R-:W-:Y:S01]  /*11d10*/  FFMA R63, R15.reuse, R81, R10 ;  /* 0x000000510f3f7223 */ /* 0x040fe2000000000a */
[----:B------:R-:W-:Y:S01]  /*11d20*/  STG.E desc[UR12][R8.64+0xc], R21 ;  /* 0x00000c1508007986 */ /* 0x000fe2000c10190c */
[----:B------:R-:W-:Y:S01]  /*11d30*/  FFMA R33, R15, R82, R33 ;  /* 0x000000520f217223 */ /* 0x000fe20000000021 */
[----:B------:R-:W-:Y:S01]  /*11d40*/  FFMA R44, R20, R27, R44 ;  /* 0x0000001b142c7223 */ /* 0x000fe2000000002c */
[-C--:B------:R-:W-:Y:S01]  /*11d50*/  FFMA R88, R27, R22.reuse, R88 ;  /* 0x000000161b587223 */ /* 0x080fe20000000058 */
[----:B------:R-:W-:Y:S01]  /*11d60*/  STG.E desc[UR12][R8.64+0x10], R43 ;  /* 0x0000102b08007986 */ /* 0x000fe2000c10190c */
[----:B------:R-:W-:Y:S01]  /*11d70*/  FFMA R15, R15, R83, R12 ;  /* 0x000000530f0f7223 */ /* 0x000fe2000000000c */
[----:B------:R-:W-:Y:S01]  /*11d80*/  FFMA R55, R80, R27, R55 ;  /* 0x0000001b50377223 */ /* 0x000fe20000000037 */
[----:B------:R-:W-:Y:S01]  /*11d90*/  FFMA R65, R27, R81, R14 ;  /* 0x000000511b417223 */ /* 0x000fe2000000000e */
[----:B------:R-:W-:Y:S01]  /*11da0*/  STG.E desc[UR12][R8.64+0x14], R23 ;  /* 0x0000141708007986 */ /* 0x000fe2000c10190c */
[----:B------:R-:W-:Y:S01]  /*11db0*/  FFMA R64, R20, R51, R64 ;  /* 0x0000003314407223 */ /* 0x000fe20000000040 */
[----:B------:R-:W-:Y:S01]  /*11dc0*/  FFMA R66, R51, R22, R66 ;  /* 0x0000001633427223 */ /* 0x000fe20000000042 */
[----:B------:R-:W-:Y:S01]  /*11dd0*/  FFMA R27, R27, R83, R24 ;  /* 0x000000531b1b7223 */ /* 0x000fe20000000018 */
[----:B------:R-:W-:Y:S01]  /*11de0*/  STG.E desc[UR12][R8.64+0x18], R47 ;  /* 0x0000182f08007986 */ /* 0x000fe2000c10190c */
[----:B------:R-:W-:Y:S01]  /*11df0*/  FFMA R25, R80, R51, R25 ;  /* 0x0000003350197223 */ /* 0x000fe20000000019 */
[C---:B------:R-:W-:Y:S01]  /*11e00*/  FFMA R81, R51.reuse, R81, R26 ;  /* 0x0000005133517223 */ /* 0x040fe2000000001a */
[C---:B------:R-:W-:Y:S01]  /*11e10*/  FFMA R41, R51.reuse, R82, R41 ;  /* 0x0000005233297223 */ /* 0x040fe20000000029 */
[----:B------:R-:W-:Y:S01]  /*11e20*/  STG.E desc[UR12][R8.64+0x1c], R35 ;  /* 0x00001c2308007986 */ /* 0x000fe2000c10190c */
[----:B------:R-:W-:-:S03]  /*11e30*/  FFMA R51, R51, R83, R50 ;  /* 0x0000005333337223 */ /* 0x000fc60000000032 */
[----:B------:R-:W-:Y:S04]  /*11e40*/  STG.E desc[UR12][R2.64], R40 ;  /* 0x0000002802007986 */ /* 0x000fe8000c10190c */
[----:B------:R-:W-:Y:S04]  /*11e50*/  STG.E desc[UR12][R2.64+0x4], R48 ;  /* 0x0000043002007986 */ /* 0x000fe8000c10190c */
[----:B------:R-:W-:Y:S04]  /*11e60*/  STG.E desc[UR12][R2.64+0x8], R86 ;  /* 0x0000085602007986 */ /* 0x000fe8000c10190c */
[----:B------:R-:W-:Y:S04]  /*11e70*/  STG.E desc[UR12][R2.64+0xc], R37 ;  /* 0x00000c2502007986 */ /* 0x000fe8000c10190c */
[----:B------:R-:W-:Y:S04]  /*11e80*/  STG.E desc[UR12][R2.64+0x10], R99 ;  /* 0x0000106302007986 */ /* 0x000fe8000c10190c */
[----:B------:R-:W-:Y:S04]  /*11e90*/  STG.E desc[UR12][R2.64+0x14], R39 ;  /* 0x0000142702007986 */ /* 0x000fe8000c10190c */
[----:B------:R-:W-:Y:S04]  /*11ea0*/  STG.E desc[UR12][R2.64+0x18], R97 ;  /* 0x0000186102007986 */ /* 0x000fe8000c10190c */
[----:B------:R0:W-:Y:S04]  /*11eb0*/  STG.E desc[UR12][R2.64+0x1c], R19 ;  /* 0x00001c1302007986 */ /* 0x0001e8000c10190c */
[----:B------:R-:W-:Y:S04]  /*11ec0*/  STG.E desc[UR12][R4.64], R52 ;  /* 0x0000003404007986 */ /* 0x000fe8000c10190c */
[----:B------:R-:W-:Y:S01]  /*11ed0*/  STG.E desc[UR12][R4.64+0x4], R62 ;  /* 0x0000043e04007986 */ /* 0x000fe2000c10190c */
[----:B0-----:R-:W-:-:S03]  /*11ee0*/  MOV R3, UR8 ;  /* 0x0000000800037c02 */ /* 0x001fc60008000f00 */
[----:B------:R-:W-:Y:S04]  /*11ef0*/  STG.E desc[UR12][R4.64+0x8], R76 ;  /* 0x0000084c04007986 */ /* 0x000fe8000c10190c */
[----:B------:R-:W-:Y:S01]  /*11f00*/  STG.E desc[UR12][R4.64+0xc], R94 ;  /* 0x00000c5e04007986 */ /* 0x000fe2000c10190c */
[----:B------:R-:W-:-:S03]  /*11f10*/  IMAD.WIDE R2, R3, 0x4, R6 ;  /* 0x0000000403027825 */ /* 0x000fc600078e0206 */
        /* <DEDUP_REMOVED lines=27> */
[----:B------:R-:W-:Y:S02]  /*120d0*/  STG.E desc[UR12][R4.64+0x8], R58 ;  /* 0x0000083a04007986 */ /* 0x000fe4000c10190c */
[----:B------:R-:W-:Y:S02]  /*120e0*/  IMAD.WIDE R2, R3, 0x4, R6 ;  /* 0x0000000403027825 */ /* 0x000fe400078e0206 */
[----:B------:R-:W-:Y:S04]  /*120f0*/  STG.E desc[UR12][R4.64+0xc], R100 ;  /* 0x00000c6404007986 */ /* 0x000fe8000c10190c */
        /* <DEDUP_REMOVED lines=19> */
[----:B------:R-:W-:Y:S01]  /*12230*/  STG.E desc[UR12][R2.64+0x1c], R51 ;  /* 0x00001c3302007986 */ /* 0x000fe2000c10190c */
[----:B------:R-:W-:Y:S05]  /*12240*/  EXIT ;  /* 0x000000000000794d */ /* 0x000fea0003800000 */
.L_x_2:
[----:B------:R-:W-:-:S00]  /*12250*/  BRA `(.L_x_2) ;  /* 0xfffffffc00fc7947 */ /* 0x000fc0000383ffff */
[----:B------:R-:W-:-:S00]  /*12260*/  NOP ;  /* 0x0000000000007918 */ /* 0x000fc00000000000 */
        /* <DEDUP_REMOVED lines=9> */
.L_x_3:


//--------------------- .nv.shared._Z21matrixMulDoubleBufferPfS_S_i --------------------------
	.section	.nv.shared._Z21matrixMulDoubleBufferPfS_S_i,"aw",@nobits
	.sectionflags	@""
	.align	4
.nv.shared._Z21matrixMulDoubleBufferPfS_S_i:
	.zero		17408


//--------------------- .nv.shared.reserved.0     --------------------------
	.section	.nv.shared.reserved.0,"aw",@nobits
	.weak		__nv_reservedSMEM_offset_0_alias
	.size		__nv_reservedSMEM_offset_0_alias, 0, 64
	.other		__nv_reservedSMEM_offset_0_alias,@"STO_CUDA_RESERVED_SHARED STV_DEFAULT"
__nv_reservedSMEM_offset_0_alias:
	.zero		0
	.zero		64


//--------------------- .nv.constant0._Z21matrixMulDoubleBufferPfS_S_i --------------------------
	.section	.nv.constant0._Z21matrixMulDoubleBufferPfS_S_i,"a",@progbits
	.sectionflags	@""
	.align	4
.nv.constant0._Z21matrixMulDoubleBufferPfS_S_i:
	.zero		924


//--------------------- SYMBOLS --------------------------

	.type		.nv.reservedSmem.offset0,@object
	.size		.nv.reservedSmem.offset0,0x4
	.type		.nv.reservedSmem.cap,@object
	.size		.nv.reservedSmem.cap,0x4
